def matmul_kernel(
    a_ptr,
    b_ptr,
    c_ptr,
    M,
    N,
    K,
    stride_am,
    stride_ak,
    stride_bk,
    stride_bn,
    stride_cm,
    stride_cn,
    BLOCK_M: tl.constexpr,
    BLOCK_N: tl.constexpr,
    BLOCK_K: tl.constexpr,
    GROUP_M: tl.constexpr,
):
    pid = tl.program_id(axis=0)
    num_pid_m = tl.cdiv(M, BLOCK_M)
    num_pid_n = tl.cdiv(N, BLOCK_N)
    num_pid_in_group = GROUP_M * num_pid_n
    group_id = pid // num_pid_in_group
    first_pid_m = group_id * GROUP_M
    group_size_m = min(num_pid_m - first_pid_m, GROUP_M)
    pid_m = first_pid_m + ((pid % num_pid_in_group) % group_size_m)
    pid_n = (pid % num_pid_in_group) // group_size_m

    offs_am = (pid_m * BLOCK_M + tl.arange(0, BLOCK_M)) % M
    offs_bn = (pid_n * BLOCK_N + tl.arange(0, BLOCK_N)) % N
    offs_k = tl.arange(0, BLOCK_K)
    a_ptrs = a_ptr + offs_am[:, None] * stride_am + offs_k[None, :] * stride_ak
    b_ptrs = b_ptr + offs_k[:, None] * stride_bk + offs_bn[None, :] * stride_bn

    acc = tl.zeros((BLOCK_M, BLOCK_N), dtype=tl.float32)
    for kk in range(0, tl.cdiv(K, BLOCK_K)):
        a = tl.load(a_ptrs, mask=offs_k[None, :] < K - kk * BLOCK_K, other=0.0)
        b = tl.load(b_ptrs, mask=offs_k[:, None] < K - kk * BLOCK_K, other=0.0)
        acc = tl.dot(a, b, acc)
        a_ptrs += BLOCK_K * stride_ak
        b_ptrs += BLOCK_K * stride_bk

    c = acc.to(c_ptr.dtype.element_ty)
    offs_cm = pid_m * BLOCK_M + tl.arange(0, BLOCK_M)
    offs_cn = pid_n * BLOCK_N + tl.arange(0, BLOCK_N)
    c_ptrs = c_ptr + offs_cm[:, None] * stride_cm + offs_cn[None, :] * stride_cn
    mask = (offs_cm[:, None] < M) & (offs_cn[None, :] < N)
    tl.store(c_ptrs, c, mask=mask)

# config = {"BLOCK_K": 128, "BLOCK_M": 64, "BLOCK_N": 128, "GROUP_M": 8, "arch": "sm_80", "dtype": "fp32", "num_ctas": 1, "num_stages": 3, "num_warps": 2}
# arch = sm_80


// ===== COMPILED SASS (sm_80) =====

	.target	sm_80

	.elftype	@"ET_EXEC"


//--------------------- .note.nv.tkinfo           --------------------------
	.section	.note.nv.tkinfo,"",@"SHT_NOTE"
	.sectionflags	@"SHF_NOTE_NV_TKINFO"
	.tkinfo
        /*0018*/ 	.word	0x00000002
        /*0030*/ 	.string	""
        /*0030*/ 	.string	"ptxas"
        /*0030*/ 	.string	"Cuda compilation tools, release 13.0, V13.0.88"
        /*0030*/ 	.string	"Build cuda_13.0.r13.0/compiler.36424714_0"
        /*0030*/ 	.string	"-v  -suppress-debug-info  -lineinfo  -arch sm_80 "



//--------------------- .note.nv.cuinfo           --------------------------
	.section	.note.nv.cuinfo,"",@"SHT_NOTE"
	.sectionflags	@"SHF_NOTE_NV_CUINFO"
        /*0018*/ 	.short	0x0002
        /*001a*/ 	.short	0x0050
        /*001c*/ 	.short	0x0082
	.zero		2


//--------------------- .nv.info                  --------------------------
	.section	.nv.info,"",@"SHT_CUDA_INFO"
	.align	4


	//----- nvinfo : EIATTR_REGCOUNT
	.align		4
        /*0000*/ 	.byte	0x04, 0x2f
        /*0002*/ 	.short	(.L_1 - .L_0)
	.align		4
.L_0:
        /*0004*/ 	.word	index@(matmul_kernel)
        /*0008*/ 	.word	0x000000ff


	//----- nvinfo : EIATTR_FRAME_SIZE
	.align		4
.L_1:
        /*000c*/ 	.byte	0x04, 0x11
        /*000e*/ 	.short	(.L_3 - .L_2)
	.align		4
.L_2:
        /*0010*/ 	.word	index@(matmul_kernel)
        /*0014*/ 	.word	0x00001620


	//----- nvinfo : EIATTR_MIN_STACK_SIZE
	.align		4
.L_3:
        /*0018*/ 	.byte	0x04, 0x12
        /*001a*/ 	.short	(.L_5 - .L_4)
	.align		4
.L_4:
        /*001c*/ 	.word	index@(matmul_kernel)
        /*0020*/ 	.word	0x00001620
.L_5:


//--------------------- .nv.info.matmul_kernel    --------------------------
	.section	.nv.info.matmul_kernel,"",@"SHT_CUDA_INFO"
	.sectionflags	@""
	.align	4


	//----- nvinfo : EIATTR_CUDA_API_VERSION
	.align		4
        /*0000*/ 	.byte	0x04, 0x37
        /*0002*/ 	.short	(.L_7 - .L_6)
.L_6:
        /*0004*/ 	.word	0x00000082


	//----- nvinfo : EIATTR_SW2861232_WAR
	.align		4
.L_7:
        /*0008*/ 	.byte	0x01, 0x35
	.zero		2


	//----- nvinfo : EIATTR_PARAM_CBANK
	.align		4
        /*000c*/ 	.byte	0x04, 0x0a
        /*000e*/ 	.short	(.L_9 - .L_8)
	.align		4
.L_8:
        /*0010*/ 	.word	index@(.nv.constant0.matmul_kernel)
        /*0014*/ 	.short	0x0160
        /*0016*/ 	.short	0x0050


	//----- nvinfo : EIATTR_CBANK_PARAM_SIZE
	.align		4
.L_9:
        /*0018*/ 	.byte	0x03, 0x19
        /*001a*/ 	.short	0x0050


	//----- nvinfo : EIATTR_KPARAM_INFO
	.align		4
        /*001c*/ 	.byte	0x04, 0x17
        /*001e*/ 	.short	(.L_11 - .L_10)
.L_10:
        /*0020*/ 	.word	0x00000000
        /*0024*/ 	.short	0x000d
        /*0026*/ 	.short	0x0048
        /*0028*/ 	.byte	0x00, 0xf4, 0x21, 0x00


	//----- nvinfo : EIATTR_KPARAM_INFO
	.align		4
.L_11:
        /*002c*/ 	.byte	0x04, 0x17
        /*002e*/ 	.short	(.L_13 - .L_12)
.L_12:
        /*0030*/ 	.word	0x00000000
        /*0034*/ 	.short	0x000c
        /*0036*/ 	.short	0x0040
        /*0038*/ 	.byte	0x00, 0xf4, 0x21, 0x00


	//----- nvinfo : EIATTR_KPARAM_INFO
	.align		4
.L_13:
        /*003c*/ 	.byte	0x04, 0x17
        /*003e*/ 	.short	(.L_15 - .L_14)
.L_14:
        /*0040*/ 	.word	0x00000000
        /*0044*/ 	.short	0x000b
        /*0046*/ 	.short	0x0038
        /*0048*/ 	.byte	0x00, 0xf0, 0x11, 0x00


	//----- nvinfo : EIATTR_KPARAM_INFO
	.align		4
.L_15:
        /*004c*/ 	.byte	0x04, 0x17
        /*004e*/ 	.short	(.L_17 - .L_16)
.L_16:
        /*0050*/ 	.word	0x00000000
        /*0054*/ 	.short	0x000a
        /*0056*/ 	.short	0x0034
        /*0058*/ 	.byte	0x00, 0xf0, 0x11, 0x00


	//----- nvinfo : EIATTR_KPARAM_INFO
	.align		4
.L_17:
        /*005c*/ 	.byte	0x04, 0x17
        /*005e*/ 	.short	(.L_19 - .L_18)
.L_18:
        /*0060*/ 	.word	0x00000000
        /*0064*/ 	.short	0x0009
        /*0066*/ 	.short	0x0030
        /*0068*/ 	.byte	0x00, 0xf0, 0x11, 0x00


	//----- nvinfo : EIATTR_KPARAM_INFO
	.align		4
.L_19:
        /*006c*/ 	.byte	0x04, 0x17
        /*006e*/ 	.short	(.L_21 - .L_20)
.L_20:
        /*0070*/ 	.word	0x00000000
        /*0074*/ 	.short	0x0008
        /*0076*/ 	.short	0x002c
        /*0078*/ 	.byte	0x00, 0xf0, 0x11, 0x00


	//----- nvinfo : EIATTR_KPARAM_INFO
	.align		4
.L_21:
        /*007c*/ 	.byte	0x04, 0x17
        /*007e*/ 	.short	(.L_23 - .L_22)
.L_22:
        /*0080*/ 	.word	0x00000000
        /*0084*/ 	.short	0x0007
        /*0086*/ 	.short	0x0028
        /*0088*/ 	.byte	0x00, 0xf0, 0x11, 0x00


	//----- nvinfo : EIATTR_KPARAM_INFO
	.align		4
.L_23:
        /*008c*/ 	.byte	0x04, 0x17
        /*008e*/ 	.short	(.L_25 - .L_24)
.L_24:
        /*0090*/ 	.word	0x00000000
        /*0094*/ 	.short	0x0006
        /*0096*/ 	.short	0x0024
        /*0098*/ 	.byte	0x00, 0xf0, 0x11, 0x00


	//----- nvinfo : EIATTR_KPARAM_INFO
	.align		4
.L_25:
        /*009c*/ 	.byte	0x04, 0x17
        /*009e*/ 	.short	(.L_27 - .L_26)
.L_26:
        /*00a0*/ 	.word	0x00000000
        /*00a4*/ 	.short	0x0005
        /*00a6*/ 	.short	0x0020
        /*00a8*/ 	.byte	0x00, 0xf0, 0x11, 0x00


	//----- nvinfo : EIATTR_KPARAM_INFO
	.align		4
.L_27:
        /*00ac*/ 	.byte	0x04, 0x17
        /*00ae*/ 	.short	(.L_29 - .L_28)
.L_28:
        /*00b0*/ 	.word	0x00000000
        /*00b4*/ 	.short	0x0004
        /*00b6*/ 	.short	0x001c
        /*00b8*/ 	.byte	0x00, 0xf0, 0x11, 0x00


	//----- nvinfo : EIATTR_KPARAM_INFO
	.align		4
.L_29:
        /*00bc*/ 	.byte	0x04, 0x17
        /*00be*/ 	.short	(.L_31 - .L_30)
.L_30:
        /*00c0*/ 	.word	0x00000000
        /*00c4*/ 	.short	0x0003
        /*00c6*/ 	.short	0x0018
        /*00c8*/ 	.byte	0x00, 0xf0, 0x11, 0x00


	//----- nvinfo : EIATTR_KPARAM_INFO
	.align		4
.L_31:
        /*00cc*/ 	.byte	0x04, 0x17
        /*00ce*/ 	.short	(.L_33 - .L_32)
.L_32:
        /*00d0*/ 	.word	0x00000000
        /*00d4*/ 	.short	0x0002
        /*00d6*/ 	.short	0x0010
        /*00d8*/ 	.byte	0x00, 0xf4, 0x21, 0x00


	//----- nvinfo : EIATTR_KPARAM_INFO
	.align		4
.L_33:
        /*00dc*/ 	.byte	0x04, 0x17
        /*00de*/ 	.short	(.L_35 - .L_34)
.L_34:
        /*00e0*/ 	.word	0x00000000
        /*00e4*/ 	.short	0x0001
        /*00e6*/ 	.short	0x0008
        /*00e8*/ 	.byte	0x00, 0xf4, 0x21, 0x00


	//----- nvinfo : EIATTR_KPARAM_INFO
	.align		4
.L_35:
        /*00ec*/ 	.byte	0x04, 0x17
        /*00ee*/ 	.short	(.L_37 - .L_36)
.L_36:
        /*00f0*/ 	.word	0x00000000
        /*00f4*/ 	.short	0x0000
        /*00f6*/ 	.short	0x0000
        /*00f8*/ 	.byte	0x00, 0xf4, 0x21, 0x00


	//----- nvinfo : EIATTR_MAXREG_COUNT
	.align		4
.L_37:
        /*00fc*/ 	.byte	0x03, 0x1b
        /*00fe*/ 	.short	0x00ff


	//----- nvinfo : EIATTR_NUM_BARRIERS
	.align		4
        /*0100*/ 	.byte	0x02, 0x4c
        /*0102*/ 	.byte	0x01
	.zero		1


	//----- nvinfo : EIATTR_ANNOTATIONS
	.align		4
        /*0104*/ 	.byte	0x04, 0x55
        /*0106*/ 	.short	(.L_39 - .L_38)


	//   ....[0]....
.L_38:
        /*0108*/ 	.word	0x00000001
        /*010c*/ 	.byte	0xb0, 0x05, 0x00, 0x00, 0x01, 0x00, 0x00, 0x00, 0x10, 0x06, 0x00, 0x00, 0x01, 0x00, 0x00, 0x00
        /* <DEDUP_REMOVED lines=2377> */
        /*95ac*/ 	.byte	0x20, 0x58, 0x03, 0x00, 0x01, 0x00, 0x00, 0x00, 0x40, 0x58, 0x03, 0x00


	//----- nvinfo : EIATTR_MERCURY_ISA_VERSION
	.align		4
.L_39:
        /*95b8*/ 	.byte	0x03, 0x5f
        /*95ba*/ 	.short	0x0000


	//----- nvinfo : EIATTR_EXIT_INSTR_OFFSETS
	.align		4
        /*95bc*/ 	.byte	0x04, 0x1c
        /*95be*/ 	.short	(.L_41 - .L_40)


	//   ....[0]....
.L_40:
        /*95c0*/ 	.word	0x00035b40


	//   ....[1]....
        /*95c4*/ 	.word	0x00035b60


	//----- nvinfo : EIATTR_REQNTID
	.align		4
.L_41:
        /*95c8*/ 	.byte	0x04, 0x10
        /*95ca*/ 	.short	(.L_43 - .L_42)
.L_42:
        /*95cc*/ 	.word	0x00000040
        /*95d0*/ 	.word	0x00000001
        /*95d4*/ 	.word	0x00000001
.L_43:


//--------------------- .nv.callgraph             --------------------------
	.section	.nv.callgraph,"",@"SHT_CUDA_CALLGRAPH"
	.align	4
	.sectionentsize	8
	.align		4
        /*0000*/ 	.word	0x00000000
	.align		4
        /*0004*/ 	.word	0xffffffff
	.align		4
        /*0008*/ 	.word	0x00000000
	.align		4
        /*000c*/ 	.word	0xfffffffe
	.align		4
        /*0010*/ 	.word	0x00000000
	.align		4
        /*0014*/ 	.word	0xfffffffd
	.align		4
        /*0018*/ 	.word	0x00000000
	.align		4
        /*001c*/ 	.word	0xfffffffc


//--------------------- .nv.rel.action            --------------------------
	.section	.nv.rel.action,"",@"SHT_CUDA_RELOCINFO"
	.align	8
	.sectionentsize	8
        /*0000*/ 	.byte	0x73, 0x00, 0x00, 0x00, 0x00, 0x00, 0x00, 0x00, 0x00, 0x00, 0x00, 0x11, 0x25, 0x00, 0x05, 0x36


//--------------------- .nv.constant0.matmul_kernel --------------------------
	.section	.nv.constant0.matmul_kernel,"a",@progbits
	.sectionflags	@""
	.align	4
.nv.constant0.matmul_kernel:
	.zero		432


//--------------------- .text.matmul_kernel       --------------------------
	.section	.text.matmul_kernel,"ax",@progbits
	.sectioninfo	@"SHI_REGISTERS=255"
	.align	128
        .global         matmul_kernel
        .type           matmul_kernel,@function
        .size           matmul_kernel,(.L_x_3 - matmul_kernel)
        .other          matmul_kernel,@"STO_CUDA_ENTRY STV_DEFAULT"
matmul_kernel:
.text.matmul_kernel:
[----:B------:R-:W-:Y:S02]  /*0000*/  IMAD.MOV.U32 R1, RZ, RZ, c[0x0][0x28] ;  /* 0x00000a00ff017624 */ /* 0x000fe400078e00ff */
[----:B------:R-:W-:Y:S01]  /*0010*/  IMAD.MOV.U32 R0, RZ, RZ, c[0x0][0x17c] ;  /* 0x00005f00ff007624 */ /* 0x000fe200078e00ff */
[----:B------:R-:W1:Y:S01]  /*0020*/  S2R R6, SR_CTAID.X ;  /* 0x0000000000067919 */ /* 0x000e620000002500 */
[----:B------:R-:W-:Y:S02]  /*0030*/  IABS R11, c[0x0][0x178] ;  /* 0x00005e00000b7a13 */ /* 0x000fe40000000000 */
[----:B------:R-:W-:Y:S02]  /*0040*/  IADD3 R1, R1, -0x1620, RZ ;  /* 0xffffe9e001017810 */ /* 0x000fe40007ffe0ff */
[----:B------:R-:W-:-:S04]  /*0050*/  IADD3 R0, R0, 0x7f, RZ ;  /* 0x0000007f00007810 */ /* 0x000fc80007ffe0ff */
[----:B------:R-:W-:-:S04]  /*0060*/  SHF.R.S32.HI R3, RZ, 0x1f, R0 ;  /* 0x0000001fff037819 */ /* 0x000fc80000011400 */
[----:B------:R-:W-:-:S04]  /*0070*/  LEA.HI R3, R3, R0, RZ, 0x7 ;  /* 0x0000000003037211 */ /* 0x000fc800078f38ff */
[----:B------:R-:W-:-:S05]  /*0080*/  SHF.R.S32.HI R3, RZ, 0x7, R3 ;  /* 0x00000007ff037819 */ /* 0x000fca0000011403 */
[----:B------:R-:W-:Y:S01]  /*0090*/  IMAD.SHL.U32 R5, R3, 0x8, RZ ;  /* 0x0000000803057824 */ /* 0x000fe200078e00ff */
[----:B-1----:R-:W-:-:S04]  /*00a0*/  IABS R8, R6 ;  /* 0x0000000600087213 */ /* 0x002fc80000000000 */
[-C--:B------:R-:W-:Y:S02]  /*00b0*/  IABS R7, R5.reuse ;  /* 0x0000000500077213 */ /* 0x080fe40000000000 */
[----:B------:R-:W-:Y:S02]  /*00c0*/  IABS R10, R5 ;  /* 0x00000005000a7213 */ /* 0x000fe40000000000 */
[----:B------:R-:W1:Y:S08]  /*00d0*/  I2F.RP R0, R7 ;  /* 0x0000000700007306 */ /* 0x000e700000209400 */
[----:B-1----:R-:W1:Y:S02]  /*00e0*/  MUFU.RCP R0, R0 ;  /* 0x0000000000007308 */ /* 0x002e640000001000 */
[----:B-1----:R-:W-:Y:S01]  /*00f0*/  IADD3 R2, R0, 0xffffffe, RZ ;  /* 0x0ffffffe00027810 */ /* 0x002fe20007ffe0ff */
[----:B------:R-:W-:-:S05]  /*0100*/  IMAD.MOV R0, RZ, RZ, -R10 ;  /* 0x000000ffff007224 */ /* 0x000fca00078e0a0a */
[----:B------:R1:W2:Y:S02]  /*0110*/  F2I.FTZ.U32.TRUNC.NTZ R3, R2 ;  /* 0x0000000200037305 */ /* 0x0002a4000021f000 */
[----:B-1----:R-:W-:Y:S02]  /*0120*/  IMAD.MOV.U32 R2, RZ, RZ, RZ ;  /* 0x000000ffff027224 */ /* 0x002fe400078e00ff */
[----:B--2---:R-:W-:-:S04]  /*0130*/  IMAD.MOV R4, RZ, RZ, -R3 ;  /* 0x000000ffff047224 */ /* 0x004fc800078e0a03 */
[----:B------:R-:W-:Y:S02]  /*0140*/  IMAD R9, R4, R7, RZ ;  /* 0x0000000704097224 */ /* 0x000fe400078e02ff */
[----:B------:R-:W-:Y:S02]  /*0150*/  IMAD.MOV.U32 R4, RZ, RZ, R8 ;  /* 0x000000ffff047224 */ /* 0x000fe400078e0008 */
[----:B------:R-:W-:-:S06]  /*0160*/  IMAD.HI.U32 R3, R3, R9, R2 ;  /* 0x0000000903037227 */ /* 0x000fcc00078e0002 */
[----:B------:R-:W-:-:S04]  /*0170*/  IMAD.HI.U32 R3, R3, R4, RZ ;  /* 0x0000000403037227 */ /* 0x000fc800078e00ff */
[----:B------:R-:W-:Y:S01]  /*0180*/  IMAD R0, R3, R0, R4 ;  /* 0x0000000003007224 */ /* 0x000fe200078e0204 */
[----:B------:R-:W-:-:S04]  /*0190*/  IABS R4, c[0x0][0x17c] ;  /* 0x00005f0000047a13 */ /* 0x000fc80000000000 */
[----:B------:R-:W-:-:S13]  /*01a0*/  ISETP.GT.U32.AND P1, PT, R7, R0, PT ;  /* 0x000000000700720c */ /* 0x000fda0003f24070 */
[----:B------:R-:W-:Y:S01]  /*01b0*/  @!P1 IMAD.IADD R0, R0, 0x1, -R7 ;  /* 0x0000000100009824 */ /* 0x000fe200078e0a07 */
[----:B------:R-:W-:Y:S02]  /*01c0*/  @!P1 IADD3 R3, R3, 0x1, RZ ;  /* 0x0000000103039810 */ /* 0x000fe40007ffe0ff */
[----:B------:R-:W-:Y:S02]  /*01d0*/  ISETP.NE.AND P1, PT, R5, RZ, PT ;  /* 0x000000ff0500720c */ /* 0x000fe40003f25270 */
[----:B------:R-:W-:Y:S02]  /*01e0*/  ISETP.GE.U32.AND P0, PT, R0, R7, PT ;  /* 0x000000070000720c */ /* 0x000fe40003f06070 */
[----:B------:R-:W-:-:S04]  /*01f0*/  LOP3.LUT R0, R6, R5, RZ, 0x3c, !PT ;  /* 0x0000000506007212 */ /* 0x000fc800078e3cff */
[----:B------:R-:W-:Y:S01]  /*0200*/  ISETP.GE.AND P2, PT, R0, RZ, PT ;  /* 0x000000ff0000720c */ /* 0x000fe20003f46270 */
[----:B------:R-:W-:-:S05]  /*0210*/  IMAD.MOV.U32 R0, RZ, RZ, c[0x0][0x178] ;  /* 0x00005e00ff007624 */ /* 0x000fca00078e00ff */
[----:B------:R-:W-:Y:S02]  /*0220*/  IADD3 R0, R0, 0x3f, RZ ;  /* 0x0000003f00007810 */ /* 0x000fe40007ffe0ff */
[----:B------:R-:W-:-:S05]  /*0230*/  @P0 IADD3 R3, R3, 0x1, RZ ;  /* 0x0000000103030810 */ /* 0x000fca0007ffe0ff */
[----:B------:R-:W-:Y:S01]  /*0240*/  IMAD.MOV.U32 R2, RZ, RZ, R3 ;  /* 0x000000ffff027224 */ /* 0x000fe200078e0003 */
[----:B------:R-:W-:-:S03]  /*0250*/  SHF.R.S32.HI R3, RZ, 0x1f, R0 ;  /* 0x0000001fff037819 */ /* 0x000fc60000011400 */
[----:B------:R-:W-:Y:S01]  /*0260*/  @!P2 IMAD.MOV R2, RZ, RZ, -R2 ;  /* 0x000000ffff02a224 */ /* 0x000fe200078e0a02 */
[----:B------:R-:W-:Y:S02]  /*0270*/  @!P1 LOP3.LUT R2, RZ, R5, RZ, 0x33, !PT ;  /* 0x00000005ff029212 */ /* 0x000fe400078e33ff */
[----:B------:R-:W-:-:S03]  /*0280*/  LEA.HI R3, R3, R0, RZ, 0x6 ;  /* 0x0000000003037211 */ /* 0x000fc600078f30ff */
[----:B------:R-:W-:Y:S02]  /*0290*/  IMAD.SHL.U32 R12, R2, 0x8, RZ ;  /* 0x00000008020c7824 */ /* 0x000fe400078e00ff */
[----:B------:R-:W-:-:S03]  /*02a0*/  IMAD.MOV R2, RZ, RZ, -R2 ;  /* 0x000000ffff027224 */ /* 0x000fc600078e0a02 */
[----:B------:R-:W-:Y:S01]  /*02b0*/  LEA.HI.SX32 R3, R3, -R12, 0x1a ;  /* 0x8000000c03037211 */ /* 0x000fe200078fd2ff */
[----:B------:R-:W-:Y:S02]  /*02c0*/  IMAD R10, R5, R2, R6 ;  /* 0x00000002050a7224 */ /* 0x000fe400078e0206 */
[----:B------:R-:W-:Y:S01]  /*02d0*/  IMAD.MOV.U32 R2, RZ, RZ, RZ ;  /* 0x000000ffff027224 */ /* 0x000fe200078e00ff */
[----:B------:R-:W-:Y:S01]  /*02e0*/  IMNMX R15, R3, 0x8, PT ;  /* 0x00000008030f7817 */ /* 0x000fe20003800200 */
[----:B------:R-:W1:Y:S01]  /*02f0*/  I2F.RP R6, R4 ;  /* 0x0000000400067306 */ /* 0x000e620000209400 */
[----:B------:R-:W-:Y:S02]  /*0300*/  IABS R9, R10 ;  /* 0x0000000a00097213 */ /* 0x000fe40000000000 */
[----:B------:R-:W-:-:S05]  /*0310*/  IABS R7, R15 ;  /* 0x0000000f00077213 */ /* 0x000fca0000000000 */
[----:B------:R-:W2:Y:S08]  /*0320*/  I2F.RP R0, R7 ;  /* 0x0000000700007306 */ /* 0x000eb00000209400 */
[----:B-1----:R-:W-:Y:S08]  /*0330*/  MUFU.RCP R6, R6 ;  /* 0x0000000600067308 */ /* 0x002ff00000001000 */
[----:B--2---:R-:W1:Y:S02]  /*0340*/  MUFU.RCP R0, R0 ;  /* 0x0000000000007308 */ /* 0x004e640000001000 */
[----:B-1----:R-:W-:-:S02]  /*0350*/  IADD3 R3, R0, 0xffffffe, RZ ;  /* 0x0ffffffe00037810 */ /* 0x002fc40007ffe0ff */
[----:B------:R-:W-:-:S04]  /*0360*/  IABS R0, R15 ;  /* 0x0000000f00007213 */ /* 0x000fc80000000000 */
[----:B------:R-:W1:Y:S01]  /*0370*/  F2I.FTZ.U32.TRUNC.NTZ R3, R3 ;  /* 0x0000000300037305 */ /* 0x000e62000021f000 */
[----:B------:R-:W-:Y:S02]  /*0380*/  IMAD.MOV R0, RZ, RZ, -R0 ;  /* 0x000000ffff007224 */ /* 0x000fe400078e0a00 */
[----:B-1----:R-:W-:-:S04]  /*0390*/  IMAD.MOV R8, RZ, RZ, -R3 ;  /* 0x000000ffff087224 */ /* 0x002fc800078e0a03 */
[----:B------:R-:W-:Y:S01]  /*03a0*/  IMAD R5, R8, R7, RZ ;  /* 0x0000000708057224 */ /* 0x000fe200078e02ff */
[----:B------:R-:W-:-:S03]  /*03b0*/  IADD3 R8, R6, 0xffffffe, RZ ;  /* 0x0ffffffe06087810 */ /* 0x000fc60007ffe0ff */
[----:B------:R-:W-:-:S04]  /*03c0*/  IMAD.HI.U32 R2, R3, R5, R2 ;  /* 0x0000000503027227 */ /* 0x000fc800078e0002 */
[----:B------:R-:W-:Y:S02]  /*03d0*/  IMAD.MOV.U32 R3, RZ, RZ, R11 ;  /* 0x000000ffff037224 */ /* 0x000fe400078e000b */
[----:B------:R-:W-:Y:S02]  /*03e0*/  IMAD.HI.U32 R2, R2, R9, RZ ;  /* 0x0000000902027227 */ /* 0x000fe400078e00ff */
[----:B------:R-:W1:Y:S02]  /*03f0*/  I2F.RP R5, R3 ;  /* 0x0000000300057306 */ /* 0x000e640000209400 */
[----:B------:R-:W-:-:S05]  /*0400*/  IMAD R0, R2, R0, R9 ;  /* 0x0000000002007224 */ /* 0x000fca00078e0209 */
[----:B------:R-:W-:Y:S01]  /*0410*/  ISETP.GT.U32.AND P1, PT, R7, R0, PT ;  /* 0x000000000700720c */ /* 0x000fe20003f24070 */
[----:B------:R2:W3:Y:S08]  /*0420*/  F2I.FTZ.U32.TRUNC.NTZ R9, R8 ;  /* 0x0000000800097305 */ /* 0x0004f0000021f000 */
[----:B-1----:R-:W1:Y:S01]  /*0430*/  MUFU.RCP R5, R5 ;  /* 0x0000000500057308 */ /* 0x002e620000001000 */
[----:B--2---:R-:W-:-:S03]  /*0440*/  IMAD.MOV.U32 R8, RZ, RZ, RZ ;  /* 0x000000ffff087224 */ /* 0x004fc600078e00ff */
[----:B------:R-:W-:Y:S01]  /*0450*/  @!P1 IMAD.IADD R0, R0, 0x1, -R7 ;  /* 0x0000000100009824 */ /* 0x000fe200078e0a07 */
[----:B------:R-:W-:Y:S02]  /*0460*/  @!P1 IADD3 R2, R2, 0x1, RZ ;  /* 0x0000000102029810 */ /* 0x000fe40007ffe0ff */
[----:B------:R-:W-:Y:S01]  /*0470*/  ISETP.NE.AND P1, PT, R15, RZ, PT ;  /* 0x000000ff0f00720c */ /* 0x000fe20003f25270 */
[----:B---3--:R-:W-:Y:S01]  /*0480*/  IMAD.MOV R11, RZ, RZ, -R9 ;  /* 0x000000ffff0b7224 */ /* 0x008fe200078e0a09 */
[----:B------:R-:W-:Y:S02]  /*0490*/  ISETP.GE.U32.AND P0, PT, R0, R7, PT ;  /* 0x000000070000720c */ /* 0x000fe40003f06070 */
[----:B------:R-:W-:Y:S01]  /*04a0*/  LOP3.LUT R0, R10, R15, RZ, 0x3c, !PT ;  /* 0x0000000f0a007212 */ /* 0x000fe200078e3cff */
[----:B------:R-:W-:-:S03]  /*04b0*/  IMAD R11, R11, R4, RZ ;  /* 0x000000040b0b7224 */ /* 0x000fc600078e02ff */
[----:B------:R-:W-:Y:S01]  /*04c0*/  ISETP.GE.AND P2, PT, R0, RZ, PT ;  /* 0x000000ff0000720c */ /* 0x000fe20003f46270 */
[----:B------:R-:W-:Y:S01]  /*04d0*/  IMAD.HI.U32 R0, R9, R11, R8 ;  /* 0x0000000b09007227 */ /* 0x000fe200078e0008 */
[----:B-1----:R-:W-:-:S04]  /*04e0*/  IADD3 R5, R5, 0xffffffe, RZ ;  /* 0x0ffffffe05057810 */ /* 0x002fc80007ffe0ff */
[----:B------:R-:W1:Y:S01]  /*04f0*/  F2I.FTZ.U32.TRUNC.NTZ R7, R5 ;  /* 0x0000000500077305 */ /* 0x000e62000021f000 */
[----:B------:R-:W-:-:S06]  /*0500*/  @P0 IADD3 R2, R2, 0x1, RZ ;  /* 0x0000000102020810 */ /* 0x000fcc0007ffe0ff */
[----:B------:R-:W-:Y:S01]  /*0510*/  @!P2 IMAD.MOV R2, RZ, RZ, -R2 ;  /* 0x000000ffff02a224 */ /* 0x000fe200078e0a02 */
[----:B------:R-:W-:-:S05]  /*0520*/  @!P1 LOP3.LUT R2, RZ, R15, RZ, 0x33, !PT ;  /* 0x0000000fff029212 */ /* 0x000fca00078e33ff */
[----:B------:R-:W-:Y:S02]  /*0530*/  IMAD.SHL.U32 R201, R2, 0x80, RZ ;  /* 0x0000008002c97824 */ /* 0x000fe400078e00ff */
[----:B------:R-:W-:Y:S02]  /*0540*/  IMAD.MOV R2, RZ, RZ, -R2 ;  /* 0x000000ffff027224 */ /* 0x000fe400078e0a02 */
[----:B-1----:R-:W-:Y:S01]  /*0550*/  IMAD.MOV R6, RZ, RZ, -R7 ;  /* 0x000000ffff067224 */ /* 0x002fe200078e0a07 */
[----:B------:R-:W-:Y:S01]  /*0560*/  IADD3 R140, R201, 0x7f, RZ ;  /* 0x0000007fc98c7810 */ /* 0x000fe20007ffe0ff */
[----:B------:R-:W-:Y:S01]  /*0570*/  IMAD R5, R15, R2, R10 ;  /* 0x000000020f057224 */ /* 0x000fe200078e020a */
[C---:B------:R-:W-:Y:S01]  /*0580*/  IADD3 R14, R201.reuse, 0x1, RZ ;  /* 0x00000001c90e7810 */ /* 0x040fe20007ffe0ff */
[----:B------:R-:W-:Y:S01]  /*0590*/  IMAD.MOV.U32 R10, RZ, RZ, R6 ;  /* 0x000000ffff0a7224 */ /* 0x000fe200078e0006 */
[----:B------:R-:W-:Y:S01]  /*05a0*/  IABS R13, R140 ;  /* 0x0000008c000d7213 */ /* 0x000fe20000000000 */
[----:B------:R-:W-:Y:S01]  /*05b0*/  STL [R1+0xd54], R140 ;  /* 0x000d548c01007387 */ /* 0x000fe20000100800 */
[----:B------:R-:W-:Y:S01]  /*05c0*/  IABS R129, R14 ;  /* 0x0000000e00817213 */ /* 0x000fe20000000000 */
[----:B------:R-:W-:Y:S01]  /*05d0*/  IMAD.MOV.U32 R6, RZ, RZ, RZ ;  /* 0x000000ffff067224 */ /* 0x000fe200078e00ff */
[C---:B------:R-:W-:Y:S01]  /*05e0*/  IADD3 R251, R201.reuse, 0x4, RZ ;  /* 0x00000004c9fb7810 */ /* 0x040fe20007ffe0ff */
[C---:B------:R-:W-:Y:S01]  /*05f0*/  IMAD.HI.U32 R9, R0.reuse, R13, RZ ;  /* 0x0000000d00097227 */ /* 0x040fe200078e00ff */
[----:B------:R-:W-:Y:S01]  /*0600*/  IABS R131, R201 ;  /* 0x000000c900837213 */ /* 0x000fe20000000000 */
[----:B------:R1:W-:Y:S01]  /*0610*/  STL [R1+0xdb8], R14 ;  /* 0x000db80e01007387 */ /* 0x0003e20000100800 */
[C---:B------:R-:W-:Y:S01]  /*0620*/  IADD3 R250, R201.reuse, 0x5, RZ ;  /* 0x00000005c9fa7810 */ /* 0x040fe20007ffe0ff */
[----:B------:R-:W-:Y:S01]  /*0630*/  IMAD.MOV R9, RZ, RZ, -R9 ;  /* 0x000000ffff097224 */ /* 0x000fe200078e0a09 */
[----:B------:R-:W-:Y:S01]  /*0640*/  IADD3 R252, R201, 0x3, RZ ;  /* 0x00000003c9fc7810 */ /* 0x000fe20007ffe0ff */
[----:B------:R-:W-:Y:S01]  /*0650*/  IMAD.HI.U32 R8, R0, R129, RZ ;  /* 0x0000008100087227 */ /* 0x000fe200078e00ff */
[----:B------:R-:W-:-:S02]  /*0660*/  IABS R125, R250 ;  /* 0x000000fa007d7213 */ /* 0x000fc40000000000 */
[C---:B------:R-:W-:Y:S01]  /*0670*/  IADD3 R245, R201.reuse, 0xa, RZ ;  /* 0x0000000ac9f57810 */ /* 0x040fe20007ffe0ff */
[----:B------:R-:W-:Y:S01]  /*0680*/  IMAD R130, R4, R9, R13 ;  /* 0x0000000904827224 */ /* 0x000fe200078e020d */
[----:B------:R-:W-:Y:S01]  /*0690*/  IABS R13, R251 ;  /* 0x000000fb000d7213 */ /* 0x000fe20000000000 */
[----:B------:R-:W-:Y:S01]  /*06a0*/  IMAD.MOV R8, RZ, RZ, -R8 ;  /* 0x000000ffff087224 */ /* 0x000fe200078e0a08 */
[C---:B-1----:R-:W-:Y:S01]  /*06b0*/  IADD3 R14, R201.reuse, 0x2, RZ ;  /* 0x00000002c90e7810 */ /* 0x042fe20007ffe0ff */
[----:B------:R-:W-:Y:S01]  /*06c0*/  IMAD.HI.U32 R2, R0, R131, RZ ;  /* 0x0000008300027227 */ /* 0x000fe200078e00ff */
[----:B------:R-:W-:Y:S02]  /*06d0*/  IABS R127, R252 ;  /* 0x000000fc007f7213 */ /* 0x000fe40000000000 */
[C---:B------:R-:W-:Y:S01]  /*06e0*/  IADD3 R246, R201.reuse, 0x9, RZ ;  /* 0x00000009c9f67810 */ /* 0x040fe20007ffe0ff */
[----:B------:R-:W-:Y:S01]  /*06f0*/  IMAD R11, R10, R3, RZ ;  /* 0x000000030a0b7224 */ /* 0x000fe200078e02ff */
[C---:B------:R-:W-:Y:S01]  /*0700*/  IADD3 R247, R201.reuse, 0x8, RZ ;  /* 0x00000008c9f77810 */ /* 0x040fe20007ffe0ff */
[----:B------:R-:W-:Y:S01]  /*0710*/  IMAD R129, R4, R8, R129 ;  /* 0x0000000804817224 */ /* 0x000fe200078e0281 */
[----:B------:R-:W-:Y:S01]  /*0720*/  IABS R121, R246 ;  /* 0x000000f600797213 */ /* 0x000fe20000000000 */
[C---:B------:R-:W-:Y:S01]  /*0730*/  IMAD.HI.U32 R8, R0.reuse, R13, RZ ;  /* 0x0000000d00087227 */ /* 0x040fe200078e00ff */
[C---:B------:R-:W-:Y:S01]  /*0740*/  IADD3 R248, R201.reuse, 0x7, RZ ;  /* 0x00000007c9f87810 */ /* 0x040fe20007ffe0ff */
[----:B------:R1:W-:Y:S01]  /*0750*/  STL [R1+0xdb4], R14 ;  /* 0x000db40e01007387 */ /* 0x0003e20000100800 */
[----:B------:R-:W-:Y:S01]  /*0760*/  IADD3 R242, R201, 0xe, RZ ;  /* 0x0000000ec9f27810 */ /* 0x000fe20007ffe0ff */
[----:B------:R-:W-:Y:S01]  /*0770*/  IMAD.MOV R10, RZ, RZ, -R2 ;  /* 0x000000ffff0a7224 */ /* 0x000fe200078e0a02 */
[----:B------:R-:W-:Y:S01]  /*0780*/  IABS R123, R248 ;  /* 0x000000f8007b7213 */ /* 0x000fe20000000000 */
[----:B------:R-:W-:Y:S01]  /*0790*/  IMAD.HI.U32 R2, R7, R11, R6 ;  /* 0x0000000b07027227 */ /* 0x000fe200078e0006 */
[----:B------:R-:W-:Y:S01]  /*07a0*/  IABS R11, R14 ;  /* 0x0000000e000b7213 */ /* 0x000fe20000000000 */
[----:B------:R-:W-:Y:S01]  /*07b0*/  STL [R1+0xdb0], R252 ;  /* 0x000db0fc01007387 */ /* 0x000fe20000100800 */
[C---:B------:R-:W-:Y:S01]  /*07c0*/  IADD3 R241, R201.reuse, 0xf, RZ ;  /* 0x0000000fc9f17810 */ /* 0x040fe20007ffe0ff */
[----:B------:R-:W-:Y:S01]  /*07d0*/  IMAD.MOV R8, RZ, RZ, -R8 ;  /* 0x000000ffff087224 */ /* 0x000fe200078e0a08 */
[C---:B------:R-:W-:Y:S01]  /*07e0*/  IADD3 R139, R201.reuse, 0xc, RZ ;  /* 0x0000000cc98b7810 */ /* 0x040fe20007ffe0ff */
[----:B------:R-:W-:Y:S01]  /*07f0*/  IMAD.HI.U32 R9, R0, R125, RZ ;  /* 0x0000007d00097227 */ /* 0x000fe200078e00ff */
[----:B------:R-:W-:Y:S01]  /*0800*/  IABS R115, R241 ;  /* 0x000000f100737213 */ /* 0x000fe20000000000 */
[----:B------:R-:W-:Y:S01]  /*0810*/  STL [R1+0xe84], R251 ;  /* 0x000e84fb01007387 */ /* 0x000fe20000100800 */
[C---:B------:R-:W-:Y:S01]  /*0820*/  IADD3 R243, R201.reuse, 0xd, RZ ;  /* 0x0000000dc9f37810 */ /* 0x040fe20007ffe0ff */
[----:B------:R-:W-:Y:S01]  /*0830*/  IMAD R126, R4, R8, R13 ;  /* 0x00000008047e7224 */ /* 0x000fe200078e020d */
[----:B------:R-:W-:Y:S01]  /*0840*/  IABS R13, R245 ;  /* 0x000000f5000d7213 */ /* 0x000fe20000000000 */
[----:B------:R-:W-:Y:S01]  /*0850*/  IMAD.HI.U32 R6, R0, R11, RZ ;  /* 0x0000000b00067227 */ /* 0x000fe200078e00ff */
[C---:B------:R-:W-:Y:S01]  /*0860*/  IADD3 R236, R201.reuse, 0x14, RZ ;  /* 0x00000014c9ec7810 */ /* 0x040fe20007ffe0ff */
[----:B------:R-:W-:Y:S01]  /*0870*/  STL [R1+0xe80], R250 ;  /* 0x000e80fa01007387 */ /* 0x000fe20000100800 */
[----:B------:R-:W-:Y:S01]  /*0880*/  IABS R117, R243 ;  /* 0x000000f300757213 */ /* 0x000fe20000000000 */
[----:B------:R-:W-:Y:S01]  /*0890*/  IMAD.MOV R9, RZ, RZ, -R9 ;  /* 0x000000ffff097224 */ /* 0x000fe200078e0a09 */
[C---:B------:R-:W-:Y:S01]  /*08a0*/  IADD3 R237, R201.reuse, 0x13, RZ ;  /* 0x00000013c9ed7810 */ /* 0x040fe20007ffe0ff */
[----:B------:R-:W-:Y:S01]  /*08b0*/  IMAD.MOV R6, RZ, RZ, -R6 ;  /* 0x000000ffff067224 */ /* 0x000fe200078e0a06 */
[C---:B------:R-:W-:Y:S01]  /*08c0*/  IADD3 R238, R201.reuse, 0x12, RZ ;  /* 0x00000012c9ee7810 */ /* 0x040fe20007ffe0ff */
[----:B------:R-:W-:Y:S01]  /*08d0*/  IMAD R125, R4, R9, R125 ;  /* 0x00000009047d7224 */ /* 0x000fe200078e027d */
[----:B------:R-:W-:Y:S01]  /*08e0*/  IABS R111, R237 ;  /* 0x000000ed006f7213 */ /* 0x000fe20000000000 */
[----:B------:R-:W-:Y:S01]  /*08f0*/  IMAD.HI.U32 R7, R0, R127, RZ ;  /* 0x0000007f00077227 */ /* 0x000fe200078e00ff */
[----:B------:R-:W-:-:S02]  /*0900*/  IADD3 R239, R201, 0x11, RZ ;  /* 0x00000011c9ef7810 */ /* 0x000fc40007ffe0ff */
[C---:B------:R-:W-:Y:S01]  /*0910*/  IADD3 R232, R201.reuse, 0x18, RZ ;  /* 0x00000018c9e87810 */ /* 0x040fe20007ffe0ff */
[----:B------:R-:W-:Y:S01]  /*0920*/  IMAD.HI.U32 R9, R0, R13, RZ ;  /* 0x0000000d00097227 */ /* 0x000fe200078e00ff */
[----:B------:R-:W-:Y:S02]  /*0930*/  IABS R113, R239 ;  /* 0x000000ef00717213 */ /* 0x000fe40000000000 */
[C---:B------:R-:W-:Y:S01]  /*0940*/  IADD3 R231, R201.reuse, 0x19, RZ ;  /* 0x00000019c9e77810 */ /* 0x040fe20007ffe0ff */
[----:B------:R-:W-:Y:S01]  /*0950*/  IMAD R128, R4, R6, R11 ;  /* 0x0000000604807224 */ /* 0x000fe200078e020b */
[----:B------:R-:W-:Y:S01]  /*0960*/  IABS R11, R247 ;  /* 0x000000f7000b7213 */ /* 0x000fe20000000000 */
[----:B------:R-:W-:Y:S01]  /*0970*/  IMAD.MOV R7, RZ, RZ, -R7 ;  /* 0x000000ffff077224 */ /* 0x000fe200078e0a07 */
[C---:B------:R-:W-:Y:S01]  /*0980*/  IADD3 R234, R201.reuse, 0x16, RZ ;  /* 0x00000016c9ea7810 */ /* 0x040fe20007ffe0ff */
[----:B------:R-:W-:Y:S01]  /*0990*/  IMAD.MOV R9, RZ, RZ, -R9 ;  /* 0x000000ffff097224 */ /* 0x000fe200078e0a09 */
[----:B------:R-:W-:Y:S01]  /*09a0*/  IABS R105, R231 ;  /* 0x000000e700697213 */ /* 0x000fe20000000000 */
[----:B------:R-:W-:Y:S01]  /*09b0*/  IMAD.HI.U32 R8, R0, R121, RZ ;  /* 0x0000007900087227 */ /* 0x000fe200078e00ff */
[----:B------:R-:W-:-:S02]  /*09c0*/  IADD3 R233, R201, 0x17, RZ ;  /* 0x00000017c9e97810 */ /* 0x000fc40007ffe0ff */
[C---:B------:R-:W-:Y:S01]  /*09d0*/  IADD3 R138, R201.reuse, 0x1e, RZ ;  /* 0x0000001ec98a7810 */ /* 0x040fe20007ffe0ff */
[C---:B------:R-:W-:Y:S01]  /*09e0*/  IMAD R127, R4.reuse, R7, R127 ;  /* 0x00000007047f7224 */ /* 0x040fe200078e027f */
[----:B------:R-:W-:Y:S01]  /*09f0*/  IABS R107, R233 ;  /* 0x000000e9006b7213 */ /* 0x000fe20000000000 */
[----:B------:R-:W-:Y:S01]  /*0a00*/  IMAD R120, R4, R9, R13 ;  /* 0x0000000904787224 */ /* 0x000fe200078e020d */
[----:B------:R-:W-:Y:S01]  /*0a10*/  IABS R13, R242 ;  /* 0x000000f2000d7213 */ /* 0x000fe20000000000 */
[----:B------:R-:W-:Y:S01]  /*0a20*/  IMAD.HI.U32 R7, R0, R11, RZ ;  /* 0x0000000b00077227 */ /* 0x000fe200078e00ff */
[C---:B------:R-:W-:Y:S02]  /*0a30*/  IADD3 R227, R201.reuse, 0x1d, RZ ;  /* 0x0000001dc9e37810 */ /* 0x040fe40007ffe0ff */
[C---:B------:R-:W-:Y:S01]  /*0a40*/  IADD3 R228, R201.reuse, 0x1c, RZ ;  /* 0x0000001cc9e47810 */ /* 0x040fe20007ffe0ff */
[----:B------:R-:W-:Y:S01]  /*0a50*/  IMAD.MOV R8, RZ, RZ, -R8 ;  /* 0x000000ffff087224 */ /* 0x000fe200078e0a08 */
[----:B------:R-:W-:Y:S01]  /*0a60*/  IABS R101, R227 ;  /* 0x000000e300657213 */ /* 0x000fe20000000000 */
[----:B------:R-:W-:Y:S01]  /*0a70*/  IMAD.MOV R7, RZ, RZ, -R7 ;  /* 0x000000ffff077224 */ /* 0x000fe200078e0a07 */
[C---:B------:R-:W-:Y:S01]  /*0a80*/  IADD3 R229, R201.reuse, 0x1b, RZ ;  /* 0x0000001bc9e57810 */ /* 0x040fe20007ffe0ff */
[----:B------:R-:W-:Y:S01]  /*0a90*/  IMAD R121, R4, R8, R121 ;  /* 0x0000000804797224 */ /* 0x000fe200078e0279 */
[----:B------:R-:W-:Y:S01]  /*0aa0*/  IADD3 R223, R201, 0x22, RZ ;  /* 0x00000022c9df7810 */ /* 0x000fe20007ffe0ff */
[----:B------:R-:W-:Y:S01]  /*0ab0*/  IMAD.HI.U32 R6, R0, R123, RZ ;  /* 0x0000007b00067227 */ /* 0x000fe200078e00ff */
[----:B------:R-:W-:-:S02]  /*0ac0*/  IABS R103, R229 ;  /* 0x000000e500677213 */ /* 0x000fc40000000000 */
[C---:B------:R-:W-:Y:S01]  /*0ad0*/  IADD3 R222, R201.reuse, 0x23, RZ ;  /* 0x00000023c9de7810 */ /* 0x040fe20007ffe0ff */
[----:B------:R-:W-:Y:S01]  /*0ae0*/  IMAD.HI.U32 R8, R0, R13, RZ ;  /* 0x0000000d00087227 */ /* 0x000fe200078e00ff */
[C---:B------:R-:W-:Y:S02]  /*0af0*/  IADD3 R225, R201.reuse, 0x20, RZ ;  /* 0x00000020c9e17810 */ /* 0x040fe40007ffe0ff */
[----:B------:R-:W-:Y:S01]  /*0b00*/  IABS R95, R222 ;  /* 0x000000de005f7213 */ /* 0x000fe20000000000 */
[----:B------:R-:W-:Y:S01]  /*0b10*/  IMAD R122, R4, R7, R11 ;  /* 0x00000007047a7224 */ /* 0x000fe200078e020b */
[----:B------:R-:W-:Y:S01]  /*0b20*/  IABS R11, R139 ;  /* 0x0000008b000b7213 */ /* 0x000fe20000000000 */
[----:B------:R-:W-:Y:S01]  /*0b30*/  IMAD.MOV R6, RZ, RZ, -R6 ;  /* 0x000000ffff067224 */ /* 0x000fe200078e0a06 */
[C---:B------:R-:W-:Y:S01]  /*0b40*/  IADD3 R224, R201.reuse, 0x21, RZ ;  /* 0x00000021c9e07810 */ /* 0x040fe20007ffe0ff */
[----:B------:R-:W-:Y:S01]  /*0b50*/  IMAD.MOV R8, RZ, RZ, -R8 ;  /* 0x000000ffff087224 */ /* 0x000fe200078e0a08 */
[----:B------:R-:W-:Y:S01]  /*0b60*/  IADD3 R217, R201, 0x28, RZ ;  /* 0x00000028c9d97810 */ /* 0x000fe20007ffe0ff */
[----:B------:R-:W-:Y:S01]  /*0b70*/  IMAD.HI.U32 R9, R0, R115, RZ ;  /* 0x0000007300097227 */ /* 0x000fe200078e00ff */
[----:B------:R-:W-:-:S02]  /*0b80*/  IABS R97, R224 ;  /* 0x000000e000617213 */ /* 0x000fc40000000000 */
[C---:B------:R-:W-:Y:S01]  /*0b90*/  IADD3 R218, R201.reuse, 0x27, RZ ;  /* 0x00000027c9da7810 */ /* 0x040fe20007ffe0ff */
[C---:B------:R-:W-:Y:S01]  /*0ba0*/  IMAD R123, R4.reuse, R6, R123 ;  /* 0x00000006047b7224 */ /* 0x040fe200078e027b */
[C---:B------:R-:W-:Y:S01]  /*0bb0*/  IADD3 R219, R201.reuse, 0x26, RZ ;  /* 0x00000026c9db7810 */ /* 0x040fe20007ffe0ff */
[----:B------:R-:W-:Y:S01]  /*0bc0*/  IMAD R116, R4, R8, R13 ;  /* 0x0000000804747224 */ /* 0x000fe200078e020d */
[----:B------:R-:W-:Y:S01]  /*0bd0*/  IABS R13, R236 ;  /* 0x000000ec000d7213 */ /* 0x000fe20000000000 */
[----:B------:R-:W-:Y:S01]  /*0be0*/  IMAD.HI.U32 R6, R0, R11, RZ ;  /* 0x0000000b00067227 */ /* 0x000fe200078e00ff */
[----:B------:R-:W-:Y:S02]  /*0bf0*/  IABS R91, R218 ;  /* 0x000000da005b7213 */ /* 0x000fe40000000000 */
[C---:B------:R-:W-:Y:S01]  /*0c00*/  IADD3 R220, R201.reuse, 0x25, RZ ;  /* 0x00000025c9dc7810 */ /* 0x040fe20007ffe0ff */
[----:B------:R-:W-:Y:S01]  /*0c10*/  IMAD.MOV R9, RZ, RZ, -R9 ;  /* 0x000000ffff097224 */ /* 0x000fe200078e0a09 */
[C---:B------:R-:W-:Y:S01]  /*0c20*/  IADD3 R213, R201.reuse, 0x2c, RZ ;  /* 0x0000002cc9d57810 */ /* 0x040fe20007ffe0ff */
[----:B------:R-:W-:Y:S01]  /*0c30*/  IMAD.MOV R6, RZ, RZ, -R6 ;  /* 0x000000ffff067224 */ /* 0x000fe200078e0a06 */
[C---:B------:R-:W-:Y:S01]  /*0c40*/  IADD3 R249, R201.reuse, 0x6, RZ ;  /* 0x00000006c9f97810 */ /* 0x040fe20007ffe0ff */
[----:B------:R-:W-:Y:S01]  /*0c50*/  IMAD R115, R4, R9, R115 ;  /* 0x0000000904737224 */ /* 0x000fe200078e0273 */
[----:B------:R-:W-:Y:S01]  /*0c60*/  IABS R93, R220 ;  /* 0x000000dc005d7213 */ /* 0x000fe20000000000 */
[C---:B------:R-:W-:Y:S01]  /*0c70*/  IMAD.HI.U32 R7, R0.reuse, R117, RZ ;  /* 0x0000007500077227 */ /* 0x040fe200078e00ff */
[----:B------:R-:W-:Y:S01]  /*0c80*/  IABS R15, R249 ;  /* 0x000000f9000f7213 */ /* 0x000fe20000000000 */
[----:B------:R-:W-:Y:S01]  /*0c90*/  STL [R1+0xe90], R249 ;  /* 0x000e90f901007387 */ /* 0x000fe20000100800 */
[C---:B------:R-:W-:Y:S01]  /*0ca0*/  IADD3 R212, R201.reuse, 0x2d, RZ ;  /* 0x0000002dc9d47810 */ /* 0x040fe20007ffe0ff */
[----:B------:R-:W-:Y:S01]  /*0cb0*/  IMAD.HI.U32 R9, R0, R13, RZ ;  /* 0x0000000d00097227 */ /* 0x000fe200078e00ff */
[C---:B------:R-:W-:Y:S01]  /*0cc0*/  IADD3 R215, R201.reuse, 0x2a, RZ ;  /* 0x0000002ac9d77810 */ /* 0x040fe20007ffe0ff */
[----:B------:R-:W-:Y:S01]  /*0cd0*/  STL [R1+0xe8c], R248 ;  /* 0x000e8cf801007387 */ /* 0x000fe20000100800 */
[----:B------:R-:W-:Y:S01]  /*0ce0*/  IABS R85, R212 ;  /* 0x000000d400557213 */ /* 0x000fe20000000000 */
[----:B------:R-:W-:Y:S01]  /*0cf0*/  IMAD R118, R4, R6, R11 ;  /* 0x0000000604767224 */ /* 0x000fe200078e020b */
[----:B------:R-:W-:Y:S01]  /*0d00*/  IABS R11, R238 ;  /* 0x000000ee000b7213 */ /* 0x000fe20000000000 */
[----:B------:R-:W-:Y:S01]  /*0d10*/  IMAD.MOV R7, RZ, RZ, -R7 ;  /* 0x000000ffff077224 */ /* 0x000fe200078e0a07 */
[C---:B------:R-:W-:Y:S01]  /*0d20*/  IADD3 R244, R201.reuse, 0xb, RZ ;  /* 0x0000000bc9f47810 */ /* 0x040fe20007ffe0ff */
[----:B------:R-:W-:Y:S01]  /*0d30*/  IMAD.MOV R9, RZ, RZ, -R9 ;  /* 0x000000ffff097224 */ /* 0x000fe200078e0a09 */
[C---:B------:R-:W-:Y:S01]  /*0d40*/  IADD3 R214, R201.reuse, 0x2b, RZ ;  /* 0x0000002bc9d67810 */ /* 0x040fe20007ffe0ff */
[----:B------:R-:W-:Y:S01]  /*0d50*/  IMAD.HI.U32 R8, R0, R111, RZ ;  /* 0x0000006f00087227 */ /* 0x000fe200078e00ff */
[----:B------:R-:W-:Y:S01]  /*0d60*/  IABS R119, R244 ;  /* 0x000000f400777213 */ /* 0x000fe20000000000 */
[----:B------:R-:W-:Y:S01]  /*0d70*/  STL [R1+0xe94], R247 ;  /* 0x000e94f701007387 */ /* 0x000fe20000100800 */
[C---:B------:R-:W-:Y:S01]  /*0d80*/  IADD3 R208, R201.reuse, 0x32, RZ ;  /* 0x00000032c9d07810 */ /* 0x040fe20007ffe0ff */
[C---:B------:R-:W-:Y:S01]  /*0d90*/  IMAD R117, R4.reuse, R7, R117 ;  /* 0x0000000704757224 */ /* 0x040fe200078e0275 */
[----:B------:R-:W-:Y:S01]  /*0da0*/  IABS R87, R214 ;  /* 0x000000d600577213 */ /* 0x000fe20000000000 */
[----:B------:R-:W-:Y:S01]  /*0db0*/  IMAD R110, R4, R9, R13 ;  /* 0x00000009046e7224 */ /* 0x000fe200078e020d */
[----:B------:R-:W-:Y:S01]  /*0dc0*/  IABS R13, R232 ;  /* 0x000000e8000d7213 */ /* 0x000fe20000000000 */
[----:B------:R-:W-:Y:S01]  /*0dd0*/  IMAD.HI.U32 R7, R0, R11, RZ ;  /* 0x0000000b00077227 */ /* 0x000fe200078e00ff */
[C---:B------:R-:W-:Y:S01]  /*0de0*/  IADD3 R240, R201.reuse, 0x10, RZ ;  /* 0x00000010c9f07810 */ /* 0x040fe20007ffe0ff */
[----:B------:R-:W-:Y:S01]  /*0df0*/  STL [R1+0xe9c], R246 ;  /* 0x000e9cf601007387 */ /* 0x000fe20000100800 */
[C---:B------:R-:W-:Y:S01]  /*0e00*/  IADD3 R209, R201.reuse, 0x31, RZ ;  /* 0x00000031c9d17810 */ /* 0x040fe20007ffe0ff */
[----:B------:R-:W-:Y:S01]  /*0e10*/  IMAD.MOV R8, RZ, RZ, -R8 ;  /* 0x000000ffff087224 */ /* 0x000fe200078e0a08 */
[C---:B------:R-:W-:Y:S01]  /*0e20*/  IADD3 R137, R201.reuse, 0x30, RZ ;  /* 0x00000030c9897810 */ /* 0x040fe20007ffe0ff */
[----:B------:R-:W-:Y:S01]  /*0e30*/  IMAD.MOV R7, RZ, RZ, -R7 ;  /* 0x000000ffff077224 */ /* 0x000fe200078e0a07 */
[----:B------:R-:W-:Y:S01]  /*0e40*/  IABS R81, R209 ;  /* 0x000000d100517213 */ /* 0x000fe20000000000 */
[----:B------:R-:W-:Y:S01]  /*0e50*/  IMAD R111, R4, R8, R111 ;  /* 0x00000008046f7224 */ /* 0x000fe200078e026f */
[C---:B------:R-:W-:Y:S01]  /*0e60*/  IADD3 R235, R201.reuse, 0x15, RZ ;  /* 0x00000015c9eb7810 */ /* 0x040fe20007ffe0ff */
[C---:B------:R-:W-:Y:S01]  /*0e70*/  IMAD.HI.U32 R6, R0.reuse, R113, RZ ;  /* 0x0000007100067227 */ /* 0x040fe200078e00ff */
[C---:B------:R-:W-:Y:S01]  /*0e80*/  IADD3 R210, R201.reuse, 0x2f, RZ ;  /* 0x0000002fc9d27810 */ /* 0x040fe20007ffe0ff */
[----:B------:R-:W-:Y:S01]  /*0e90*/  STL [R1+0xea0], R245 ;  /* 0x000ea0f501007387 */ /* 0x000fe20000100800 */
[C---:B------:R-:W-:Y:S01]  /*0ea0*/  IADD3 R204, R201.reuse, 0x36, RZ ;  /* 0x00000036c9cc7810 */ /* 0x040fe20007ffe0ff */
[----:B------:R-:W-:Y:S01]  /*0eb0*/  IMAD.HI.U32 R8, R0, R13, RZ ;  /* 0x0000000d00087227 */ /* 0x000fe200078e00ff */
[----:B------:R-:W-:Y:S01]  /*0ec0*/  IABS R109, R235 ;  /* 0x000000eb006d7213 */ /* 0x000fe20000000000 */
        /* <DEDUP_REMOVED lines=9> */
[C---:B------:R-:W-:Y:S01]  /*0f60*/  IADD3 R206, R201.reuse, 0x34, RZ ;  /* 0x00000034c9ce7810 */ /* 0x040fe20007ffe0ff */
[----:B------:R2:W-:Y:S01]  /*0f70*/  STL [R1+0xeac], R139 ;  /* 0x000eac8b01007387 */ /* 0x0005e20000100800 */
[----:B------:R-:W-:Y:S01]  /*0f80*/  IABS R75, R203 ;  /* 0x000000cb004b7213 */ /* 0x000fe20000000000 */
[C---:B------:R-:W-:Y:S01]  /*0f90*/  IMAD R113, R4.reuse, R6, R113 ;  /* 0x0000000604717224 */ /* 0x040fe200078e0271 */
[C---:B------:R-:W-:Y:S01]  /*0fa0*/  IADD3 R205, R201.reuse, 0x35, RZ ;  /* 0x00000035c9cd7810 */ /* 0x040fe20007ffe0ff */
[----:B------:R-:W-:Y:S01]  /*0fb0*/  IMAD R106, R4, R8, R13 ;  /* 0x00000008046a7224 */ /* 0x000fe200078e020d */
[----:B------:R-:W-:Y:S01]  /*0fc0*/  IABS R13, R138 ;  /* 0x0000008a000d7213 */ /* 0x000fe20000000000 */
[----:B------:R-:W-:Y:S01]  /*0fd0*/  IMAD.HI.U32 R6, R0, R11, RZ ;  /* 0x0000000b00067227 */ /* 0x000fe200078e00ff */
[C---:B------:R-:W-:Y:S01]  /*0fe0*/  IADD3 R197, R201.reuse, 0x3c, RZ ;  /* 0x0000003cc9c57810 */ /* 0x040fe20007ffe0ff */
[----:B------:R-:W-:Y:S01]  /*0ff0*/  STL [R1+0xeb4], R243 ;  /* 0x000eb4f301007387 */ /* 0x000fe20000100800 */
[C---:B------:R-:W-:Y:S01]  /*1000*/  IADD3 R226, R201.reuse, 0x1f, RZ ;  /* 0x0000001fc9e27810 */ /* 0x040fe20007ffe0ff */
[----:B------:R-:W-:Y:S01]  /*1010*/  IMAD.MOV R9, RZ, RZ, -R9 ;  /* 0x000000ffff097224 */ /* 0x000fe200078e0a09 */
[----:B------:R-:W-:Y:S01]  /*1020*/  IABS R77, R205 ;  /* 0x000000cd004d7213 */ /* 0x000fe20000000000 */
[----:B------:R-:W-:Y:S01]  /*1030*/  IMAD.MOV R6, RZ, RZ, -R6 ;  /* 0x000000ffff067224 */ /* 0x000fe200078e0a06 */
[C---:B------:R-:W-:Y:S01]  /*1040*/  IADD3 R198, R201.reuse, 0x3b, RZ ;  /* 0x0000003bc9c67810 */ /* 0x040fe20007ffe0ff */
[----:B------:R-:W-:Y:S01]  /*1050*/  IMAD R105, R4, R9, R105 ;  /* 0x0000000904697224 */ /* 0x000fe200078e0269 */
[----:B------:R-:W-:Y:S01]  /*1060*/  IABS R99, R226 ;  /* 0x000000e200637213 */ /* 0x000fe20000000000 */
[C---:B------:R-:W-:Y:S01]  /*1070*/  IMAD.HI.U32 R7, R0.reuse, R107, RZ ;  /* 0x0000006b00077227 */ /* 0x040fe200078e00ff */
[C---:B------:R-:W-:Y:S01]  /*1080*/  IADD3 R199, R201.reuse, 0x3a, RZ ;  /* 0x0000003ac9c77810 */ /* 0x040fe20007ffe0ff */
[----:B------:R-:W-:Y:S01]  /*1090*/  STL [R1+0xeb8], R242 ;  /* 0x000eb8f201007387 */ /* 0x000fe20000100800 */
[----:B------:R-:W-:Y:S01]  /*10a0*/  IABS R71, R198 ;  /* 0x000000c600477213 */ /* 0x000fe20000000000 */
[----:B------:R-:W-:Y:S01]  /*10b0*/  IMAD.HI.U32 R9, R0, R13, RZ ;  /* 0x0000000d00097227 */ /* 0x000fe200078e00ff */
[C---:B------:R-:W-:Y:S01]  /*10c0*/  IADD3 R221, R201.reuse, 0x24, RZ ;  /* 0x00000024c9dd7810 */ /* 0x040fe20007ffe0ff */
[----:B------:R-:W-:Y:S01]  /*10d0*/  STL [R1+0xebc], R241 ;  /* 0x000ebcf101007387 */ /* 0x000fe20000100800 */
        /* <DEDUP_REMOVED lines=8> */
[C---:B------:R-:W-:Y:S01]  /*1160*/  IADD3 R192, R201.reuse, 0x41, RZ ;  /* 0x00000041c9c07810 */ /* 0x040fe20007ffe0ff */
[----:B------:R-:W-:Y:S01]  /*1170*/  STL [R1+0xec0], R240 ;  /* 0x000ec0f001007387 */ /* 0x000fe20000100800 */
[C---:B------:R-:W-:Y:S01]  /*1180*/  IADD3 R216, R201.reuse, 0x29, RZ ;  /* 0x00000029c9d87810 */ /* 0x040fe20007ffe0ff */
[C---:B------:R-:W-:Y:S01]  /*1190*/  IMAD R107, R4.reuse, R7, R107 ;  /* 0x00000007046b7224 */ /* 0x040fe200078e026b */
[C---:B------:R-:W-:Y:S01]  /*11a0*/  IADD3 R195, R201.reuse, 0x3e, RZ ;  /* 0x0000003ec9c37810 */ /* 0x040fe20007ffe0ff */
[----:B------:R-:W-:Y:S01]  /*11b0*/  IMAD R100, R4, R9, R13 ;  /* 0x0000000904647224 */ /* 0x000fe200078e020d */
[----:B------:R-:W-:Y:S01]  /*11c0*/  IABS R13, R223 ;  /* 0x000000df000d7213 */ /* 0x000fe20000000000 */
[----:B------:R-:W-:Y:S01]  /*11d0*/  IMAD.HI.U32 R7, R0, R11, RZ ;  /* 0x0000000b00077227 */ /* 0x000fe200078e00ff */
[----:B------:R-:W-:Y:S01]  /*11e0*/  IABS R65, R192 ;  /* 0x000000c000417213 */ /* 0x000fe20000000000 */
[----:B------:R-:W-:Y:S01]  /*11f0*/  STL [R1+0xec8], R239 ;  /* 0x000ec8ef01007387 */ /* 0x000fe20000100800 */
[----:B------:R-:W-:Y:S01]  /*1200*/  IABS R89, R216 ;  /* 0x000000d800597213 */ /* 0x000fe20000000000 */
[----:B------:R-:W-:Y:S01]  /*1210*/  IMAD.MOV R8, RZ, RZ, -R8 ;  /* 0x000000ffff087224 */ /* 0x000fe200078e0a08 */
[C---:B------:R-:W-:Y:S01]  /*1220*/  IADD3 R194, R201.reuse, 0x3f, RZ ;  /* 0x0000003fc9c27810 */ /* 0x040fe20007ffe0ff */
[----:B------:R-:W-:Y:S01]  /*1230*/  IMAD.MOV R7, RZ, RZ, -R7 ;  /* 0x000000ffff077224 */ /* 0x000fe200078e0a07 */
[C---:B------:R-:W-:Y:S01]  /*1240*/  IADD3 R188, R201.reuse, 0x46, RZ ;  /* 0x00000046c9bc7810 */ /* 0x040fe20007ffe0ff */
[----:B------:R-:W-:Y:S01]  /*1250*/  IMAD R101, R4, R8, R101 ;  /* 0x0000000804657224 */ /* 0x000fe200078e0265 */
[C---:B------:R-:W-:Y:S01]  /*1260*/  IADD3 R211, R201.reuse, 0x2e, RZ ;  /* 0x0000002ec9d37810 */ /* 0x040fe20007ffe0ff */
        /* <DEDUP_REMOVED lines=16> */
[----:B------:R-:W-:Y:S01]  /*1370*/  STL [R1+0xed4], R236 ;  /* 0x000ed4ec01007387 */ /* 0x000fe20000100800 */
[----:B------:R-:W-:Y:S01]  /*1380*/  IABS R79, R207 ;  /* 0x000000cf004f7213 */ /* 0x000fe20000000000 */
        /* <DEDUP_REMOVED lines=21> */
[C---:B------:R-:W-:Y:S01]  /*14e0*/  IADD3 R179, R201.reuse, 0x4f, RZ ;  /* 0x0000004fc9b37810 */ /* 0x040fe20007ffe0ff */
[----:B------:R-:W-:Y:S01]  /*14f0*/  IMAD R98, R4, R6, R11 ;  /* 0x0000000604627224 */ /* 0x000fe200078e020b */
[----:B------:R-:W-:Y:S01]  /*1500*/  IABS R11, R219 ;  /* 0x000000db000b7213 */ /* 0x000fe20000000000 */
[----:B------:R-:W-:Y:S01]  /*1510*/  IMAD.MOV R7, RZ, RZ, -R7 ;  /* 0x000000ffff077224 */ /* 0x000fe200078e0a07 */
[----:B------:R-:W-:Y:S01]  /*1520*/  IABS R69, R196 ;  /* 0x000000c400457213 */ /* 0x000fe20000000000 */
[----:B------:R-:W-:Y:S01]  /*1530*/  IMAD.MOV R9, RZ, RZ, -R9 ;  /* 0x000000ffff097224 */ /* 0x000fe200078e0a09 */
[C---:B------:R-:W-:Y:S01]  /*1540*/  IADD3 R180, R201.reuse, 0x4e, RZ ;  /* 0x0000004ec9b47810 */ /* 0x040fe20007ffe0ff */
[----:B------:R-:W-:Y:S01]  /*1550*/  IMAD.HI.U32 R8, R0, R91, RZ ;  /* 0x0000005b00087227 */ /* 0x000fe200078e00ff */
[----:B------:R-:W-:Y:S01]  /*1560*/  IABS R51, R179 ;  /* 0x000000b300337213 */ /* 0x000fe20000000000 */
[----:B------:R-:W-:Y:S01]  /*1570*/  STL [R1+0xeec], R232 ;  /* 0x000eece801007387 */ /* 0x000fe20000100800 */
[C---:B------:R-:W-:Y:S01]  /*1580*/  IADD3 R136, R201.reuse, 0x42, RZ ;  /* 0x00000042c9887810 */ /* 0x040fe20007ffe0ff */
[C---:B------:R-:W-:Y:S01]  /*1590*/  IMAD R97, R4.reuse, R7, R97 ;  /* 0x0000000704617224 */ /* 0x040fe200078e0261 */
        /* <DEDUP_REMOVED lines=11> */
[C---:B------:R-:W-:Y:S01]  /*1650*/  IMAD R91, R4.reuse, R8, R91 ;  /* 0x00000008045b7224 */ /* 0x040fe200078e025b */
[----:B------:R-:W-:Y:S01]  /*1660*/  IADD3 R176, R201, 0x52, RZ ;  /* 0x00000052c9b07810 */ /* 0x000fe20007ffe0ff */
[----:B------:R-:W-:Y:S01]  /*1670*/  IMAD R131, R4, R10, R131 ;  /* 0x0000000a04837224 */ /* 0x000fe200078e0283 */
[----:B------:R-:W-:Y:S01]  /*1680*/  IABS R45, R174 ;  /* 0x000000ae002d7213 */ /* 0x000fe20000000000 */
[----:B------:R-:W-:Y:S01]  /*1690*/  IMAD.HI.U32 R6, R0, R93, RZ ;  /* 0x0000005d00067227 */ /* 0x000fe200078e00ff */
[----:B------:R-:W-:Y:S01]  /*16a0*/  STL [R1+0xef8], R230 ;  /* 0x000ef8e601007387 */ /* 0x000fe20000100800 */
[----:B------:R-:W-:-:S02]  /*16b0*/  IABS R59, R187 ;  /* 0x000000bb003b7213 */ /* 0x000fc40000000000 */
[C---:B------:R-:W-:Y:S01]  /*16c0*/  IMAD.HI.U32 R8, R0.reuse, R13, RZ ;  /* 0x0000000d00087227 */ /* 0x040fe200078e00ff */
[----:B------:R-:W-:Y:S01]  /*16d0*/  STL [R1+0xf00], R229 ;  /* 0x000f00e501007387 */ /* 0x000fe20000100800 */
[C---:B------:R-:W-:Y:S02]  /*16e0*/  IADD3 R175, R201.reuse, 0x53, RZ ;  /* 0x00000053c9af7810 */ /* 0x040fe40007ffe0ff */
[----:B------:R-:W-:Y:S01]  /*16f0*/  IMAD.HI.U32 R10, R0, R15, RZ ;  /* 0x0000000f000a7227 */ /* 0x000fe200078e00ff */
[----:B------:R-:W-:Y:S01]  /*1700*/  STL [R1+0xf04], R228 ;  /* 0x000f04e401007387 */ /* 0x000fe20000100800 */
[C---:B------:R-:W-:Y:S02]  /*1710*/  IADD3 R169, R201.reuse, 0x5a, RZ ;  /* 0x0000005ac9a97810 */ /* 0x040fe40007ffe0ff */
[----:B------:R-:W-:Y:S01]  /*1720*/  IMAD R92, R4, R7, R11 ;  /* 0x00000007045c7224 */ /* 0x000fe200078e020b */
[----:B------:R-:W-:Y:S01]  /*1730*/  IABS R11, R215 ;  /* 0x000000d7000b7213 */ /* 0x000fe20000000000 */
[----:B------:R-:W-:Y:S01]  /*1740*/  IMAD.MOV R6, RZ, RZ, -R6 ;  /* 0x000000ffff067224 */ /* 0x000fe200078e0a06 */
[----:B------:R-:W-:Y:S01]  /*1750*/  STL [R1+0xf0c], R227 ;  /* 0x000f0ce301007387 */ /* 0x000fe20000100800 */
[----:B------:R-:W-:Y:S01]  /*1760*/  IMAD.MOV R8, RZ, RZ, -R8 ;  /* 0x000000ffff087224 */ /* 0x000fe200078e0a08 */
[----:B------:R-:W-:Y:S01]  /*1770*/  IADD3 R182, R201, 0x4c, RZ ;  /* 0x0000004cc9b67810 */ /* 0x000fe20007ffe0ff */
[----:B------:R-:W-:Y:S01]  /*1780*/  IMAD.MOV R10, RZ, RZ, -R10 ;  /* 0x000000ffff0a7224 */ /* 0x000fe200078e0a0a */
[----:B------:R3:W-:Y:S01]  /*1790*/  STL [R1+0xf10], R138 ;  /* 0x000f108a01007387 */ /* 0x0007e20000100800 */
[----:B------:R-:W-:Y:S01]  /*17a0*/  IMAD.HI.U32 R9, R0, R85, RZ ;  /* 0x0000005500097227 */ /* 0x000fe200078e00ff */
[----:B------:R-:W-:-:S02]  /*17b0*/  IABS R47, R175 ;  /* 0x000000af002f7213 */ /* 0x000fc40000000000 */
[----:B------:R-:W-:Y:S01]  /*17c0*/  STL [R1+0xf18], R226 ;  /* 0x000f18e201007387 */ /* 0x000fe20000100800 */
[C---:B------:R-:W-:Y:S01]  /*17d0*/  IMAD R93, R4.reuse, R6, R93 ;  /* 0x00000006045d7224 */ /* 0x040fe200078e025d */
[C---:B------:R-:W-:Y:S01]  /*17e0*/  IADD3 R170, R201.reuse, 0x59, RZ ;  /* 0x00000059c9aa7810 */ /* 0x040fe20007ffe0ff */
[C---:B------:R-:W-:Y:S01]  /*17f0*/  IMAD R86, R4.reuse, R8, R13 ;  /* 0x0000000804567224 */ /* 0x040fe200078e020d */
[----:B------:R-:W-:Y:S01]  /*1800*/  IABS R13, R208 ;  /* 0x000000d0000d7213 */ /* 0x000fe20000000000 */
[----:B------:R-:W-:Y:S01]  /*1810*/  IMAD R124, R4, R10, R15 ;  /* 0x0000000a047c7224 */ /* 0x000fe200078e020f */
[----:B------:R-:W-:Y:S01]  /*1820*/  IABS R15, R240 ;  /* 0x000000f0000f7213 */ /* 0x000fe20000000000 */
[C---:B------:R-:W-:Y:S01]  /*1830*/  IMAD.HI.U32 R6, R0.reuse, R11, RZ ;  /* 0x0000000b00067227 */ /* 0x040fe200078e00ff */
[----:B------:R-:W-:Y:S01]  /*1840*/  STL [R1+0xf1c], R225 ;  /* 0x000f1ce101007387 */ /* 0x000fe20000100800 */
[----:B------:R-:W-:Y:S02]  /*1850*/  IADD3 R171, R201, 0x58, RZ ;  /* 0x00000058c9ab7810 */ /* 0x000fe40007ffe0ff */
[----:B------:R-:W-:Y:S01]  /*1860*/  IMAD.MOV R9, RZ, RZ, -R9 ;  /* 0x000000ffff097224 */ /* 0x000fe200078e0a09 */
[----:B------:R-:W-:Y:S01]  /*1870*/  STL [R1+0xf24], R224 ;  /* 0x000f24e001007387 */ /* 0x000fe20000100800 */
[----:B------:R-:W-:Y:S01]  /*1880*/  IMAD.HI.U32 R10, R0, R119, RZ ;  /* 0x00000077000a7227 */ /* 0x000fe200078e00ff */
[----:B------:R-:W-:-:S02]  /*1890*/  IABS R41, R170 ;  /* 0x000000aa00297213 */ /* 0x000fc40000000000 */
[----:B------:R-:W-:Y:S01]  /*18a0*/  STL [R1+0xf28], R223 ;  /* 0x000f28df01007387 */ /* 0x000fe20000100800 */
[----:B------:R-:W-:Y:S01]  /*18b0*/  IMAD.MOV R6, RZ, RZ, -R6 ;  /* 0x000000ffff067224 */ /* 0x000fe200078e0a06 */
[C---:B------:R-:W-:Y:S01]  /*18c0*/  IADD3 R177, R201.reuse, 0x51, RZ ;  /* 0x00000051c9b17810 */ /* 0x040fe20007ffe0ff */
[----:B------:R-:W-:Y:S01]  /*18d0*/  IMAD R85, R4, R9, R85 ;  /* 0x0000000904557224 */ /* 0x000fe200078e0255 */
[----:B------:R-:W-:Y:S01]  /*18e0*/  STL [R1+0xf30], R222 ;  /* 0x000f30de01007387 */ /* 0x000fe20000100800 */
[----:B------:R-:W-:Y:S01]  /*18f0*/  IMAD.MOV R10, RZ, RZ, -R10 ;  /* 0x000000ffff0a7224 */ /* 0x000fe200078e0a0a */
[----:B------:R-:W-:Y:S01]  /*1900*/  IABS R49, R177 ;  /* 0x000000b100317213 */ /* 0x000fe20000000000 */
[C---:B------:R-:W-:Y:S01]  /*1910*/  IMAD.HI.U32 R7, R0.reuse, R87, RZ ;  /* 0x0000005700077227 */ /* 0x040fe200078e00ff */
[----:B------:R-:W-:Y:S01]  /*1920*/  STL [R1+0xf34], R221 ;  /* 0x000f34dd01007387 */ /* 0x000fe20000100800 */
[C---:B------:R-:W-:Y:S02]  /*1930*/  IADD3 R172, R201.reuse, 0x57, RZ ;  /* 0x00000057c9ac7810 */ /* 0x040fe40007ffe0ff */
[----:B------:R-:W-:Y:S01]  /*1940*/  IMAD.HI.U32 R9, R0, R13, RZ ;  /* 0x0000000d00097227 */ /* 0x000fe200078e00ff */
[----:B------:R-:W-:Y:S01]  /*1950*/  STL [R1+0xf3c], R220 ;  /* 0x000f3cdc01007387 */ /* 0x000fe20000100800 */
[----:B------:R-:W-:-:S02]  /*1960*/  IADD3 R165, R201, 0x5e, RZ ;  /* 0x0000005ec9a57810 */ /* 0x000fc40007ffe0ff */
[C---:B------:R-:W-:Y:S01]  /*1970*/  IMAD R88, R4.reuse, R6, R11 ;  /* 0x0000000604587224 */ /* 0x040fe200078e020b */
[----:B------:R-:W-:Y:S01]  /*1980*/  IABS R11, R137 ;  /* 0x00000089000b7213 */ /* 0x000fe20000000000 */
[----:B------:R-:W-:Y:S01]  /*1990*/  IMAD R119, R4, R10, R119 ;  /* 0x0000000a04777224 */ /* 0x000fe200078e0277 */
[----:B------:R-:W-:Y:S01]  /*19a0*/  STL [R1+0xf40], R219 ;  /* 0x000f40db01007387 */ /* 0x000fe20000100800 */
[----:B------:R-:W-:Y:S01]  /*19b0*/  IMAD.MOV R7, RZ, RZ, -R7 ;  /* 0x000000ffff077224 */ /* 0x000fe200078e0a07 */
[----:B------:R-:W-:Y:S01]  /*19c0*/  IABS R43, R172 ;  /* 0x000000ac002b7213 */ /* 0x000fe20000000000 */
[----:B------:R-:W-:Y:S01]  /*19d0*/  IMAD.MOV R9, RZ, RZ, -R9 ;  /* 0x000000ffff097224 */ /* 0x000fe200078e0a09 */
[----:B------:R-:W-:Y:S01]  /*19e0*/  STL [R1+0xf48], R218 ;  /* 0x000f48da01007387 */ /* 0x000fe20000100800 */
[C---:B------:R-:W-:Y:S01]  /*19f0*/  IMAD.HI.U32 R10, R0.reuse, R15, RZ ;  /* 0x0000000f000a7227 */ /* 0x040fe200078e00ff */
[C---:B------:R-:W-:Y:S02]  /*1a00*/  IADD3 R173, R201.reuse, 0x56, RZ ;  /* 0x00000056c9ad7810 */ /* 0x040fe40007ffe0ff */
[----:B------:R-:W-:Y:S01]  /*1a10*/  STL [R1+0xf4c], R217 ;  /* 0x000f4cd901007387 */ /* 0x000fe20000100800 */
[----:B------:R-:W-:Y:S01]  /*1a20*/  IMAD.HI.U32 R8, R0, R81, RZ ;  /* 0x0000005100087227 */ /* 0x000fe200078e00ff */
[----:B------:R-:W-:-:S02]  /*1a30*/  IADD3 R164, R201, 0x5f, RZ ;  /* 0x0000005fc9a47810 */ /* 0x000fc40007ffe0ff */
[----:B------:R-:W-:Y:S01]  /*1a40*/  STL [R1+0xf44], R216 ;  /* 0x000f44d801007387 */ /* 0x000fe20000100800 */
[C---:B------:R-:W-:Y:S01]  /*1a50*/  IMAD R87, R4.reuse, R7, R87 ;  /* 0x0000000704577224 */ /* 0x040fe200078e0257 */
[C---:B------:R-:W-:Y:S01]  /*1a60*/  IADD3 R167, R201.reuse, 0x5c, RZ ;  /* 0x0000005cc9a77810 */ /* 0x040fe20007ffe0ff */
[----:B------:R-:W-:Y:S01]  /*1a70*/  IMAD R80, R4, R9, R13 ;  /* 0x0000000904507224 */ /* 0x000fe200078e020d */
[----:B------:R-:W-:Y:S01]  /*1a80*/  IABS R13, R204 ;  /* 0x000000cc000d7213 */ /* 0x000fe20000000000 */
[----:B------:R-:W-:Y:S01]  /*1a90*/  IMAD.MOV R10, RZ, RZ, -R10 ;  /* 0x000000ffff0a7224 */ /* 0x000fe200078e0a0a */
[----:B------:R-:W-:Y:S01]  /*1aa0*/  STL [R1+0xf38], R215 ;  /* 0x000f38d701007387 */ /* 0x000fe20000100800 */
[----:B------:R-:W-:Y:S01]  /*1ab0*/  IMAD.HI.U32 R7, R0, R11, RZ ;  /* 0x0000000b00077227 */ /* 0x000fe200078e00ff */
[----:B------:R-:W-:Y:S02]  /*1ac0*/  IABS R35, R164 ;  /* 0x000000a400237213 */ /* 0x000fe40000000000 */
[----:B------:R-:W-:Y:S01]  /*1ad0*/  STL [R1+0xf2c], R214 ;  /* 0x000f2cd601007387 */ /* 0x000fe20000100800 */
[----:B------:R-:W-:Y:S01]  /*1ae0*/  IMAD.MOV R8, RZ, RZ, -R8 ;  /* 0x000000ffff087224 */ /* 0x000fe200078e0a08 */
[C---:B------:R-:W-:Y:S01]  /*1af0*/  IADD3 R168, R201.reuse, 0x5b, RZ ;  /* 0x0000005bc9a87810 */ /* 0x040fe20007ffe0ff */
[C---:B------:R-:W-:Y:S01]  /*1b00*/  IMAD R114, R4.reuse, R10, R15 ;  /* 0x0000000a04727224 */ /* 0x040fe200078e020f */
[----:B------:R-:W-:Y:S01]  /*1b10*/  IABS R15, R230 ;  /* 0x000000e6000f7213 */ /* 0x000fe20000000000 */
[----:B------:R-:W-:Y:S01]  /*1b20*/  IMAD.MOV R7, RZ, RZ, -R7 ;  /* 0x000000ffff077224 */ /* 0x000fe200078e0a07 */
[----:B------:R-:W-:Y:S01]  /*1b30*/  STL [R1+0xf20], R213 ;  /* 0x000f20d501007387 */ /* 0x000fe20000100800 */
[----:B------:R-:W-:Y:S01]  /*1b40*/  IMAD R81, R4, R8, R81 ;  /* 0x0000000804517224 */ /* 0x000fe200078e0251 */
[C---:B------:R-:W-:Y:S01]  /*1b50*/  IADD3 R166, R201.reuse, 0x5d, RZ ;  /* 0x0000005dc9a67810 */ /* 0x040fe20007ffe0ff */
[----:B------:R-:W-:Y:S01]  /*1b60*/  IMAD.HI.U32 R10, R0, R109, RZ ;  /* 0x0000006d000a7227 */ /* 0x000fe200078e00ff */
[----:B------:R-:W-:Y:S01]  /*1b70*/  STL [R1+0xf14], R212 ;  /* 0x000f14d401007387 */ /* 0x000fe20000100800 */
[----:B------:R-:W-:-:S02]  /*1b80*/  IADD3 R159, R201, 0x64, RZ ;  /* 0x00000064c99f7810 */ /* 0x000fc40007ffe0ff */
[C---:B------:R-:W-:Y:S01]  /*1b90*/  IMAD.HI.U32 R6, R0.reuse, R83, RZ ;  /* 0x0000005300067227 */ /* 0x040fe200078e00ff */
[----:B------:R-:W-:Y:S01]  /*1ba0*/  STL [R1+0xf08], R211 ;  /* 0x000f08d301007387 */ /* 0x000fe20000100800 */
[----:B------:R-:W-:Y:S02]  /*1bb0*/  IABS R39, R168 ;  /* 0x000000a800277213 */ /* 0x000fe40000000000 */
[----:B------:R-:W-:Y:S01]  /*1bc0*/  IMAD.HI.U32 R8, R0, R13, RZ ;  /* 0x0000000d00087227 */ /* 0x000fe200078e00ff */
[----:B------:R-:W-:Y:S01]  /*1bd0*/  STL [R1+0xefc], R210 ;  /* 0x000efcd201007387 */ /* 0x000fe20000100800 */
[----:B------:R-:W-:Y:S02]  /*1be0*/  IABS R37, R166 ;  /* 0x000000a600257213 */ /* 0x000fe40000000000 */
[----:B------:R-:W-:Y:S01]  /*1bf0*/  IMAD R82, R4, R7, R11 ;  /* 0x0000000704527224 */ /* 0x000fe200078e020b */
[----:B------:R-:W-:Y:S01]  /*1c00*/  IABS R11, R206 ;  /* 0x000000ce000b7213 */ /* 0x000fe20000000000 */
[----:B------:R-:W-:Y:S01]  /*1c10*/  IMAD.MOV R10, RZ, RZ, -R10 ;  /* 0x000000ffff0a7224 */ /* 0x000fe200078e0a0a */
[----:B------:R4:W-:Y:S01]  /*1c20*/  STL [R1+0xef0], R137 ;  /* 0x000ef08901007387 */ /* 0x0009e20000100800 */
[----:B------:R-:W-:Y:S01]  /*1c30*/  IMAD.MOV R6, RZ, RZ, -R6 ;  /* 0x000000ffff067224 */ /* 0x000fe200078e0a06 */
[C---:B------:R-:W-:Y:S01]  /*1c40*/  IADD3 R163, R201.reuse, 0x60, RZ ;  /* 0x00000060c9a37810 */ /* 0x040fe20007ffe0ff */
[----:B------:R-:W-:Y:S01]  /*1c50*/  IMAD.MOV R8, RZ, RZ, -R8 ;  /* 0x000000ffff087224 */ /* 0x000fe200078e0a08 */
[----:B------:R-:W-:Y:S01]  /*1c60*/  STL [R1+0xee4], R209 ;  /* 0x000ee4d101007387 */ /* 0x000fe20000100800 */
[----:B------:R-:W-:Y:S01]  /*1c70*/  IMAD.HI.U32 R9, R0, R75, RZ ;  /* 0x0000004b00097227 */ /* 0x000fe200078e00ff */
[----:B------:R-:W-:-:S02]  /*1c80*/  IADD3 R161, R201, 0x62, RZ ;  /* 0x00000062c9a17810 */ /* 0x000fc40007ffe0ff */
[----:B------:R-:W-:Y:S01]  /*1c90*/  STL [R1+0xed8], R208 ;  /* 0x000ed8d001007387 */ /* 0x000fe20000100800 */
[C---:B------:R-:W-:Y:S01]  /*1ca0*/  IMAD R109, R4.reuse, R10, R109 ;  /* 0x0000000a046d7224 */ /* 0x040fe200078e026d */
[C---:B------:R-:W-:Y:S01]  /*1cb0*/  IADD3 R154, R201.reuse, 0x69, RZ ;  /* 0x00000069c99a7810 */ /* 0x040fe20007ffe0ff */
[C---:B------:R-:W-:Y:S01]  /*1cc0*/  IMAD R83, R4.reuse, R6, R83 ;  /* 0x0000000604537224 */ /* 0x040fe200078e0253 */
[----:B------:R-:W-:Y:S01]  /*1cd0*/  STL [R1+0xecc], R207 ;  /* 0x000ecccf01007387 */ /* 0x000fe20000100800 */
[----:B------:R-:W-:Y:S01]  /*1ce0*/  IMAD R76, R4, R8, R13 ;  /* 0x00000008044c7224 */ /* 0x000fe200078e020d */
[----:B------:R-:W-:Y:S01]  /*1cf0*/  IABS R13, R197 ;  /* 0x000000c5000d7213 */ /* 0x000fe20000000000 */
[C---:B------:R-:W-:Y:S01]  /*1d00*/  IMAD.HI.U32 R10, R0.reuse, R15, RZ ;  /* 0x0000000f000a7227 */ /* 0x040fe200078e00ff */
[----:B------:R-:W-:Y:S01]  /*1d10*/  STL [R1+0xeb0], R206 ;  /* 0x000eb0ce01007387 */ /* 0x000fe20000100800 */
[----:B------:R-:W-:Y:S02]  /*1d20*/  IABS R25, R154 ;  /* 0x0000009a00197213 */ /* 0x000fe40000000000 */
[----:B------:R-:W-:Y:S01]  /*1d30*/  IMAD.HI.U32 R6, R0, R11, RZ ;  /* 0x0000000b00067227 */ /* 0x000fe200078e00ff */
[----:B------:R-:W-:Y:S01]  /*1d40*/  STL [R1+0xea4], R205 ;  /* 0x000ea4cd01007387 */ /* 0x000fe20000100800 */
[----:B------:R-:W-:-:S02]  /*1d50*/  IADD3 R162, R201, 0x61, RZ ;  /* 0x00000061c9a27810 */ /* 0x000fc40007ffe0ff */
[----:B------:R-:W-:Y:S01]  /*1d60*/  IMAD.MOV R9, RZ, RZ, -R9 ;  /* 0x000000ffff097224 */ /* 0x000fe200078e0a09 */
[----:B------:R-:W-:Y:S01]  /*1d70*/  STL [R1+0xe98], R204 ;  /* 0x000e98cc01007387 */ /* 0x000fe20000100800 */
[----:B------:R-:W-:Y:S01]  /*1d80*/  IMAD.MOV R10, RZ, RZ, -R10 ;  /* 0x000000ffff0a7224 */ /* 0x000fe200078e0a0a */
[C---:B------:R-:W-:Y:S01]  /*1d90*/  IADD3 R158, R201.reuse, 0x65, RZ ;  /* 0x00000065c99e7810 */ /* 0x040fe20007ffe0ff */
[----:B------:R-:W-:Y:S01]  /*1da0*/  IMAD.MOV R6, RZ, RZ, -R6 ;  /* 0x000000ffff067224 */ /* 0x000fe200078e0a06 */
[----:B------:R-:W-:Y:S01]  /*1db0*/  STL [R1+0xe88], R203 ;  /* 0x000e88cb01007387 */ /* 0x000fe20000100800 */
[----:B------:R-:W-:Y:S01]  /*1dc0*/  IMAD R75, R4, R9, R75 ;  /* 0x00000009044b7224 */ /* 0x000fe200078e024b */
[----:B------:R-:W-:Y:S01]  /*1dd0*/  IABS R33, R162 ;  /* 0x000000a200217213 */ /* 0x000fe20000000000 */
[----:B------:R-:W-:Y:S01]  /*1de0*/  IMAD.HI.U32 R7, R0, R77, RZ ;  /* 0x0000004d00077227 */ /* 0x000fe200078e00ff */
[----:B------:R-:W-:Y:S01]  /*1df0*/  STL [R1+0xe7c], R202 ;  /* 0x000e7cca01007387 */ /* 0x000fe20000100800 */
[----:B------:R-:W-:-:S02]  /*1e00*/  IADD3 R149, R201, 0x6f, RZ ;  /* 0x0000006fc9957810 */ /* 0x000fc40007ffe0ff */
[----:B------:R-:W-:Y:S01]  /*1e10*/  IMAD.HI.U32 R9, R0, R13, RZ ;  /* 0x0000000d00097227 */ /* 0x000fe200078e00ff */
[----:B------:R-:W-:Y:S01]  /*1e20*/  STL [R1+0xe78], R200 ;  /* 0x000e78c801007387 */ /* 0x000fe20000100800 */
[----:B------:R-:W-:Y:S02]  /*1e30*/  IADD3 R160, R201, 0x63, RZ ;  /* 0x00000063c9a07810 */ /* 0x000fe40007ffe0ff */
[C---:B------:R-:W-:Y:S01]  /*1e40*/  IMAD R104, R4.reuse, R10, R15 ;  /* 0x0000000a04687224 */ /* 0x040fe200078e020f */
[----:B------:R-:W-:Y:S01]  /*1e50*/  IABS R15, R221 ;  /* 0x000000dd000f7213 */ /* 0x000fe20000000000 */
[----:B------:R-:W-:Y:S01]  /*1e60*/  IMAD R78, R4, R6, R11 ;  /* 0x00000006044e7224 */ /* 0x000fe200078e020b */
[----:B------:R-:W-:Y:S01]  /*1e70*/  IABS R11, R199 ;  /* 0x000000c7000b7213 */ /* 0x000fe20000000000 */
[----:B------:R-:W-:Y:S01]  /*1e80*/  IMAD.HI.U32 R10, R0, R99, RZ ;  /* 0x00000063000a7227 */ /* 0x000fe200078e00ff */
[----:B------:R-:W-:Y:S01]  /*1e90*/  STL [R1+0xe74], R199 ;  /* 0x000e74c701007387 */ /* 0x000fe20000100800 */
[----:B------:R-:W-:-:S02]  /*1ea0*/  IABS R29, R158 ;  /* 0x0000009e001d7213 */ /* 0x000fc40000000000 */
[----:B------:R-:W-:Y:S01]  /*1eb0*/  IMAD.MOV R7, RZ, RZ, -R7 ;  /* 0x000000ffff077224 */ /* 0x000fe200078e0a07 */
[----:B------:R-:W-:Y:S01]  /*1ec0*/  STL [R1+0xe70], R198 ;  /* 0x000e70c601007387 */ /* 0x000fe20000100800 */
[----:B------:R-:W-:Y:S01]  /*1ed0*/  IMAD.MOV R9, RZ, RZ, -R9 ;  /* 0x000000ffff097224 */ /* 0x000fe200078e0a09 */
[----:B------:R-:W-:Y:S01]  /*1ee0*/  IABS R19, R149 ;  /* 0x0000009500137213 */ /* 0x000fe20000000000 */
[----:B------:R-:W-:Y:S01]  /*1ef0*/  IMAD.HI.U32 R8, R0, R71, RZ ;  /* 0x0000004700087227 */ /* 0x000fe200078e00ff */
[----:B------:R-:W-:Y:S01]  /*1f00*/  STL [R1+0xe6c], R197 ;  /* 0x000e6cc501007387 */ /* 0x000fe20000100800 */
[----:B------:R-:W-:Y:S02]  /*1f10*/  IABS R31, R160 ;  /* 0x000000a0001f7213 */ /* 0x000fe40000000000 */
[----:B------:R-:W-:Y:S01]  /*1f20*/  IMAD.MOV R10, RZ, RZ, -R10 ;  /* 0x000000ffff0a7224 */ /* 0x000fe200078e0a0a */
[----:B------:R-:W-:Y:S01]  /*1f30*/  STL [R1+0xe68], R196 ;  /* 0x000e68c401007387 */ /* 0x000fe20000100800 */
[C---:B------:R-:W-:Y:S01]  /*1f40*/  IMAD R77, R4.reuse, R7, R77 ;  /* 0x00000007044d7224 */ /* 0x040fe200078e024d */
[C---:B------:R-:W-:Y:S01]  /*1f50*/  IADD3 R157, R201.reuse, 0x66, RZ ;  /* 0x00000066c99d7810 */ /* 0x040fe20007ffe0ff */
[----:B------:R-:W-:Y:S01]  /*1f60*/  IMAD R70, R4, R9, R13 ;  /* 0x0000000904467224 */ /* 0x000fe200078e020d */
[----:B------:R-:W-:Y:S01]  /*1f70*/  IABS R13, R193 ;  /* 0x000000c1000d7213 */ /* 0x000fe20000000000 */
[----:B------:R-:W-:Y:S01]  /*1f80*/  IMAD.HI.U32 R7, R0, R11, RZ ;  /* 0x0000000b00077227 */ /* 0x000fe200078e00ff */
[----:B------:R-:W-:Y:S01]  /*1f90*/  STL [R1+0xe64], R195 ;  /* 0x000e64c301007387 */ /* 0x000fe20000100800 */
[----:B------:R-:W-:-:S02]  /*1fa0*/  IADD3 R153, R201, 0x6a, RZ ;  /* 0x0000006ac9997810 */ /* 0x000fc40007ffe0ff */
[----:B------:R-:W-:Y:S01]  /*1fb0*/  IMAD.MOV R8, RZ, RZ, -R8 ;  /* 0x000000ffff087224 */ /* 0x000fe200078e0a08 */
[----:B------:R-:W-:Y:S01]  /*1fc0*/  STL [R1+0xe60], R194 ;  /* 0x000e60c201007387 */ /* 0x000fe20000100800 */
[----:B------:R-:W-:Y:S01]  /*1fd0*/  IMAD R99, R4, R10, R99 ;  /* 0x0000000a04637224 */ /* 0x000fe200078e0263 */
[C---:B------:R-:W-:Y:S01]  /*1fe0*/  IADD3 R156, R201.reuse, 0x67, RZ ;  /* 0x00000067c99c7810 */ /* 0x040fe20007ffe0ff */
[----:B------:R-:W-:Y:S01]  /*1ff0*/  IMAD.HI.U32 R10, R0, R15, RZ ;  /* 0x0000000f000a7227 */ /* 0x000fe200078e00ff */
[----:B------:R-:W-:Y:S01]  /*2000*/  STL [R1+0xe5c], R193 ;  /* 0x000e5cc101007387 */ /* 0x000fe20000100800 */
[C---:B------:R-:W-:Y:S02]  /*2010*/  IADD3 R155, R201.reuse, 0x68, RZ ;  /* 0x00000068c99b7810 */ /* 0x040fe40007ffe0ff */
[----:B------:R-:W-:Y:S01]  /*2020*/  IMAD.MOV R7, RZ, RZ, -R7 ;  /* 0x000000ffff077224 */ /* 0x000fe200078e0a07 */
[----:B------:R-:W-:Y:S01]  /*2030*/  STL [R1+0xe58], R192 ;  /* 0x000e58c001007387 */ /* 0x000fe20000100800 */
[----:B------:R-:W-:Y:S01]  /*2040*/  IMAD R71, R4, R8, R71 ;  /* 0x0000000804477224 */ /* 0x000fe200078e0247 */
[----:B------:R-:W-:Y:S01]  /*2050*/  IABS R27, R156 ;  /* 0x0000009c001b7213 */ /* 0x000fe20000000000 */
[----:B------:R-:W-:Y:S01]  /*2060*/  IMAD.HI.U32 R6, R0, R73, RZ ;  /* 0x0000004900067227 */ /* 0x000fe200078e00ff */
[----:B------:R1:W-:Y:S01]  /*2070*/  STL [R1+0xe54], R136 ;  /* 0x000e548801007387 */ /* 0x0003e20000100800 */
[----:B------:R-:W-:-:S02]  /*2080*/  IADD3 R148, R201, 0x70, RZ ;  /* 0x00000070c9947810 */ /* 0x000fc40007ffe0ff */
[----:B------:R-:W-:Y:S01]  /*2090*/  IMAD.HI.U32 R8, R0, R13, RZ ;  /* 0x0000000d00087227 */ /* 0x000fe200078e00ff */
[----:B------:R-:W-:Y:S01]  /*20a0*/  STL [R1+0xe50], R191 ;  /* 0x000e50bf01007387 */ /* 0x000fe20000100800 */
[C---:B------:R-:W-:Y:S02]  /*20b0*/  IADD3 R133, R201.reuse, 0x6c, RZ ;  /* 0x0000006cc9857810 */ /* 0x040fe40007ffe0ff */
[----:B------:R-:W-:Y:S01]  /*20c0*/  IMAD.MOV R10, RZ, RZ, -R10 ;  /* 0x000000ffff0a7224 */ /* 0x000fe200078e0a0a */
[----:B------:R-:W-:Y:S01]  /*20d0*/  STL [R1+0xe4c], R190 ;  /* 0x000e4cbe01007387 */ /* 0x000fe20000100800 */
[----:B------:R-:W-:Y:S01]  /*20e0*/  IMAD R72, R4, R7, R11 ;  /* 0x0000000704487224 */ /* 0x000fe200078e020b */
[----:B------:R-:W-:Y:S01]  /*20f0*/  IABS R11, R195 ;  /* 0x000000c3000b7213 */ /* 0x000fe20000000000 */
[----:B------:R-:W-:Y:S01]  /*2100*/  IMAD.MOV R6, RZ, RZ, -R6 ;  /* 0x000000ffff067224 */ /* 0x000fe200078e0a06 */
[----:B------:R-:W-:Y:S01]  /*2110*/  STL [R1+0xe48], R189 ;  /* 0x000e48bd01007387 */ /* 0x000fe20000100800 */
[----:B------:R-:W-:Y:S01]  /*2120*/  IMAD.MOV R8, RZ, RZ, -R8 ;  /* 0x000000ffff087224 */ /* 0x000fe200078e0a08 */
[C---:B------:R-:W-:Y:S01]  /*2130*/  IADD3 R146, R201.reuse, 0x73, RZ ;  /* 0x00000073c9927810 */ /* 0x040fe20007ffe0ff */
[----:B------:R-:W-:Y:S01]  /*2140*/  IMAD.HI.U32 R9, R0, R65, RZ ;  /* 0x0000004100097227 */ /* 0x000fe200078e00ff */
[----:B------:R-:W-:Y:S01]  /*2150*/  STL [R1+0xe44], R188 ;  /* 0x000e44bc01007387 */ /* 0x000fe20000100800 */
[----:B------:R-:W-:-:S02]  /*2160*/  IADD3 R150, R201, 0x6e, RZ ;  /* 0x0000006ec9967810 */ /* 0x000fc40007ffe0ff */
[----:B------:R-:W-:Y:S01]  /*2170*/  IMAD R94, R4, R10, R15 ;  /* 0x0000000a045e7224 */ /* 0x000fe200078e020f */
[----:B------:R-:W-:Y:S01]  /*2180*/  IABS R15, R211 ;  /* 0x000000d3000f7213 */ /* 0x000fe20000000000 */
[----:B------:R-:W-:Y:S01]  /*2190*/  IMAD.HI.U32 R10, R0, R89, RZ ;  /* 0x00000059000a7227 */ /* 0x000fe200078e00ff */
[----:B------:R-:W-:Y:S01]  /*21a0*/  STL [R1+0xe40], R187 ;  /* 0x000e40bb01007387 */ /* 0x000fe20000100800 */
[C---:B------:R-:W-:Y:S02]  /*21b0*/  IADD3 R152, R201.reuse, 0x6b, RZ ;  /* 0x0000006bc9987810 */ /* 0x040fe40007ffe0ff */
[C---:B------:R-:W-:Y:S01]  /*21c0*/  IMAD R73, R4.reuse, R6, R73 ;  /* 0x0000000604497224 */ /* 0x040fe200078e0249 */
[----:B------:R-:W-:Y:S01]  /*21d0*/  STL [R1+0xe3c], R186 ;  /* 0x000e3cba01007387 */ /* 0x000fe20000100800 */
[----:B------:R-:W-:Y:S01]  /*21e0*/  IMAD R66, R4, R8, R13 ;  /* 0x0000000804427224 */ /* 0x000fe200078e020d */
[----:B------:R-:W-:Y:S01]  /*21f0*/  IABS R13, R188 ;  /* 0x000000bc000d7213 */ /* 0x000fe20000000000 */
        /* <DEDUP_REMOVED lines=10> */
[C---:B------:R-:W-:Y:S01]  /*22a0*/  IADD3 R132, R201.reuse, 0x72, RZ ;  /* 0x00000072c9847810 */ /* 0x040fe20007ffe0ff */
[----:B------:R-:W-:Y:S01]  /*22b0*/  IMAD.HI.U32 R7, R0, R67, RZ ;  /* 0x0000004300077227 */ /* 0x000fe200078e00ff */
[----:B------:R-:W-:Y:S01]  /*22c0*/  STL [R1+0xe2c], R182 ;  /* 0x000e2cb601007387 */ /* 0x000fe20000100800 */
[----:B------:R-:W-:-:S02]  /*22d0*/  IADD3 R145, R201, 0x74, RZ ;  /* 0x00000074c9917810 */ /* 0x000fc40007ffe0ff */
[----:B------:R-:W-:Y:S01]  /*22e0*/  IMAD.HI.U32 R9, R0, R13, RZ ;  /* 0x0000000d00097227 */ /* 0x000fe200078e00ff */
[----:B------:R-:W-:Y:S01]  /*22f0*/  STL [R1+0xe28], R181 ;  /* 0x000e28b501007387 */ /* 0x000fe20000100800 */
[C---:B------:R-:W-:Y:S02]  /*2300*/  IADD3 R144, R201.reuse, 0x75, RZ ;  /* 0x00000075c9907810 */ /* 0x040fe40007ffe0ff */
[----:B------:R-:W-:Y:S01]  /*2310*/  IMAD R89, R4, R10, R89 ;  /* 0x0000000a04597224 */ /* 0x000fe200078e0259 */
[----:B------:R-:W-:Y:S01]  /*2320*/  STL [R1+0xe24], R180 ;  /* 0x000e24b401007387 */ /* 0x000fe20000100800 */
[----:B------:R-:W-:Y:S01]  /*2330*/  IMAD.HI.U32 R10, R0, R15, RZ ;  /* 0x0000000f000a7227 */ /* 0x000fe200078e00ff */
[C---:B------:R-:W-:Y:S02]  /*2340*/  IADD3 R143, R201.reuse, 0x76, RZ ;  /* 0x00000076c98f7810 */ /* 0x040fe40007ffe0ff */
        /* <DEDUP_REMOVED lines=10> */
[----:B------:R-:W-:Y:S01]  /*23f0*/  IMAD.MOV R10, RZ, RZ, -R10 ;  /* 0x000000ffff0a7224 */ /* 0x000fe200078e0a0a */
[----:B------:R-:W-:Y:S01]  /*2400*/  STL [R1+0xe14], R176 ;  /* 0x000e14b001007387 */ /* 0x000fe20000100800 */
[C---:B------:R-:W-:Y:S01]  /*2410*/  IMAD R67, R4.reuse, R7, R67 ;  /* 0x0000000704437224 */ /* 0x040fe200078e0243 */
[----:B------:R-:W-:Y:S01]  /*2420*/  IABS R23, R152 ;  /* 0x0000009800177213 */ /* 0x000fe20000000000 */
[----:B------:R-:W-:Y:S01]  /*2430*/  IMAD R60, R4, R9, R13 ;  /* 0x00000009043c7224 */ /* 0x000fe200078e020d */
[----:B------:R-:W-:Y:S01]  /*2440*/  IABS R13, R184 ;  /* 0x000000b8000d7213 */ /* 0x000fe20000000000 */
[----:B------:R-:W-:Y:S01]  /*2450*/  IMAD.HI.U32 R7, R0, R11, RZ ;  /* 0x0000000b00077227 */ /* 0x000fe200078e00ff */
[----:B------:R-:W-:Y:S01]  /*2460*/  STL [R1+0xe10], R175 ;  /* 0x000e10af01007387 */ /* 0x000fe20000100800 */
[----:B------:R-:W-:Y:S02]  /*2470*/  IABS R21, R151 ;  /* 0x0000009700157213 */ /* 0x000fe40000000000 */
[----:B------:R-:W-:Y:S01]  /*2480*/  IMAD.MOV R8, RZ, RZ, -R8 ;  /* 0x000000ffff087224 */ /* 0x000fe200078e0a08 */
[----:B------:R1:W-:Y:S01]  /*2490*/  STL [R1+0xe0c], R135 ;  /* 0x000e0c8701007387 */ /* 0x0003e20000100800 */
[----:B------:R-:W-:Y:S01]  /*24a0*/  IMAD R84, R4, R10, R15 ;  /* 0x0000000a04547224 */ /* 0x000fe200078e020f */
[----:B------:R-:W-:Y:S01]  /*24b0*/  IABS R15, R202 ;  /* 0x000000ca000f7213 */ /* 0x000fe20000000000 */
[----:B------:R-:W-:Y:S01]  /*24c0*/  IMAD.HI.U32 R10, R0, R79, RZ ;  /* 0x0000004f000a7227 */ /* 0x000fe200078e00ff */
[----:B------:R-:W-:Y:S03]  /*24d0*/  STL [R1+0xe08], R174 ;  /* 0x000e08ae01007387 */ /* 0x000fe60000100800 */
[----:B------:R-:W-:Y:S01]  /*24e0*/  IMAD.IADD R5, R12, 0x1, R5 ;  /* 0x000000010c057824 */ /* 0x000fe200078e0205 */
[----:B------:R-:W-:Y:S01]  /*24f0*/  STL [R1+0xe04], R173 ;  /* 0x000e04ad01007387 */ /* 0x000fe20000100800 */
[----:B------:R-:W-:Y:S01]  /*2500*/  IMAD.MOV R7, RZ, RZ, -R7 ;  /* 0x000000ffff077224 */ /* 0x000fe200078e0a07 */
[C---:B------:R-:W-:Y:S01]  /*2510*/  ISETP.GT.U32.AND P3, PT, R4.reuse, R129, PT ;  /* 0x000000810400720c */ /* 0x040fe20003f64070 */
[----:B------:R-:W-:Y:S01]  /*2520*/  IMAD R61, R4, R8, R61 ;  /* 0x00000008043d7224 */ /* 0x000fe200078e023d */
[----:B------:R-:W1:Y:S01]  /*2530*/  S2R R12, SR_TID.X ;  /* 0x00000000000c7919 */ /* 0x000e620000002100 */
[----:B------:R-:W-:Y:S01]  /*2540*/  IMAD.HI.U32 R6, R0, R63, RZ ;  /* 0x0000003f00067227 */ /* 0x000fe200078e00ff */
[----:B------:R-:W-:-:S02]  /*2550*/  ISETP.GT.U32.AND P4, PT, R4, R131, PT ;  /* 0x000000830400720c */ /* 0x000fc40003f84070 */
[----:B------:R-:W-:Y:S01]  /*2560*/  STL [R1+0xe00], R172 ;  /* 0x000e00ac01007387 */ /* 0x000fe20000100800 */
[----:B------:R-:W-:Y:S01]  /*2570*/  IMAD.HI.U32 R8, R0, R13, RZ ;  /* 0x0000000d00087227 */ /* 0x000fe200078e00ff */
[C---:B------:R-:W-:Y:S02]  /*2580*/  ISETP.GT.U32.AND P2, PT, R4.reuse, R127, PT ;  /* 0x0000007f0400720c */ /* 0x040fe40003f44070 */
[----:B------:R-:W-:Y:S01]  /*2590*/  STL [R1+0xdfc], R171 ;  /* 0x000dfcab01007387 */ /* 0x000fe20000100800 */
[----:B------:R-:W-:Y:S01]  /*25a0*/  IMAD.MOV R10, RZ, RZ, -R10 ;  /* 0x000000ffff0a7224 */ /* 0x000fe200078e0a0a */
[C---:B------:R-:W-:Y:S01]  /*25b0*/  ISETP.GT.U32.AND P6, PT, R4.reuse, R128, PT ;  /* 0x000000800400720c */ /* 0x040fe20003fc4070 */
[C---:B------:R-:W-:Y:S01]  /*25c0*/  IMAD R62, R4.reuse, R7, R11 ;  /* 0x00000007043e7224 */ /* 0x040fe200078e020b */
[----:B------:R-:W-:Y:S01]  /*25d0*/  IABS R11, R186 ;  /* 0x000000ba000b7213 */ /* 0x000fe20000000000 */
[----:B------:R-:W-:Y:S01]  /*25e0*/  IMAD.MOV R6, RZ, RZ, -R6 ;  /* 0x000000ffff067224 */ /* 0x000fe200078e0a06 */
[----:B------:R-:W-:Y:S01]  /*25f0*/  STL [R1+0xdf8], R170 ;  /* 0x000df8aa01007387 */ /* 0x000fe20000100800 */
[----:B------:R-:W-:Y:S01]  /*2600*/  IMAD.MOV R8, RZ, RZ, -R8 ;  /* 0x000000ffff087224 */ /* 0x000fe200078e0a08 */
[----:B------:R-:W-:Y:S01]  /*2610*/  ISETP.GT.U32.AND P5, PT, R4, R125, PT ;  /* 0x0000007d0400720c */ /* 0x000fe20003fa4070 */
[----:B------:R-:W-:Y:S01]  /*2620*/  IMAD.HI.U32 R9, R0, R55, RZ ;  /* 0x0000003700097227 */ /* 0x000fe200078e00ff */
[----:B------:R-:W-:Y:S01]  /*2630*/  STL [R1+0xdf4], R169 ;  /* 0x000df4a901007387 */ /* 0x000fe20000100800 */
[----:B------:R-:W-:-:S02]  /*2640*/  IABS R17, R147 ;  /* 0x0000009300117213 */ /* 0x000fc40000000000 */
[----:B------:R-:W-:Y:S01]  /*2650*/  IMAD R79, R4, R10, R79 ;  /* 0x0000000a044f7224 */ /* 0x000fe200078e024f */
[----:B------:R-:W-:Y:S01]  /*2660*/  STL [R1+0xdf0], R168 ;  /* 0x000df0a801007387 */ /* 0x000fe20000100800 */
[----:B------:R-:W-:Y:S01]  /*2670*/  IMAD.HI.U32 R10, R0, R15, RZ ;  /* 0x0000000f000a7227 */ /* 0x000fe200078e00ff */
[----:B-1----:R-:W-:Y:S02]  /*2680*/  LOP3.LUT R12, R12, 0x3f, RZ, 0xc0, !PT ;  /* 0x0000003f0c0c7812 */ /* 0x002fe400078ec0ff */
[----:B------:R-:W-:Y:S01]  /*2690*/  STL [R1+0xdec], R167 ;  /* 0x000deca701007387 */ /* 0x000fe20000100800 */
[C---:B------:R-:W-:Y:S01]  /*26a0*/  IMAD R63, R4.reuse, R6, R63 ;  /* 0x00000006043f7224 */ /* 0x040fe200078e023f */
[----:B------:R-:W-:Y:S01]  /*26b0*/  IABS R14, R145 ;  /* 0x00000091000e7213 */ /* 0x000fe20000000000 */
[----:B------:R-:W-:Y:S01]  /*26c0*/  IMAD R56, R4, R8, R13 ;  /* 0x0000000804387224 */ /* 0x000fe200078e020d */
[----:B------:R-:W-:Y:S01]  /*26d0*/  IABS R13, R178 ;  /* 0x000000b2000d7213 */ /* 0x000fe20000000000 */
[----:B------:R-:W-:Y:S01]  /*26e0*/  IMAD.HI.U32 R6, R0, R11, RZ ;  /* 0x0000000b00067227 */ /* 0x000fe200078e00ff */
[----:B------:R-:W-:Y:S03]  /*26f0*/  STL [R1+0xde8], R166 ;  /* 0x000de8a601007387 */ /* 0x000fe60000100800 */
[----:B------:R-:W-:Y:S01]  /*2700*/  IMAD.MOV R9, RZ, RZ, -R9 ;  /* 0x000000ffff097224 */ /* 0x000fe200078e0a09 */
[----:B------:R-:W-:Y:S01]  /*2710*/  STL [R1+0xde4], R165 ;  /* 0x000de4a501007387 */ /* 0x000fe20000100800 */
[----:B------:R-:W-:-:S02]  /*2720*/  IMAD.MOV R10, RZ, RZ, -R10 ;  /* 0x000000ffff0a7224 */ /* 0x000fc400078e0a0a */
[----:B------:R-:W-:Y:S01]  /*2730*/  IMAD.MOV R6, RZ, RZ, -R6 ;  /* 0x000000ffff067224 */ /* 0x000fe200078e0a06 */
[----:B------:R-:W-:Y:S01]  /*2740*/  STL [R1+0xde0], R164 ;  /* 0x000de0a401007387 */ /* 0x000fe20000100800 */
[----:B------:R-:W-:Y:S02]  /*2750*/  IMAD R55, R4, R9, R55 ;  /* 0x0000000904377224 */ /* 0x000fe400078e0237 */
[C---:B------:R-:W-:Y:S01]  /*2760*/  IMAD.HI.U32 R7, R0.reuse, R57, RZ ;  /* 0x0000003900077227 */ /* 0x040fe200078e00ff */
[----:B------:R-:W-:Y:S03]  /*2770*/  STL [R1+0xddc], R163 ;  /* 0x000ddca301007387 */ /* 0x000fe60000100800 */
[----:B------:R-:W-:Y:S01]  /*2780*/  IMAD.HI.U32 R9, R0, R13, RZ ;  /* 0x0000000d00097227 */ /* 0x000fe200078e00ff */
[----:B------:R-:W-:Y:S03]  /*2790*/  STL [R1+0xdd8], R162 ;  /* 0x000dd8a201007387 */ /* 0x000fe60000100800 */
[----:B------:R-:W-:Y:S01]  /*27a0*/  IMAD R74, R4, R10, R15 ;  /* 0x0000000a044a7224 */ /* 0x000fe200078e020f */
[----:B------:R-:W-:Y:S01]  /*27b0*/  IABS R15, R136 ;  /* 0x00000088000f7213 */ /* 0x000fe20000000000 */
[----:B------:R-:W-:Y:S01]  /*27c0*/  IMAD.HI.U32 R10, R0, R69, RZ ;  /* 0x00000045000a7227 */ /* 0x000fe200078e00ff */
[----:B------:R-:W-:Y:S03]  /*27d0*/  STL [R1+0xdd4], R161 ;  /* 0x000dd4a101007387 */ /* 0x000fe60000100800 */
[----:B------:R-:W-:Y:S01]  /*27e0*/  IMAD R58, R4, R6, R11 ;  /* 0x00000006043a7224 */ /* 0x000fe200078e020b */
[----:B------:R-:W-:Y:S01]  /*27f0*/  IABS R11, R180 ;  /* 0x000000b4000b7213 */ /* 0x000fe20000000000 */
[----:B------:R-:W-:Y:S01]  /*2800*/  IMAD.MOV R7, RZ, RZ, -R7 ;  /* 0x000000ffff077224 */ /* 0x000fe200078e0a07 */
[----:B------:R-:W-:Y:S01]  /*2810*/  STL [R1+0xdd0], R160 ;  /* 0x000dd0a001007387 */ /* 0x000fe20000100800 */
[----:B------:R-:W-:-:S02]  /*2820*/  IMAD.MOV R9, RZ, RZ, -R9 ;  /* 0x000000ffff097224 */ /* 0x000fc400078e0a09 */
[----:B------:R-:W-:Y:S01]  /*2830*/  IMAD.HI.U32 R8, R0, R51, RZ ;  /* 0x0000003300087227 */ /* 0x000fe200078e00ff */
[----:B------:R-:W-:Y:S03]  /*2840*/  STL [R1+0xdcc], R159 ;  /* 0x000dcc9f01007387 */ /* 0x000fe60000100800 */
[----:B------:R-:W-:Y:S01]  /*2850*/  IMAD.MOV R10, RZ, RZ, -R10 ;  /* 0x000000ffff0a7224 */ /* 0x000fe200078e0a0a */
[----:B------:R-:W-:Y:S01]  /*2860*/  STL [R1+0xdc8], R158 ;  /* 0x000dc89e01007387 */ /* 0x000fe20000100800 */
[C---:B------:R-:W-:Y:S02]  /*2870*/  IMAD R57, R4.reuse, R7, R57 ;  /* 0x0000000704397224 */ /* 0x040fe400078e0239 */
[----:B------:R-:W-:Y:S01]  /*2880*/  IMAD R50, R4, R9, R13 ;  /* 0x0000000904327224 */ /* 0x000fe200078e020d */
[----:B------:R-:W-:Y:S01]  /*2890*/  IABS R13, R135 ;  /* 0x00000087000d7213 */ /* 0x000fe20000000000 */
[----:B------:R-:W-:Y:S01]  /*28a0*/  IMAD.HI.U32 R7, R0, R11, RZ ;  /* 0x0000000b00077227 */ /* 0x000fe200078e00ff */
[----:B------:R-:W-:Y:S03]  /*28b0*/  STL [R1+0xdc4], R157 ;  /* 0x000dc49d01007387 */ /* 0x000fe60000100800 */
[----:B------:R-:W-:Y:S01]  /*28c0*/  IMAD.MOV R8, RZ, RZ, -R8 ;  /* 0x000000ffff087224 */ /* 0x000fe200078e0a08 */
[----:B------:R-:W-:Y:S01]  /*28d0*/  STL [R1+0xdc0], R156 ;  /* 0x000dc09c01007387 */ /* 0x000fe20000100800 */
[----:B------:R-:W-:-:S02]  /*28e0*/  IMAD R69, R4, R10, R69 ;  /* 0x0000000a04457224 */ /* 0x000fc400078e0245 */
[----:B------:R-:W-:Y:S01]  /*28f0*/  IMAD.HI.U32 R10, R0, R15, RZ ;  /* 0x0000000f000a7227 */ /* 0x000fe200078e00ff */
[----:B------:R-:W-:Y:S03]  /*2900*/  STL [R1+0xdbc], R155 ;  /* 0x000dbc9b01007387 */ /* 0x000fe60000100800 */
[----:B------:R-:W-:Y:S01]  /*2910*/  IMAD.MOV R7, RZ, RZ, -R7 ;  /* 0x000000ffff077224 */ /* 0x000fe200078e0a07 */
[----:B------:R-:W-:Y:S01]  /*2920*/  STL [R1+0xdac], R154 ;  /* 0x000dac9a01007387 */ /* 0x000fe20000100800 */
[----:B------:R-:W-:Y:S02]  /*2930*/  IMAD R51, R4, R8, R51 ;  /* 0x0000000804337224 */ /* 0x000fe400078e0233 */
[C---:B------:R-:W-:Y:S01]  /*2940*/  IMAD.HI.U32 R6, R0.reuse, R53, RZ ;  /* 0x0000003500067227 */ /* 0x040fe200078e00ff */
[----:B------:R-:W-:Y:S03]  /*2950*/  STL [R1+0xda8], R153 ;  /* 0x000da89901007387 */ /* 0x000fe60000100800 */
[----:B------:R-:W-:Y:S01]  /*2960*/  IMAD.HI.U32 R8, R0, R13, RZ ;  /* 0x0000000d00087227 */ /* 0x000fe200078e00ff */
[----:B------:R-:W-:Y:S03]  /*2970*/  STL [R1+0xda4], R152 ;  /* 0x000da49801007387 */ /* 0x000fe60000100800 */
[----:B------:R-:W-:Y:S01]  /*2980*/  IMAD.MOV R10, RZ, RZ, -R10 ;  /* 0x000000ffff0a7224 */ /* 0x000fe200078e0a0a */
[----:B------:R-:W-:Y:S01]  /*2990*/  STL [R1+0xda0], R133 ;  /* 0x000da08501007387 */ /* 0x000fe20000100800 */
[----:B------:R-:W-:Y:S01]  /*29a0*/  IMAD R52, R4, R7, R11 ;  /* 0x0000000704347224 */ /* 0x000fe200078e020b */
[----:B------:R-:W-:Y:S01]  /*29b0*/  IABS R11, R176 ;  /* 0x000000b0000b7213 */ /* 0x000fe20000000000 */
[----:B------:R-:W-:Y:S01]  /*29c0*/  IMAD.MOV R6, RZ, RZ, -R6 ;  /* 0x000000ffff067224 */ /* 0x000fe200078e0a06 */
[----:B------:R-:W-:Y:S01]  /*29d0*/  STL [R1+0xd9c], R151 ;  /* 0x000d9c9701007387 */ /* 0x000fe20000100800 */
[----:B------:R-:W-:-:S02]  /*29e0*/  IMAD.MOV R8, RZ, RZ, -R8 ;  /* 0x000000ffff087224 */ /* 0x000fc400078e0a08 */
[----:B------:R-:W-:Y:S01]  /*29f0*/  IMAD R64, R4, R10, R15 ;  /* 0x0000000a04407224 */ /* 0x000fe200078e020f */
[----:B------:R-:W-:Y:S01]  /*2a00*/  IABS R15, R182 ;  /* 0x000000b6000f7213 */ /* 0x000fe20000000000 */
[C---:B------:R-:W-:Y:S01]  /*2a10*/  IMAD.HI.U32 R9, R0.reuse, R45, RZ ;  /* 0x0000002d00097227 */ /* 0x040fe200078e00ff */
[----:B------:R-:W-:Y:S03]  /*2a20*/  STL [R1+0xd98], R150 ;  /* 0x000d989601007387 */ /* 0x000fe60000100800 */
[----:B------:R-:W-:Y:S01]  /*2a30*/  IMAD.HI.U32 R10, R0, R59, RZ ;  /* 0x0000003b000a7227 */ /* 0x000fe200078e00ff */
[----:B------:R-:W-:Y:S03]  /*2a40*/  STL [R1+0xd94], R149 ;  /* 0x000d949501007387 */ /* 0x000fe60000100800 */
[C---:B------:R-:W-:Y:S01]  /*2a50*/  IMAD R53, R4.reuse, R6, R53 ;  /* 0x0000000604357224 */ /* 0x040fe200078e0235 */
[----:B------:R-:W-:Y:S01]  /*2a60*/  STL [R1+0xd90], R148 ;  /* 0x000d909401007387 */ /* 0x000fe20000100800 */
        /* <DEDUP_REMOVED lines=9> */
[C---:B------:R-:W-:Y:S02]  /*2b00*/  IMAD R45, R4.reuse, R9, R45 ;  /* 0x00000009042d7224 */ /* 0x040fe400078e022d */
[----:B------:R-:W-:Y:S02]  /*2b10*/  IMAD R59, R4, R10, R59 ;  /* 0x0000000a043b7224 */ /* 0x000fe400078e023b */
[----:B------:R-:W-:-:S04]  /*2b20*/  IMAD.HI.U32 R7, R0, R47, RZ ;  /* 0x0000002f00077227 */ /* 0x000fc800078e00ff */
[----:B------:R-:W-:-:S04]  /*2b30*/  IMAD.HI.U32 R9, R0, R13, RZ ;  /* 0x0000000d00097227 */ /* 0x000fc800078e00ff */
[----:B------:R-:W-:-:S04]  /*2b40*/  IMAD.HI.U32 R10, R0, R15, RZ ;  /* 0x0000000f000a7227 */ /* 0x000fc800078e00ff */
[----:B------:R-:W-:Y:S01]  /*2b50*/  IMAD R48, R4, R6, R11 ;  /* 0x0000000604307224 */ /* 0x000fe200078e020b */
[----:B------:R-:W-:Y:S01]  /*2b60*/  IABS R11, R171 ;  /* 0x000000ab000b7213 */ /* 0x000fe20000000000 */
[----:B------:R-:W-:Y:S02]  /*2b70*/  IMAD.MOV R7, RZ, RZ, -R7 ;  /* 0x000000ffff077224 */ /* 0x000fe400078e0a07 */
[----:B------:R-:W-:Y:S02]  /*2b80*/  IMAD.MOV R9, RZ, RZ, -R9 ;  /* 0x000000ffff097224 */ /* 0x000fe400078e0a09 */
[----:B------:R-:W-:Y:S02]  /*2b90*/  IMAD.MOV R10, RZ, RZ, -R10 ;  /* 0x000000ffff0a7224 */ /* 0x000fe400078e0a0a */
[----:B------:R-:W-:-:S04]  /*2ba0*/  IMAD.HI.U32 R8, R0, R41, RZ ;  /* 0x0000002900087227 */ /* 0x000fc800078e00ff */
[C---:B------:R-:W-:Y:S02]  /*2bb0*/  IMAD R47, R4.reuse, R7, R47 ;  /* 0x00000007042f7224 */ /* 0x040fe400078e022f */
[C---:B------:R-:W-:Y:S01]  /*2bc0*/  IMAD R40, R4.reuse, R9, R13 ;  /* 0x0000000904287224 */ /* 0x040fe200078e020d */
[----:B------:R-:W-:Y:S01]  /*2bd0*/  IABS R13, R165 ;  /* 0x000000a5000d7213 */ /* 0x000fe20000000000 */
[----:B------:R-:W-:Y:S01]  /*2be0*/  IMAD R54, R4, R10, R15 ;  /* 0x0000000a04367224 */ /* 0x000fe200078e020f */
[----:B------:R-:W-:Y:S01]  /*2bf0*/  IABS R15, R173 ;  /* 0x000000ad000f7213 */ /* 0x000fe20000000000 */
[----:B------:R-:W-:-:S04]  /*2c00*/  IMAD.HI.U32 R7, R0, R11, RZ ;  /* 0x0000000b00077227 */ /* 0x000fc800078e00ff */
[----:B------:R-:W-:Y:S02]  /*2c10*/  IMAD.MOV R8, RZ, RZ, -R8 ;  /* 0x000000ffff087224 */ /* 0x000fe400078e0a08 */
[----:B------:R-:W-:-:S04]  /*2c20*/  IMAD.HI.U32 R10, R0, R49, RZ ;  /* 0x00000031000a7227 */ /* 0x000fc800078e00ff */
[----:B------:R-:W-:Y:S02]  /*2c30*/  IMAD.MOV R7, RZ, RZ, -R7 ;  /* 0x000000ffff077224 */ /* 0x000fe400078e0a07 */
[----:B------:R-:W-:Y:S02]  /*2c40*/  IMAD R41, R4, R8, R41 ;  /* 0x0000000804297224 */ /* 0x000fe400078e0229 */
[----:B------:R-:W-:Y:S02]  /*2c50*/  IMAD.MOV R10, RZ, RZ, -R10 ;  /* 0x000000ffff0a7224 */ /* 0x000fe400078e0a0a */
[----:B------:R-:W-:-:S04]  /*2c60*/  IMAD.HI.U32 R6, R0, R43, RZ ;  /* 0x0000002b00067227 */ /* 0x000fc800078e00ff */
[----:B------:R-:W-:-:S04]  /*2c70*/  IMAD.HI.U32 R8, R0, R13, RZ ;  /* 0x0000000d00087227 */ /* 0x000fc800078e00ff */
[C---:B------:R-:W-:Y:S01]  /*2c80*/  IMAD R42, R4.reuse, R7, R11 ;  /* 0x00000007042a7224 */ /* 0x040fe200078e020b */
[----:B------:R-:W-:Y:S01]  /*2c90*/  IABS R11, R167 ;  /* 0x000000a7000b7213 */ /* 0x000fe20000000000 */
[----:B------:R-:W-:Y:S02]  /*2ca0*/  IMAD R49, R4, R10, R49 ;  /* 0x0000000a04317224 */ /* 0x000fe400078e0231 */
[----:B------:R-:W-:Y:S02]  /*2cb0*/  IMAD.MOV R6, RZ, RZ, -R6 ;  /* 0x000000ffff067224 */ /* 0x000fe400078e0a06 */
[----:B------:R-:W-:Y:S02]  /*2cc0*/  IMAD.MOV R8, RZ, RZ, -R8 ;  /* 0x000000ffff087224 */ /* 0x000fe400078e0a08 */
[----:B------:R-:W-:-:S04]  /*2cd0*/  IMAD.HI.U32 R10, R0, R15, RZ ;  /* 0x0000000f000a7227 */ /* 0x000fc800078e00ff */
[----:B------:R-:W-:-:S04]  /*2ce0*/  IMAD.HI.U32 R9, R0, R35, RZ ;  /* 0x0000002300097227 */ /* 0x000fc800078e00ff */
[C---:B------:R-:W-:Y:S02]  /*2cf0*/  IMAD R43, R4.reuse, R6, R43 ;  /* 0x00000006042b7224 */ /* 0x040fe400078e022b */
[----:B------:R-:W-:Y:S01]  /*2d00*/  IMAD R36, R4, R8, R13 ;  /* 0x0000000804247224 */ /* 0x000fe200078e020d */
[----:B------:R-:W-:Y:S01]  /*2d10*/  IABS R13, R159 ;  /* 0x0000009f000d7213 */ /* 0x000fe20000000000 */
[----:B------:R-:W-:Y:S02]  /*2d20*/  IMAD.MOV R10, RZ, RZ, -R10 ;  /* 0x000000ffff0a7224 */ /* 0x000fe400078e0a0a */
[----:B------:R-:W-:-:S04]  /*2d30*/  IMAD.HI.U32 R6, R0, R11, RZ ;  /* 0x0000000b00067227 */ /* 0x000fc800078e00ff */
[----:B------:R-:W-:Y:S02]  /*2d40*/  IMAD.MOV R9, RZ, RZ, -R9 ;  /* 0x000000ffff097224 */ /* 0x000fe400078e0a09 */
[C---:B------:R-:W-:Y:S01]  /*2d50*/  IMAD R44, R4.reuse, R10, R15 ;  /* 0x0000000a042c7224 */ /* 0x040fe200078e020f */
[----:B------:R-:W-:Y:S01]  /*2d60*/  IABS R15, R163 ;  /* 0x000000a3000f7213 */ /* 0x000fe20000000000 */
[----:B------:R-:W-:Y:S02]  /*2d70*/  IMAD.MOV R6, RZ, RZ, -R6 ;  /* 0x000000ffff067224 */ /* 0x000fe400078e0a06 */
[----:B------:R-:W-:Y:S02]  /*2d80*/  IMAD R35, R4, R9, R35 ;  /* 0x0000000904237224 */ /* 0x000fe400078e0223 */
[----:B------:R-:W-:-:S04]  /*2d90*/  IMAD.HI.U32 R10, R0, R39, RZ ;  /* 0x00000027000a7227 */ /* 0x000fc800078e00ff */
[----:B------:R-:W-:-:S04]  /*2da0*/  IMAD.HI.U32 R7, R0, R37, RZ ;  /* 0x0000002500077227 */ /* 0x000fc800078e00ff */
[----:B------:R-:W-:-:S04]  /*2db0*/  IMAD.HI.U32 R9, R0, R13, RZ ;  /* 0x0000000d00097227 */ /* 0x000fc800078e00ff */
[C---:B------:R-:W-:Y:S01]  /*2dc0*/  IMAD R38, R4.reuse, R6, R11 ;  /* 0x0000000604267224 */ /* 0x040fe200078e020b */
[----:B------:R-:W-:Y:S01]  /*2dd0*/  IABS R11, R161 ;  /* 0x000000a1000b7213 */ /* 0x000fe20000000000 */
[----:B------:R-:W-:Y:S02]  /*2de0*/  IMAD.MOV R10, RZ, RZ, -R10 ;  /* 0x000000ffff0a7224 */ /* 0x000fe400078e0a0a */
[----:B------:R-:W-:Y:S02]  /*2df0*/  IMAD.MOV R7, RZ, RZ, -R7 ;  /* 0x000000ffff077224 */ /* 0x000fe400078e0a07 */
[----:B------:R-:W-:Y:S02]  /*2e00*/  IMAD.MOV R9, RZ, RZ, -R9 ;  /* 0x000000ffff097224 */ /* 0x000fe400078e0a09 */
[C---:B------:R-:W-:Y:S02]  /*2e10*/  IMAD R39, R4.reuse, R10, R39 ;  /* 0x0000000a04277224 */ /* 0x040fe400078e0227 */
[----:B------:R-:W-:-:S02]  /*2e20*/  IMAD R37, R4, R7, R37 ;  /* 0x0000000704257224 */ /* 0x000fc400078e0225 */
[----:B------:R-:W-:Y:S01]  /*2e30*/  IMAD R30, R4, R9, R13 ;  /* 0x00000009041e7224 */ /* 0x000fe200078e020d */
[----:B------:R-:W-:Y:S01]  /*2e40*/  IABS R13, R155 ;  /* 0x0000009b000d7213 */ /* 0x000fe20000000000 */
[----:B------:R-:W-:-:S04]  /*2e50*/  IMAD.HI.U32 R10, R0, R15, RZ ;  /* 0x0000000f000a7227 */ /* 0x000fc800078e00ff */
[----:B------:R-:W-:-:S04]  /*2e60*/  IMAD.HI.U32 R7, R0, R11, RZ ;  /* 0x0000000b00077227 */ /* 0x000fc800078e00ff */
[----:B------:R-:W-:-:S04]  /*2e70*/  IMAD.HI.U32 R9, R0, R25, RZ ;  /* 0x0000001900097227 */ /* 0x000fc800078e00ff */
[----:B------:R-:W-:Y:S02]  /*2e80*/  IMAD.MOV R10, RZ, RZ, -R10 ;  /* 0x000000ffff0a7224 */ /* 0x000fe400078e0a0a */
[----:B------:R-:W-:Y:S02]  /*2e90*/  IMAD.MOV R7, RZ, RZ, -R7 ;  /* 0x000000ffff077224 */ /* 0x000fe400078e0a07 */
[----:B------:R-:W-:Y:S02]  /*2ea0*/  IMAD.MOV R9, RZ, RZ, -R9 ;  /* 0x000000ffff097224 */ /* 0x000fe400078e0a09 */
[----:B------:R-:W-:-:S04]  /*2eb0*/  IMAD.HI.U32 R6, R0, R33, RZ ;  /* 0x0000002100067227 */ /* 0x000fc800078e00ff */
[C---:B------:R-:W-:Y:S01]  /*2ec0*/  IMAD R34, R4.reuse, R10, R15 ;  /* 0x0000000a04227224 */ /* 0x040fe200078e020f */
[----:B------:R-:W-:Y:S01]  /*2ed0*/  IABS R15, R153 ;  /* 0x00000099000f7213 */ /* 0x000fe20000000000 */
[C---:B------:R-:W-:Y:S01]  /*2ee0*/  IMAD R32, R4.reuse, R7, R11 ;  /* 0x0000000704207224 */ /* 0x040fe200078e020b */
[----:B------:R-:W-:Y:S01]  /*2ef0*/  IABS R11, R157 ;  /* 0x0000009d000b7213 */ /* 0x000fe20000000000 */
[----:B------:R-:W-:Y:S02]  /*2f00*/  IMAD R25, R4, R9, R25 ;  /* 0x0000000904197224 */ /* 0x000fe400078e0219 */
[----:B------:R-:W-:-:S04]  /*2f10*/  IMAD.HI.U32 R10, R0, R29, RZ ;  /* 0x0000001d000a7227 */ /* 0x000fc800078e00ff */
[----:B------:R-:W-:Y:S02]  /*2f20*/  IMAD.MOV R6, RZ, RZ, -R6 ;  /* 0x000000ffff067224 */ /* 0x000fe400078e0a06 */
[----:B------:R-:W-:-:S04]  /*2f30*/  IMAD.HI.U32 R9, R0, R19, RZ ;  /* 0x0000001300097227 */ /* 0x000fc800078e00ff */
[----:B------:R-:W-:-:S04]  /*2f40*/  IMAD.HI.U32 R8, R0, R31, RZ ;  /* 0x0000001f00087227 */ /* 0x000fc800078e00ff */
[----:B------:R-:W-:Y:S02]  /*2f50*/  IMAD.MOV R10, RZ, RZ, -R10 ;  /* 0x000000ffff0a7224 */ /* 0x000fe400078e0a0a */
[----:B------:R-:W-:Y:S02]  /*2f60*/  IMAD R33, R4, R6, R33 ;  /* 0x0000000604217224 */ /* 0x000fe400078e0221 */
[----:B------:R-:W-:Y:S02]  /*2f70*/  IMAD.MOV R9, RZ, RZ, -R9 ;  /* 0x000000ffff097224 */ /* 0x000fe400078e0a09 */
[----:B------:R-:W-:Y:S02]  /*2f80*/  IMAD.MOV R8, RZ, RZ, -R8 ;  /* 0x000000ffff087224 */ /* 0x000fe400078e0a08 */
[----:B------:R-:W-:-:S04]  /*2f90*/  IMAD.HI.U32 R6, R0, R11, RZ ;  /* 0x0000000b00067227 */ /* 0x000fc800078e00ff */
[C---:B------:R-:W-:Y:S02]  /*2fa0*/  IMAD R29, R4.reuse, R10, R29 ;  /* 0x0000000a041d7224 */ /* 0x040fe400078e021d */
        /* <DEDUP_REMOVED lines=8> */
[----:B------:R-:W-:Y:S01]  /*3030*/  IMAD R28, R4, R6, R11 ;  /* 0x00000006041c7224 */ /* 0x000fe200078e020b */
[----:B------:R-:W-:Y:S01]  /*3040*/  IABS R11, R133 ;  /* 0x00000085000b7213 */ /* 0x000fe20000000000 */
[----:B------:R-:W-:Y:S02]  /*3050*/  IMAD R134, R5, 0x40, R12 ;  /* 0x0000004005867824 */ /* 0x000fe400078e020c */
[----:B------:R-:W-:Y:S02]  /*3060*/  IMAD.MOV R7, RZ, RZ, -R7 ;  /* 0x000000ffff077224 */ /* 0x000fe400078e0a07 */
[----:B------:R-:W-:Y:S01]  /*3070*/  IMAD.MOV R8, RZ, RZ, -R8 ;  /* 0x000000ffff087224 */ /* 0x000fe200078e0a08 */
[----:B------:R-:W-:Y:S01]  /*3080*/  STL [R1+0xd50], R134 ;  /* 0x000d508601007387 */ /* 0x000fe20000100800 */
[----:B------:R-:W-:-:S03]  /*3090*/  IMAD.HI.U32 R5, R0, R9, RZ ;  /* 0x0000000900057227 */ /* 0x000fc600078e00ff */
[----:B------:R-:W-:Y:S01]  /*30a0*/  STL [R1+0xd80], R145 ;  /* 0x000d809101007387 */ /* 0x000fe20000100800 */
[C---:B------:R-:W-:Y:S01]  /*30b0*/  IMAD R24, R4.reuse, R10, R15 ;  /* 0x0000000a04187224 */ /* 0x040fe200078e020f */
[----:B------:R-:W-:Y:S01]  /*30c0*/  IABS R15, R146 ;  /* 0x00000092000f7213 */ /* 0x000fe20000000000 */
[C---:B------:R-:W-:Y:S02]  /*30d0*/  IMAD R27, R4.reuse, R7, R27 ;  /* 0x00000007041b7224 */ /* 0x040fe400078e021b */
[----:B------:R-:W-:Y:S01]  /*30e0*/  IMAD R26, R4, R8, R13 ;  /* 0x00000008041a7224 */ /* 0x000fe200078e020d */
[----:B------:R-:W-:Y:S01]  /*30f0*/  IABS R13, R150 ;  /* 0x00000096000d7213 */ /* 0x000fe20000000000 */
[----:B------:R-:W-:Y:S02]  /*3100*/  IMAD.MOV R18, RZ, RZ, -R5 ;  /* 0x000000ffff127224 */ /* 0x000fe400078e0a05 */
[----:B------:R-:W-:-:S04]  /*3110*/  IMAD.HI.U32 R7, R0, R11, RZ ;  /* 0x0000000b00077227 */ /* 0x000fc800078e00ff */
[----:B------:R-:W-:Y:S02]  /*3120*/  IMAD R18, R4, R18, R9 ;  /* 0x0000001204127224 */ /* 0x000fe400078e0209 */
[----:B------:R-:W-:Y:S02]  /*3130*/  IMAD.MOV R7, RZ, RZ, -R7 ;  /* 0x000000ffff077224 */ /* 0x000fe400078e0a07 */
[----:B------:R-:W-:-:S04]  /*3140*/  IMAD.HI.U32 R9, R0, R15, RZ ;  /* 0x0000000f00097227 */ /* 0x000fc800078e00ff */
[----:B------:R-:W-:-:S04]  /*3150*/  IMAD.HI.U32 R8, R0, R13, RZ ;  /* 0x0000000d00087227 */ /* 0x000fc800078e00ff */
[C---:B------:R-:W-:Y:S01]  /*3160*/  IMAD R22, R4.reuse, R7, R11 ;  /* 0x0000000704167224 */ /* 0x040fe200078e020b */
[----:B------:R-:W-:Y:S01]  /*3170*/  IABS R7, R132 ;  /* 0x0000008400077213 */ /* 0x000fe20000000000 */
[----:B------:R-:W-:Y:S02]  /*3180*/  IMAD.MOV R9, RZ, RZ, -R9 ;  /* 0x000000ffff097224 */ /* 0x000fe400078e0a09 */
[----:B------:R-:W-:Y:S02]  /*3190*/  IMAD.MOV R8, RZ, RZ, -R8 ;  /* 0x000000ffff087224 */ /* 0x000fe400078e0a08 */
[C---:B------:R-:W-:Y:S02]  /*31a0*/  IMAD R15, R4.reuse, R9, R15 ;  /* 0x00000009040f7224 */ /* 0x040fe400078e020f */
[----:B------:R-:W-:Y:S01]  /*31b0*/  IMAD R20, R4, R8, R13 ;  /* 0x0000000804147224 */ /* 0x000fe200078e020d */
[----:B------:R-:W2:Y:S01]  /*31c0*/  LDL R9, [R1+0xdb8] ;  /* 0x000db80001097983 */ /* 0x000ea20000100800 */
[----:B------:R-:W-:-:S04]  /*31d0*/  IMAD.HI.U32 R8, R0, R7, RZ ;  /* 0x0000000700087227 */ /* 0x000fc800078e00ff */
[----:B------:R-:W-:Y:S01]  /*31e0*/  IMAD.MOV R8, RZ, RZ, -R8 ;  /* 0x000000ffff087224 */ /* 0x000fe200078e0a08 */
[----:B------:R-:W-:Y:S01]  /*31f0*/  STL [R1+0xd7c], R144 ;  /* 0x000d7c9001007387 */ /* 0x000fe20000100800 */
[----:B------:R-:W-:-:S03]  /*3200*/  IMAD.HI.U32 R6, R0, R23, RZ ;  /* 0x0000001700067227 */ /* 0x000fc600078e00ff */
[----:B------:R-:W-:Y:S01]  /*3210*/  STL [R1+0xd78], R143 ;  /* 0x000d788f01007387 */ /* 0x000fe20000100800 */
[----:B------:R-:W-:Y:S02]  /*3220*/  IMAD R16, R4, R8, R7 ;  /* 0x0000000804107224 */ /* 0x000fe400078e0207 */
[----:B------:R-:W-:Y:S01]  /*3230*/  IMAD.MOV R10, RZ, RZ, -R6 ;  /* 0x000000ffff0a7224 */ /* 0x000fe200078e0a06 */
[----:B------:R-:W-:Y:S01]  /*3240*/  STL [R1+0xd74], R142 ;  /* 0x000d748e01007387 */ /* 0x000fe20000100800 */
[----:B------:R-:W-:-:S03]  /*3250*/  IMAD.HI.U32 R6, R0, R21, RZ ;  /* 0x0000001500067227 */ /* 0x000fc600078e00ff */
[----:B------:R-:W-:Y:S01]  /*3260*/  STL [R1+0xd70], R141 ;  /* 0x000d708d01007387 */ /* 0x000fe20000100800 */
[----:B------:R-:W-:Y:S02]  /*3270*/  IMAD.MOV R6, RZ, RZ, -R6 ;  /* 0x000000ffff067224 */ /* 0x000fe400078e0a06 */
[--C-:B------:R-:W-:Y:S01]  /*3280*/  @!P3 IMAD.IADD R129, R129, 0x1, -R4.reuse ;  /* 0x000000018181b824 */ /* 0x100fe200078e0a04 */
[----:B------:R-:W3:Y:S01]  /*3290*/  LDL R8, [R1+0xdb4] ;  /* 0x000db40001087983 */ /* 0x000ee20000100800 */
[C---:B------:R-:W-:Y:S01]  /*32a0*/  IMAD R21, R4.reuse, R6, R21 ;  /* 0x0000000604157224 */ /* 0x040fe200078e0215 */
[----:B------:R-:W-:Y:S01]  /*32b0*/  IABS R6, R134 ;  /* 0x0000008600067213 */ /* 0x000fe20000000000 */
[--C-:B------:R-:W-:Y:S02]  /*32c0*/  @!P4 IMAD.IADD R131, R131, 0x1, -R4.reuse ;  /* 0x000000018383c824 */ /* 0x100fe400078e0a04 */
[----:B------:R-:W-:Y:S02]  /*32d0*/  @!P2 IMAD.IADD R127, R127, 0x1, -R4 ;  /* 0x000000017f7fa824 */ /* 0x000fe400078e0a04 */
[----:B------:R-:W-:Y:S01]  /*32e0*/  IMAD.MOV.U32 R5, RZ, RZ, R6 ;  /* 0x000000ffff057224 */ /* 0x000fe200078e0006 */
[----:B------:R-:W-:Y:S01]  /*32f0*/  ISETP.GT.U32.AND P3, PT, R4, R124, PT ;  /* 0x0000007c0400720c */ /* 0x000fe20003f64070 */
[----:B------:R-:W-:-:S02]  /*3300*/  @!P6 IMAD.IADD R128, R128, 0x1, -R4 ;  /* 0x000000018080e824 */ /* 0x000fc400078e0a04 */
[----:B------:R-:W-:-:S04]  /*3310*/  IMAD.HI.U32 R2, R2, R5, RZ ;  /* 0x0000000502027227 */ /* 0x000fc800078e00ff */
[----:B------:R-:W-:Y:S01]  /*3320*/  IMAD.MOV R2, RZ, RZ, -R2 ;  /* 0x000000ffff027224 */ /* 0x000fe200078e0a02 */
[----:B------:R-:W-:Y:S01]  /*3330*/  ISETP.GE.AND P2, PT, R140, RZ, PT ;  /* 0x000000ff8c00720c */ /* 0x000fe20003f46270 */
[--C-:B------:R-:W-:Y:S02]  /*3340*/  @!P5 IMAD.IADD R125, R125, 0x1, -R4.reuse ;  /* 0x000000017d7dd824 */ /* 0x100fe400078e0a04 */
[C---:B------:R-:W-:Y:S01]  /*3350*/  IMAD R2, R3.reuse, R2, R5 ;  /* 0x0000000203027224 */ /* 0x040fe200078e0205 */
[C---:B------:R-:W-:Y:S01]  /*3360*/  ISETP.GT.U32.AND P4, PT, R4.reuse, R131, PT ;  /* 0x000000830400720c */ /* 0x040fe20003f84070 */
[----:B------:R-:W-:Y:S02]  /*3370*/  IMAD R23, R4, R10, R23 ;  /* 0x0000000a04177224 */ /* 0x000fe400078e0217 */
[----:B------:R-:W-:Y:S01]  /*3380*/  IMAD.HI.U32 R6, R0, R17, RZ ;  /* 0x0000001100067227 */ /* 0x000fe200078e00ff */
[----:B------:R-:W-:Y:S02]  /*3390*/  ISETP.GT.U32.AND P0, PT, R3, R2, PT ;  /* 0x000000020300720c */ /* 0x000fe40003f04070 */
[----:B------:R-:W-:Y:S01]  /*33a0*/  ISETP.GE.AND P6, PT, R201, RZ, PT ;  /* 0x000000ffc900720c */ /* 0x000fe20003fc6270 */
[----:B------:R-:W-:-:S02]  /*33b0*/  @!P3 IMAD.IADD R124, R124, 0x1, -R4 ;  /* 0x000000017c7cb824 */ /* 0x000fc400078e0a04 */
[----:B------:R-:W-:-:S08]  /*33c0*/  IMAD.MOV R6, RZ, RZ, -R6 ;  /* 0x000000ffff067224 */ /* 0x000fd000078e0a06 */
[----:B------:R-:W-:Y:S01]  /*33d0*/  @!P0 IMAD.IADD R2, R2, 0x1, -R3 ;  /* 0x0000000102028824 */ /* 0x000fe200078e0a03 */
[C---:B------:R-:W-:Y:S01]  /*33e0*/  ISETP.GT.U32.AND P0, PT, R4.reuse, R130, PT ;  /* 0x000000820400720c */ /* 0x040fe20003f04070 */
[----:B------:R-:W-:Y:S01]  /*33f0*/  @!P4 IMAD.IADD R131, R131, 0x1, -R4 ;  /* 0x000000018383c824 */ /* 0x000fe200078e0a04 */
[C---:B------:R-:W-:Y:S01]  /*3400*/  ISETP.GT.U32.AND P5, PT, R4.reuse, R124, PT ;  /* 0x0000007c0400720c */ /* 0x040fe20003fa4070 */
[----:B------:R-:W-:Y:S01]  /*3410*/  IMAD R17, R4, R6, R17 ;  /* 0x0000000604117224 */ /* 0x000fe200078e0211 */
[----:B------:R-:W-:-:S09]  /*3420*/  ISETP.GT.U32.AND P1, PT, R3, R2, PT ;  /* 0x000000020300720c */ /* 0x000fd20003f24070 */
[----:B------:R-:W-:Y:S01]  /*3430*/  @!P0 IMAD.IADD R130, R130, 0x1, -R4 ;  /* 0x0000000182828824 */ /* 0x000fe200078e0a04 */
[----:B------:R-:W-:-:S03]  /*3440*/  ISETP.GT.U32.AND P0, PT, R4, R126, PT ;  /* 0x0000007e0400720c */ /* 0x000fc60003f04070 */
[----:B------:R-:W-:Y:S01]  /*3450*/  @!P1 IMAD.IADD R2, R2, 0x1, -R3 ;  /* 0x0000000102029824 */ /* 0x000fe200078e0a03 */
[----:B------:R-:W-:-:S09]  /*3460*/  ISETP.GT.U32.AND P1, PT, R4, R130, PT ;  /* 0x000000820400720c */ /* 0x000fd20003f24070 */
[----:B------:R-:W-:Y:S01]  /*3470*/  @!P0 IMAD.IADD R126, R126, 0x1, -R4 ;  /* 0x000000017e7e8824 */ /* 0x000fe200078e0a04 */
[----:B------:R-:W-:-:S03]  /*3480*/  ISETP.GT.U32.AND P0, PT, R4, R129, PT ;  /* 0x000000810400720c */ /* 0x000fc60003f04070 */
[----:B------:R-:W-:Y:S01]  /*3490*/  @!P1 IMAD.IADD R130, R130, 0x1, -R4 ;  /* 0x0000000182829824 */ /* 0x000fe200078e0a04 */
[C---:B------:R-:W-:Y:S02]  /*34a0*/  ISETP.GT.U32.AND P1, PT, R4.reuse, R128, PT ;  /* 0x000000800400720c */ /* 0x040fe40003f24070 */
[C---:B------:R-:W-:Y:S01]  /*34b0*/  ISETP.GT.U32.AND P3, PT, R4.reuse, R126, PT ;  /* 0x0000007e0400720c */ /* 0x040fe20003f64070 */
[----:B------:R-:W-:Y:S01]  /*34c0*/  @!P2 IMAD.MOV R130, RZ, RZ, -R130 ;  /* 0x000000ffff82a224 */ /* 0x000fe200078e0a82 */
[C---:B------:R-:W-:Y:S02]  /*34d0*/  ISETP.GT.U32.AND P2, PT, R4.reuse, R125, PT ;  /* 0x0000007d0400720c */ /* 0x040fe40003f44070 */
[C---:B------:R-:W-:Y:S01]  /*34e0*/  ISETP.GT.U32.AND P4, PT, R4.reuse, R127, PT ;  /* 0x0000007f0400720c */ /* 0x040fe20003f84070 */
[----:B------:R-:W-:Y:S01]  /*34f0*/  @!P6 IMAD.MOV R131, RZ, RZ, -R131 ;  /* 0x000000ffff83e224 */ /* 0x000fe200078e0a83 */
[----:B------:R-:W-:Y:S01]  /*3500*/  ISETP.GT.U32.AND P6, PT, R4, R123, PT ;  /* 0x0000007b0400720c */ /* 0x000fe20003fc4070 */
[----:B------:R-:W-:-:S04]  /*3510*/  @!P0 IMAD.IADD R129, R129, 0x1, -R4 ;  /* 0x0000000181818824 */ /* 0x000fc800078e0a04 */
[--C-:B------:R-:W-:Y:S01]  /*3520*/  @!P1 IMAD.IADD R128, R128, 0x1, -R4.reuse ;  /* 0x0000000180809824 */ /* 0x100fe200078e0a04 */
[----:B------:R-:W-:Y:S01]  /*3530*/  ISETP.GT.U32.AND P1, PT, R4, R122, PT ;  /* 0x0000007a0400720c */ /* 0x000fe20003f24070 */
[--C-:B------:R-:W-:Y:S01]  /*3540*/  @!P3 IMAD.IADD R126, R126, 0x1, -R4.reuse ;  /* 0x000000017e7eb824 */ /* 0x100fe200078e0a04 */
[C---:B------:R-:W-:Y:S01]  /*3550*/  ISETP.GT.U32.AND P3, PT, R4.reuse, R120, PT ;  /* 0x000000780400720c */ /* 0x040fe20003f64070 */
[--C-:B------:R-:W-:Y:S01]  /*3560*/  @!P2 IMAD.IADD R125, R125, 0x1, -R4.reuse ;  /* 0x000000017d7da824 */ /* 0x100fe200078e0a04 */
[C---:B------:R-:W-:Y:S01]  /*3570*/  ISETP.GT.U32.AND P2, PT, R4.reuse, R119, PT ;  /* 0x000000770400720c */ /* 0x040fe20003f44070 */
[--C-:B------:R-:W-:Y:S01]  /*3580*/  @!P4 IMAD.IADD R127, R127, 0x1, -R4.reuse ;  /* 0x000000017f7fc824 */ /* 0x100fe200078e0a04 */
[----:B------:R-:W-:Y:S01]  /*3590*/  ISETP.GT.U32.AND P4, PT, R4, R121, PT ;  /* 0x000000790400720c */ /* 0x000fe20003f84070 */
[--C-:B------:R-:W-:Y:S02]  /*35a0*/  @!P5 IMAD.IADD R124, R124, 0x1, -R4.reuse ;  /* 0x000000017c7cd824 */ /* 0x100fe400078e0a04 */
[----:B------:R-:W-:-:S04]  /*35b0*/  @!P6 IMAD.IADD R123, R123, 0x1, -R4 ;  /* 0x000000017b7be824 */ /* 0x000fc800078e0a04 */
[--C-:B------:R-:W-:Y:S01]  /*35c0*/  @!P1 IMAD.IADD R122, R122, 0x1, -R4.reuse ;  /* 0x000000017a7a9824 */ /* 0x100fe200078e0a04 */
[----:B------:R-:W-:Y:S01]  /*35d0*/  ISETP.GE.AND P1, PT, R252, RZ, PT ;  /* 0x000000fffc00720c */ /* 0x000fe20003f26270 */
[--C-:B------:R-:W-:Y:S01]  /*35e0*/  @!P3 IMAD.IADD R120, R120, 0x1, -R4.reuse ;  /* 0x000000017878b824 */ /* 0x100fe200078e0a04 */
[----:B------:R-:W-:Y:S01]  /*35f0*/  ISETP.GE.AND P3, PT, R250, RZ, PT ;  /* 0x000000fffa00720c */ /* 0x000fe20003f66270 */
[--C-:B------:R-:W-:Y:S01]  /*3600*/  @!P2 IMAD.IADD R119, R119, 0x1, -R4.reuse ;  /* 0x000000017777a824 */ /* 0x100fe200078e0a04 */
[----:B------:R-:W-:Y:S01]  /*3610*/  ISETP.GE.AND P2, PT, R249, RZ, PT ;  /* 0x000000fff900720c */ /* 0x000fe20003f46270 */
[----:B------:R-:W-:Y:S01]  /*3620*/  @!P4 IMAD.IADD R121, R121, 0x1, -R4 ;  /* 0x000000017979c824 */ /* 0x000fe200078e0a04 */
[----:B------:R-:W-:Y:S02]  /*3630*/  ISETP.GT.U32.AND P6, PT, R4, R118, PT ;  /* 0x000000760400720c */ /* 0x000fe40003fc4070 */
[----:B------:R-:W-:-:S05]  /*3640*/  ISETP.GE.AND P4, PT, R251, RZ, PT ;  /* 0x000000fffb00720c */ /* 0x000fca0003f86270 */
[----:B------:R-:W-:Y:S01]  /*3650*/  @!P1 IMAD.MOV R127, RZ, RZ, -R127 ;  /* 0x000000ffff7f9224 */ /* 0x000fe200078e0a7f */
[C---:B------:R-:W-:Y:S01]  /*3660*/  ISETP.GT.U32.AND P1, PT, R4.reuse, R121, PT ;  /* 0x000000790400720c */ /* 0x040fe20003f24070 */
[----:B------:R-:W-:Y:S01]  /*3670*/  @!P3 IMAD.MOV R125, RZ, RZ, -R125 ;  /* 0x000000ffff7db224 */ /* 0x000fe200078e0a7d */
[C---:B------:R-:W-:Y:S01]  /*3680*/  ISETP.GT.U32.AND P3, PT, R4.reuse, R119, PT ;  /* 0x000000770400720c */ /* 0x040fe20003f64070 */
[----:B------:R-:W-:Y:S01]  /*3690*/  @!P2 IMAD.MOV R124, RZ, RZ, -R124 ;  /* 0x000000ffff7ca224 */ /* 0x000fe200078e0a7c */
[----:B------:R-:W-:Y:S01]  /*36a0*/  ISETP.GT.U32.AND P2, PT, R4, R117, PT ;  /* 0x000000750400720c */ /* 0x000fe20003f44070 */
[----:B------:R-:W-:Y:S02]  /*36b0*/  @!P6 IMAD.IADD R118, R118, 0x1, -R4 ;  /* 0x000000017676e824 */ /* 0x000fe400078e0a04 */
[----:B------:R-:W-:Y:S01]  /*36c0*/  @!P4 IMAD.MOV R126, RZ, RZ, -R126 ;  /* 0x000000ffff7ec224 */ /* 0x000fe200078e0a7e */
[C---:B------:R-:W-:Y:S02]  /*36d0*/  ISETP.GT.U32.AND P4, PT, R4.reuse, R120, PT ;  /* 0x000000780400720c */ /* 0x040fe40003f84070 */
[----:B------:R-:W-:-:S03]  /*36e0*/  ISETP.GT.U32.AND P6, PT, R4, R118, PT ;  /* 0x000000760400720c */ /* 0x000fc60003fc4070 */
[--C-:B------:R-:W-:Y:S01]  /*36f0*/  @!P1 IMAD.IADD R121, R121, 0x1, -R4.reuse ;  /* 0x0000000179799824 */ /* 0x100fe200078e0a04 */
[C---:B------:R-:W-:Y:S01]  /*3700*/  ISETP.GT.U32.AND P1, PT, R4.reuse, R114, PT ;  /* 0x000000720400720c */ /* 0x040fe20003f24070 */
[--C-:B------:R-:W-:Y:S01]  /*3710*/  @!P3 IMAD.IADD R119, R119, 0x1, -R4.reuse ;  /* 0x000000017777b824 */ /* 0x100fe200078e0a04 */
[----:B------:R-:W-:Y:S01]  /*3720*/  ISETP.GT.U32.AND P3, PT, R4, R112, PT ;  /* 0x000000700400720c */ /* 0x000fe20003f64070 */
[----:B------:R-:W-:Y:S01]  /*3730*/  @!P2 IMAD.IADD R117, R117, 0x1, -R4 ;  /* 0x000000017575a824 */ /* 0x000fe200078e0a04 */
[----:B------:R-:W-:-:S03]  /*3740*/  ISETP.GE.AND P2, PT, R247, RZ, PT ;  /* 0x000000fff700720c */ /* 0x000fc60003f46270 */
[--C-:B------:R-:W-:Y:S01]  /*3750*/  @!P4 IMAD.IADD R120, R120, 0x1, -R4.reuse ;  /* 0x000000017878c824 */ /* 0x100fe200078e0a04 */
[----:B------:R-:W-:Y:S01]  /*3760*/  ISETP.GT.U32.AND P4, PT, R4, R113, PT ;  /* 0x000000710400720c */ /* 0x000fe20003f84070 */
[----:B------:R-:W-:Y:S01]  /*3770*/  @!P6 IMAD.IADD R118, R118, 0x1, -R4 ;  /* 0x000000017676e824 */ /* 0x000fe200078e0a04 */
[----:B------:R-:W-:-:S03]  /*3780*/  ISETP.GE.AND P6, PT, R248, RZ, PT ;  /* 0x000000fff800720c */ /* 0x000fc60003fc6270 */
[--C-:B------:R-:W-:Y:S01]  /*3790*/  @!P1 IMAD.IADD R114, R114, 0x1, -R4.reuse ;  /* 0x0000000172729824 */ /* 0x100fe200078e0a04 */
[----:B------:R-:W-:Y:S01]  /*37a0*/  ISETP.GE.AND P1, PT, R244, RZ, PT ;  /* 0x000000fff400720c */ /* 0x000fe20003f26270 */
[----:B------:R-:W-:Y:S01]  /*37b0*/  @!P3 IMAD.IADD R112, R112, 0x1, -R4 ;  /* 0x000000017070b824 */ /* 0x000fe200078e0a04 */
[----:B------:R-:W-:-:S05]  /*37c0*/  ISETP.GT.U32.AND P3, PT, R4, R117, PT ;  /* 0x000000750400720c */ /* 0x000fca0003f64070 */
[----:B------:R-:W-:Y:S01]  /*37d0*/  @!P4 IMAD.IADD R113, R113, 0x1, -R4 ;  /* 0x000000017171c824 */ /* 0x000fe200078e0a04 */
[----:B------:R-:W-:-:S05]  /*37e0*/  ISETP.GE.AND P4, PT, R139, RZ, PT ;  /* 0x000000ff8b00720c */ /* 0x000fca0003f86270 */
[----:B------:R-:W-:Y:S01]  /*37f0*/  @!P1 IMAD.MOV R119, RZ, RZ, -R119 ;  /* 0x000000ffff779224 */ /* 0x000fe200078e0a77 */
[C---:B------:R-:W-:Y:S01]  /*3800*/  ISETP.GT.U32.AND P1, PT, R4.reuse, R113, PT ;  /* 0x000000710400720c */ /* 0x040fe20003f24070 */
[----:B------:R-:W-:Y:S01]  /*3810*/  @!P3 IMAD.IADD R117, R117, 0x1, -R4 ;  /* 0x000000017575b824 */ /* 0x000fe200078e0a04 */
[----:B------:R-:W-:-:S05]  /*3820*/  ISETP.GT.U32.AND P3, PT, R4, R110, PT ;  /* 0x0000006e0400720c */ /* 0x000fca0003f64070 */
[----:B------:R-:W-:Y:S01]  /*3830*/  @!P4 IMAD.MOV R118, RZ, RZ, -R118 ;  /* 0x000000ffff76c224 */ /* 0x000fe200078e0a76 */
[----:B------:R-:W-:-:S05]  /*3840*/  ISETP.GT.U32.AND P4, PT, R4, R111, PT ;  /* 0x0000006f0400720c */ /* 0x000fca0003f84070 */
[--C-:B------:R-:W-:Y:S01]  /*3850*/  @!P1 IMAD.IADD R113, R113, 0x1, -R4.reuse ;  /* 0x0000000171719824 */ /* 0x100fe200078e0a04 */
[----:B------:R-:W-:Y:S01]  /*3860*/  ISETP.GT.U32.AND P1, PT, R4, R106, PT ;  /* 0x0000006a0400720c */ /* 0x000fe20003f24070 */
[----:B------:R-:W-:Y:S01]  /*3870*/  @!P3 IMAD.IADD R110, R110, 0x1, -R4 ;  /* 0x000000016e6eb824 */ /* 0x000fe200078e0a04 */
[----:B------:R-:W-:-:S05]  /*3880*/  ISETP.GE.AND P3, PT, R241, RZ, PT ;  /* 0x000000fff100720c */ /* 0x000fca0003f66270 */
[----:B------:R-:W-:Y:S01]  /*3890*/  @!P4 IMAD.IADD R111, R111, 0x1, -R4 ;  /* 0x000000016f6fc824 */ /* 0x000fe200078e0a04 */
[----:B------:R-:W-:-:S05]  /*38a0*/  ISETP.GE.AND P4, PT, R242, RZ, PT ;  /* 0x000000fff200720c */ /* 0x000fca0003f86270 */
[----:B------:R-:W-:Y:S01]  /*38b0*/  @!P1 IMAD.IADD R106, R106, 0x1, -R4 ;  /* 0x000000016a6a9824 */ /* 0x000fe200078e0a04 */
[----:B--2---:R-:W-:-:S13]  /*38c0*/  ISETP.GE.AND P0, PT, R9, RZ, PT ;  /* 0x000000ff0900720c */ /* 0x004fda0003f06270 */
[----:B------:R-:W-:Y:S01]  /*38d0*/  @!P0 IMAD.MOV R129, RZ, RZ, -R129 ;  /* 0x000000ffff818224 */ /* 0x000fe200078e0a81 */
[----:B------:R-:W-:Y:S02]  /*38e0*/  ISETP.GT.U32.AND P0, PT, R4, R123, PT ;  /* 0x0000007b0400720c */ /* 0x000fe40003f04070 */
[----:B---3--:R-:W-:-:S11]  /*38f0*/  ISETP.GE.AND P5, PT, R8, RZ, PT ;  /* 0x000000ff0800720c */ /* 0x008fd60003fa6270 */
[----:B------:R-:W-:Y:S01]  /*3900*/  @!P0 IMAD.IADD R123, R123, 0x1, -R4 ;  /* 0x000000017b7b8824 */ /* 0x000fe200078e0a04 */
[C---:B------:R-:W-:Y:S01]  /*3910*/  ISETP.GT.U32.AND P0, PT, R4.reuse, R116, PT ;  /* 0x000000740400720c */ /* 0x040fe20003f04070 */
[----:B------:R-:W-:Y:S01]  /*3920*/  @!P5 IMAD.MOV R128, RZ, RZ, -R128 ;  /* 0x000000ffff80d224 */ /* 0x000fe200078e0a80 */
[----:B------:R-:W-:-:S11]  /*3930*/  ISETP.GT.U32.AND P5, PT, R4, R122, PT ;  /* 0x0000007a0400720c */ /* 0x000fd60003fa4070 */
[--C-:B------:R-:W-:Y:S01]  /*3940*/  @!P0 IMAD.IADD R116, R116, 0x1, -R4.reuse ;  /* 0x0000000174748824 */ /* 0x100fe200078e0a04 */
[----:B------:R-:W-:Y:S01]  /*3950*/  ISETP.GE.AND P0, PT, R246, RZ, PT ;  /* 0x000000fff600720c */ /* 0x000fe20003f06270 */
[----:B------:R-:W-:Y:S01]  /*3960*/  @!P5 IMAD.IADD R122, R122, 0x1, -R4 ;  /* 0x000000017a7ad824 */ /* 0x000fe200078e0a04 */
[----:B------:R-:W-:-:S11]  /*3970*/  ISETP.GT.U32.AND P5, PT, R4, R115, PT ;  /* 0x000000730400720c */ /* 0x000fd60003fa4070 */
[----:B------:R-:W-:Y:S02]  /*3980*/  @!P0 IMAD.MOV R121, RZ, RZ, -R121 ;  /* 0x000000ffff798224 */ /* 0x000fe400078e0a79 */
[----:B------:R-:W-:Y:S02]  /*3990*/  @!P5 IMAD.IADD R115, R115, 0x1, -R4 ;  /* 0x000000017373d824 */ /* 0x000fe400078e0a04 */
[----:B------:R-:W-:-:S03]  /*39a0*/  @!P2 IMAD.MOV R122, RZ, RZ, -R122 ;  /* 0x000000ffff7aa224 */ /* 0x000fc600078e0a7a */
[C---:B------:R-:W-:Y:S02]  /*39b0*/  ISETP.GT.U32.AND P0, PT, R4.reuse, R115, PT ;  /* 0x000000730400720c */ /* 0x040fe40003f04070 */
[C---:B------:R-:W-:Y:S01]  /*39c0*/  ISETP.GT.U32.AND P2, PT, R4.reuse, R116, PT ;  /* 0x000000740400720c */ /* 0x040fe20003f44070 */
[----:B------:R-:W-:Y:S01]  /*39d0*/  @!P6 IMAD.MOV R123, RZ, RZ, -R123 ;  /* 0x000000ffff7be224 */ /* 0x000fe200078e0a7b */
[----:B------:R-:W-:Y:S02]  /*39e0*/  ISETP.GE.AND P5, PT, R245, RZ, PT ;  /* 0x000000fff500720c */ /* 0x000fe40003fa6270 */
[----:B------:R-:W-:-:S07]  /*39f0*/  ISETP.GT.U32.AND P6, PT, R4, R114, PT ;  /* 0x000000720400720c */ /* 0x000fce0003fc4070 */
[--C-:B------:R-:W-:Y:S01]  /*3a00*/  @!P0 IMAD.IADD R115, R115, 0x1, -R4.reuse ;  /* 0x0000000173738824 */ /* 0x100fe200078e0a04 */
[----:B------:R-:W-:Y:S01]  /*3a10*/  ISETP.GT.U32.AND P0, PT, R4, R108, PT ;  /* 0x0000006c0400720c */ /* 0x000fe20003f04070 */
[----:B------:R-:W-:Y:S01]  /*3a20*/  @!P2 IMAD.IADD R116, R116, 0x1, -R4 ;  /* 0x000000017474a824 */ /* 0x000fe200078e0a04 */
[C---:B------:R-:W-:Y:S01]  /*3a30*/  ISETP.GT.U32.AND P2, PT, R4.reuse, R109, PT ;  /* 0x0000006d0400720c */ /* 0x040fe20003f44070 */
[----:B------:R-:W-:Y:S01]  /*3a40*/  @!P5 IMAD.MOV R120, RZ, RZ, -R120 ;  /* 0x000000ffff78d224 */ /* 0x000fe200078e0a78 */
[----:B------:R-:W-:Y:S01]  /*3a50*/  ISETP.GT.U32.AND P5, PT, R4, R112, PT ;  /* 0x000000700400720c */ /* 0x000fe20003fa4070 */
[----:B------:R-:W-:Y:S01]  /*3a60*/  @!P6 IMAD.IADD R114, R114, 0x1, -R4 ;  /* 0x000000017272e824 */ /* 0x000fe200078e0a04 */
[----:B------:R-:W-:-:S07]  /*3a70*/  ISETP.GT.U32.AND P6, PT, R4, R107, PT ;  /* 0x0000006b0400720c */ /* 0x000fce0003fc4070 */
[--C-:B------:R-:W-:Y:S01]  /*3a80*/  @!P0 IMAD.IADD R108, R108, 0x1, -R4.reuse ;  /* 0x000000016c6c8824 */ /* 0x100fe200078e0a04 */
[----:B------:R-:W-:Y:S01]  /*3a90*/  ISETP.GE.AND P0, PT, R239, RZ, PT ;  /* 0x000000ffef00720c */ /* 0x000fe20003f06270 */
[--C-:B------:R-:W-:Y:S01]  /*3aa0*/  @!P2 IMAD.IADD R109, R109, 0x1, -R4.reuse ;  /* 0x000000016d6da824 */ /* 0x100fe200078e0a04 */
[----:B------:R-:W-:Y:S01]  /*3ab0*/  ISETP.GE.AND P2, PT, R240, RZ, PT ;  /* 0x000000fff000720c */ /* 0x000fe20003f46270 */
[--C-:B------:R-:W-:Y:S01]  /*3ac0*/  @!P5 IMAD.IADD R112, R112, 0x1, -R4.reuse ;  /* 0x000000017070d824 */ /* 0x100fe200078e0a04 */
[----:B------:R-:W-:Y:S01]  /*3ad0*/  ISETP.GE.AND P5, PT, R243, RZ, PT ;  /* 0x000000fff300720c */ /* 0x000fe20003fa6270 */
[----:B------:R-:W-:Y:S01]  /*3ae0*/  @!P6 IMAD.IADD R107, R107, 0x1, -R4 ;  /* 0x000000016b6be824 */ /* 0x000fe200078e0a04 */
[----:B------:R-:W-:Y:S01]  /*3af0*/  ISETP.GE.AND P6, PT, R238, RZ, PT ;  /* 0x000000ffee00720c */ /* 0x000fe20003fc6270 */
[----:B------:R-:W-:Y:S01]  /*3b00*/  @!P3 IMAD.MOV R115, RZ, RZ, -R115 ;  /* 0x000000ffff73b224 */ /* 0x000fe200078e0a73 */
[C---:B------:R-:W-:Y:S02]  /*3b10*/  ISETP.GT.U32.AND P1, PT, R4.reuse, R111, PT ;  /* 0x0000006f0400720c */ /* 0x040fe40003f24070 */
[----:B------:R-:W-:-:S03]  /*3b20*/  ISETP.GT.U32.AND P3, PT, R4, R109, PT ;  /* 0x0000006d0400720c */ /* 0x000fc60003f64070 */
[----:B------:R-:W-:Y:S01]  /*3b30*/  @!P0 IMAD.MOV R113, RZ, RZ, -R113 ;  /* 0x000000ffff718224 */ /* 0x000fe200078e0a71 */
[C---:B------:R-:W-:Y:S01]  /*3b40*/  ISETP.GT.U32.AND P0, PT, R4.reuse, R107, PT ;  /* 0x0000006b0400720c */ /* 0x040fe20003f04070 */
        /* <DEDUP_REMOVED lines=8> */
[--C-:B------:R-:W-:Y:S01]  /*3bd0*/  @!P1 IMAD.IADD R111, R111, 0x1, -R4.reuse ;  /* 0x000000016f6f9824 */ /* 0x100fe200078e0a04 */
[----:B------:R-:W-:Y:S01]  /*3be0*/  ISETP.GE.AND P1, PT, R237, RZ, PT ;  /* 0x000000ffed00720c */ /* 0x000fe20003f26270 */
[--C-:B------:R-:W-:Y:S01]  /*3bf0*/  @!P3 IMAD.IADD R109, R109, 0x1, -R4.reuse ;  /* 0x000000016d6db824 */ /* 0x100fe200078e0a04 */
[C---:B------:R-:W-:Y:S01]  /*3c00*/  ISETP.GT.U32.AND P3, PT, R4.reuse, R103, PT ;  /* 0x000000670400720c */ /* 0x040fe20003f64070 */
[--C-:B------:R-:W-:Y:S01]  /*3c10*/  @!P0 IMAD.IADD R107, R107, 0x1, -R4.reuse ;  /* 0x000000016b6b8824 */ /* 0x100fe200078e0a04 */
[----:B------:R-:W-:Y:S01]  /*3c20*/  ISETP.GT.U32.AND P0, PT, R4, R101, PT ;  /* 0x000000650400720c */ /* 0x000fe20003f04070 */
[--C-:B------:R-:W-:Y:S01]  /*3c30*/  @!P2 IMAD.IADD R108, R108, 0x1, -R4.reuse ;  /* 0x000000016c6ca824 */ /* 0x100fe200078e0a04 */
[----:B------:R-:W-:Y:S01]  /*3c40*/  ISETP.GT.U32.AND P2, PT, R4, R102, PT ;  /* 0x000000660400720c */ /* 0x000fe20003f44070 */
[--C-:B------:R-:W-:Y:S01]  /*3c50*/  @!P4 IMAD.IADD R110, R110, 0x1, -R4.reuse ;  /* 0x000000016e6ec824 */ /* 0x100fe200078e0a04 */
[----:B------:R-:W-:Y:S01]  /*3c60*/  ISETP.GT.U32.AND P4, PT, R4, R104, PT ;  /* 0x000000680400720c */ /* 0x000fe20003f84070 */
[--C-:B------:R-:W-:Y:S01]  /*3c70*/  @!P5 IMAD.IADD R106, R106, 0x1, -R4.reuse ;  /* 0x000000016a6ad824 */ /* 0x100fe200078e0a04 */
[----:B------:R-:W-:Y:S01]  /*3c80*/  ISETP.GE.AND P5, PT, R236, RZ, PT ;  /* 0x000000ffec00720c */ /* 0x000fe20003fa6270 */
[----:B------:R-:W-:-:S02]  /*3c90*/  @!P6 IMAD.IADD R105, R105, 0x1, -R4 ;  /* 0x000000016969e824 */ /* 0x000fc400078e0a04 */
[----:B------:R-:W-:Y:S02]  /*3ca0*/  @!P1 IMAD.MOV R111, RZ, RZ, -R111 ;  /* 0x000000ffff6f9224 */ /* 0x000fe400078e0a6f */
[--C-:B------:R-:W-:Y:S01]  /*3cb0*/  @!P3 IMAD.IADD R103, R103, 0x1, -R4.reuse ;  /* 0x000000016767b824 */ /* 0x100fe200078e0a04 */
[----:B------:R-:W-:Y:S01]  /*3cc0*/  ISETP.GE.AND P3, PT, R234, RZ, PT ;  /* 0x000000ffea00720c */ /* 0x000fe20003f66270 */
[--C-:B------:R-:W-:Y:S01]  /*3cd0*/  @!P0 IMAD.IADD R101, R101, 0x1, -R4.reuse ;  /* 0x0000000165658824 */ /* 0x100fe200078e0a04 */
[----:B------:R-:W-:Y:S02]  /*3ce0*/  ISETP.GE.AND P0, PT, R232, RZ, PT ;  /* 0x000000ffe800720c */ /* 0x000fe40003f06270 */
[----:B------:R-:W-:Y:S01]  /*3cf0*/  ISETP.GT.U32.AND P1, PT, R4, R105, PT ;  /* 0x000000690400720c */ /* 0x000fe20003f24070 */
[--C-:B------:R-:W-:Y:S01]  /*3d00*/  @!P2 IMAD.IADD R102, R102, 0x1, -R4.reuse ;  /* 0x000000016666a824 */ /* 0x100fe200078e0a04 */
[----:B------:R-:W-:Y:S01]  /*3d10*/  ISETP.GE.AND P2, PT, R233, RZ, PT ;  /* 0x000000ffe900720c */ /* 0x000fe20003f46270 */
[----:B------:R-:W-:Y:S01]  /*3d20*/  @!P4 IMAD.IADD R104, R104, 0x1, -R4 ;  /* 0x000000016868c824 */ /* 0x000fe200078e0a04 */
[----:B------:R-:W-:-:S02]  /*3d30*/  ISETP.GT.U32.AND P6, PT, R4, R100, PT ;  /* 0x000000640400720c */ /* 0x000fc40003fc4070 */
[----:B------:R-:W-:Y:S01]  /*3d40*/  ISETP.GE.AND P4, PT, R235, RZ, PT ;  /* 0x000000ffeb00720c */ /* 0x000fe20003f86270 */
[----:B------:R-:W-:Y:S01]  /*3d50*/  @!P5 IMAD.MOV R110, RZ, RZ, -R110 ;  /* 0x000000ffff6ed224 */ /* 0x000fe200078e0a6e */
[C---:B------:R-:W-:Y:S01]  /*3d60*/  ISETP.GT.U32.AND P5, PT, R4.reuse, R104, PT ;  /* 0x000000680400720c */ /* 0x040fe20003fa4070 */
[----:B------:R-:W-:Y:S01]  /*3d70*/  @!P3 IMAD.MOV R108, RZ, RZ, -R108 ;  /* 0x000000ffff6cb224 */ /* 0x000fe200078e0a6c */
[C---:B------:R-:W-:Y:S01]  /*3d80*/  ISETP.GT.U32.AND P3, PT, R4.reuse, R102, PT ;  /* 0x000000660400720c */ /* 0x040fe20003f64070 */
[----:B------:R-:W-:Y:S01]  /*3d90*/  @!P0 IMAD.MOV R106, RZ, RZ, -R106 ;  /* 0x000000ffff6a8224 */ /* 0x000fe200078e0a6a */
[C---:B------:R-:W-:Y:S01]  /*3da0*/  ISETP.GT.U32.AND P0, PT, R4.reuse, R99, PT ;  /* 0x000000630400720c */ /* 0x040fe20003f04070 */
[--C-:B------:R-:W-:Y:S01]  /*3db0*/  @!P1 IMAD.IADD R105, R105, 0x1, -R4.reuse ;  /* 0x0000000169699824 */ /* 0x100fe200078e0a04 */
[C---:B------:R-:W-:Y:S01]  /*3dc0*/  ISETP.GT.U32.AND P1, PT, R4.reuse, R98, PT ;  /* 0x000000620400720c */ /* 0x040fe20003f24070 */
[----:B------:R-:W-:Y:S01]  /*3dd0*/  @!P2 IMAD.MOV R107, RZ, RZ, -R107 ;  /* 0x000000ffff6ba224 */ /* 0x000fe200078e0a6b */
[----:B------:R-:W-:Y:S01]  /*3de0*/  ISETP.GT.U32.AND P2, PT, R4, R101, PT ;  /* 0x000000650400720c */ /* 0x000fe20003f44070 */
[----:B------:R-:W-:-:S02]  /*3df0*/  @!P6 IMAD.IADD R100, R100, 0x1, -R4 ;  /* 0x000000016464e824 */ /* 0x000fc400078e0a04 */
[----:B------:R-:W-:Y:S01]  /*3e00*/  @!P4 IMAD.MOV R109, RZ, RZ, -R109 ;  /* 0x000000ffff6dc224 */ /* 0x000fe200078e0a6d */
[----:B------:R-:W-:Y:S01]  /*3e10*/  ISETP.GT.U32.AND P4, PT, R4, R103, PT ;  /* 0x000000670400720c */ /* 0x000fe20003f84070 */
[--C-:B------:R-:W-:Y:S01]  /*3e20*/  @!P5 IMAD.IADD R104, R104, 0x1, -R4.reuse ;  /* 0x000000016868d824 */ /* 0x100fe200078e0a04 */
[C---:B------:R-:W-:Y:S02]  /*3e30*/  ISETP.GT.U32.AND P6, PT, R4.reuse, R100, PT ;  /* 0x000000640400720c */ /* 0x040fe40003fc4070 */
[----:B------:R-:W-:Y:S01]  /*3e40*/  ISETP.GT.U32.AND P5, PT, R4, R97, PT ;  /* 0x000000610400720c */ /* 0x000fe20003fa4070 */
[--C-:B------:R-:W-:Y:S01]  /*3e50*/  @!P3 IMAD.IADD R102, R102, 0x1, -R4.reuse ;  /* 0x000000016666b824 */ /* 0x100fe200078e0a04 */
[----:B------:R-:W-:Y:S01]  /*3e60*/  ISETP.GT.U32.AND P3, PT, R4, R95, PT ;  /* 0x0000005f0400720c */ /* 0x000fe20003f64070 */
[--C-:B------:R-:W-:Y:S01]  /*3e70*/  @!P0 IMAD.IADD R99, R99, 0x1, -R4.reuse ;  /* 0x0000000163638824 */ /* 0x100fe200078e0a04 */
[----:B------:R-:W-:Y:S01]  /*3e80*/  ISETP.GE.AND P0, PT, R230, RZ, PT ;  /* 0x000000ffe600720c */ /* 0x000fe20003f06270 */
[--C-:B------:R-:W-:Y:S01]  /*3e90*/  @!P1 IMAD.IADD R98, R98, 0x1, -R4.reuse ;  /* 0x0000000162629824 */ /* 0x100fe200078e0a04 */
[----:B------:R-:W-:Y:S01]  /*3ea0*/  ISETP.GE.AND P1, PT, R229, RZ, PT ;  /* 0x000000ffe500720c */ /* 0x000fe20003f26270 */
[--C-:B------:R-:W-:Y:S01]  /*3eb0*/  @!P2 IMAD.IADD R101, R101, 0x1, -R4.reuse ;  /* 0x000000016565a824 */ /* 0x100fe200078e0a04 */
[C---:B------:R-:W-:Y:S01]  /*3ec0*/  ISETP.GT.U32.AND P2, PT, R4.reuse, R94, PT ;  /* 0x0000005e0400720c */ /* 0x040fe20003f44070 */
[--C-:B------:R-:W-:Y:S01]  /*3ed0*/  @!P4 IMAD.IADD R103, R103, 0x1, -R4.reuse ;  /* 0x000000016767c824 */ /* 0x100fe200078e0a04 */
[----:B------:R-:W-:Y:S01]  /*3ee0*/  ISETP.GT.U32.AND P4, PT, R4, R96, PT ;  /* 0x000000600400720c */ /* 0x000fe20003f84070 */
[--C-:B------:R-:W-:Y:S01]  /*3ef0*/  @!P6 IMAD.IADD R100, R100, 0x1, -R4.reuse ;  /* 0x000000016464e824 */ /* 0x100fe200078e0a04 */
[----:B------:R-:W-:Y:S01]  /*3f00*/  ISETP.GE.AND P6, PT, R231, RZ, PT ;  /* 0x000000ffe700720c */ /* 0x000fe20003fc6270 */
[----:B------:R-:W-:-:S02]  /*3f10*/  @!P5 IMAD.IADD R97, R97, 0x1, -R4 ;  /* 0x000000016161d824 */ /* 0x000fc400078e0a04 */
[----:B------:R-:W-:Y:S01]  /*3f20*/  @!P3 IMAD.IADD R95, R95, 0x1, -R4 ;  /* 0x000000015f5fb824 */ /* 0x000fe200078e0a04 */
[----:B------:R-:W-:Y:S01]  /*3f30*/  ISETP.GE.AND P3, PT, R138, RZ, PT ;  /* 0x000000ff8a00720c */ /* 0x000fe20003f66270 */
[----:B------:R-:W-:Y:S01]  /*3f40*/  @!P0 IMAD.MOV R104, RZ, RZ, -R104 ;  /* 0x000000ffff688224 */ /* 0x000fe200078e0a68 */
[C---:B------:R-:W-:Y:S01]  /*3f50*/  ISETP.GT.U32.AND P0, PT, R4.reuse, R98, PT ;  /* 0x000000620400720c */ /* 0x040fe20003f04070 */
[----:B------:R-:W-:Y:S01]  /*3f60*/  @!P1 IMAD.MOV R103, RZ, RZ, -R103 ;  /* 0x000000ffff679224 */ /* 0x000fe200078e0a67 */
[----:B------:R-:W-:Y:S01]  /*3f70*/  ISETP.GT.U32.AND P1, PT, R4, R97, PT ;  /* 0x000000610400720c */ /* 0x000fe20003f24070 */
[--C-:B------:R-:W-:Y:S01]  /*3f80*/  @!P2 IMAD.IADD R94, R94, 0x1, -R4.reuse ;  /* 0x000000015e5ea824 */ /* 0x100fe200078e0a04 */
[----:B------:R-:W-:Y:S01]  /*3f90*/  ISETP.GT.U32.AND P2, PT, R4, R99, PT ;  /* 0x000000630400720c */ /* 0x000fe20003f44070 */
[----:B------:R-:W-:Y:S01]  /*3fa0*/  @!P4 IMAD.IADD R96, R96, 0x1, -R4 ;  /* 0x000000016060c824 */ /* 0x000fe200078e0a04 */
[----:B------:R-:W-:Y:S01]  /*3fb0*/  ISETP.GE.AND P4, PT, R227, RZ, PT ;  /* 0x000000ffe300720c */ /* 0x000fe20003f86270 */
[----:B------:R-:W-:-:S03]  /*3fc0*/  @!P6 IMAD.MOV R105, RZ, RZ, -R105 ;  /* 0x000000ffff69e224 */ /* 0x000fc600078e0a69 */
[C---:B------:R-:W-:Y:S01]  /*3fd0*/  ISETP.GT.U32.AND P6, PT, R4.reuse, R96, PT ;  /* 0x000000600400720c */ /* 0x040fe20003fc4070 */
[----:B------:R-:W-:Y:S01]  /*3fe0*/  @!P3 IMAD.MOV R100, RZ, RZ, -R100 ;  /* 0x000000ffff64b224 */ /* 0x000fe200078e0a64 */
[----:B------:R-:W-:Y:S01]  /*3ff0*/  ISETP.GT.U32.AND P3, PT, R4, R93, PT ;  /* 0x0000005d0400720c */ /* 0x000fe20003f64070 */
[--C-:B------:R-:W-:Y:S01]  /*4000*/  @!P0 IMAD.IADD R98, R98, 0x1, -R4.reuse ;  /* 0x0000000162628824 */ /* 0x100fe200078e0a04 */
[C---:B------:R-:W-:Y:S01]  /*4010*/  ISETP.GT.U32.AND P0, PT, R4.reuse, R91, PT ;  /* 0x0000005b0400720c */ /* 0x040fe20003f04070 */
[--C-:B------:R-:W-:Y:S01]  /*4020*/  @!P1 IMAD.IADD R97, R97, 0x1, -R4.reuse ;  /* 0x0000000161619824 */ /* 0x100fe200078e0a04 */
[C---:B------:R-:W-:Y:S01]  /*4030*/  ISETP.GT.U32.AND P1, PT, R4.reuse, R90, PT ;  /* 0x0000005a0400720c */ /* 0x040fe20003f24070 */
[--C-:B------:R-:W-:Y:S01]  /*4040*/  @!P2 IMAD.IADD R99, R99, 0x1, -R4.reuse ;  /* 0x000000016363a824 */ /* 0x100fe200078e0a04 */
[----:B------:R-:W-:Y:S02]  /*4050*/  ISETP.GT.U32.AND P2, PT, R4, R92, PT ;  /* 0x0000005c0400720c */ /* 0x000fe40003f44070 */
[----:B------:R-:W-:Y:S01]  /*4060*/  ISETP.GE.AND P5, PT, R228, RZ, PT ;  /* 0x000000ffe400720c */ /* 0x000fe20003fa6270 */
[----:B------:R-:W-:Y:S01]  /*4070*/  @!P4 IMAD.MOV R101, RZ, RZ, -R101 ;  /* 0x000000ffff65c224 */ /* 0x000fe200078e0a65 */
        /* <DEDUP_REMOVED lines=12> */
[C---:B------:R-:W-:Y:S01]  /*4140*/  ISETP.GT.U32.AND P5, PT, R4.reuse, R94, PT ;  /* 0x0000005e0400720c */ /* 0x040fe20003fa4070 */
[--C-:B------:R-:W-:Y:S01]  /*4150*/  @!P4 IMAD.IADD R95, R95, 0x1, -R4.reuse ;  /* 0x000000015f5fc824 */ /* 0x100fe200078e0a04 */
[----:B------:R-:W-:Y:S01]  /*4160*/  ISETP.GT.U32.AND P4, PT, R4, R88, PT ;  /* 0x000000580400720c */ /* 0x000fe20003f84070 */
[----:B------:R-:W-:-:S02]  /*4170*/  @!P6 IMAD.IADD R89, R89, 0x1, -R4 ;  /* 0x000000015959e824 */ /* 0x000fc400078e0a04 */
[----:B------:R-:W-:Y:S01]  /*4180*/  @!P3 IMAD.MOV R98, RZ, RZ, -R98 ;  /* 0x000000ffff62b224 */ /* 0x000fe200078e0a62 */
[C---:B------:R-:W-:Y:S01]  /*4190*/  ISETP.GT.U32.AND P3, PT, R4.reuse, R92, PT ;  /* 0x0000005c0400720c */ /* 0x040fe20003f64070 */
[----:B------:R-:W-:Y:S01]  /*41a0*/  @!P0 IMAD.MOV R96, RZ, RZ, -R96 ;  /* 0x000000ffff608224 */ /* 0x000fe200078e0a60 */
[C---:B------:R-:W-:Y:S01]  /*41b0*/  ISETP.GT.U32.AND P0, PT, R4.reuse, R90, PT ;  /* 0x0000005a0400720c */ /* 0x040fe20003f04070 */
[----:B------:R-:W-:Y:S01]  /*41c0*/  @!P1 IMAD.MOV R95, RZ, RZ, -R95 ;  /* 0x000000ffff5f9224 */ /* 0x000fe200078e0a5f */
[C---:B------:R-:W-:Y:S01]  /*41d0*/  ISETP.GT.U32.AND P1, PT, R4.reuse, R89, PT ;  /* 0x000000590400720c */ /* 0x040fe20003f24070 */
[----:B------:R-:W-:Y:S01]  /*41e0*/  @!P2 IMAD.MOV R97, RZ, RZ, -R97 ;  /* 0x000000ffff61a224 */ /* 0x000fe200078e0a61 */
[----:B------:R-:W-:Y:S01]  /*41f0*/  ISETP.GT.U32.AND P2, PT, R4, R91, PT ;  /* 0x0000005b0400720c */ /* 0x000fe20003f44070 */
[--C-:B------:R-:W-:Y:S01]  /*4200*/  @!P5 IMAD.IADD R94, R94, 0x1, -R4.reuse ;  /* 0x000000015e5ed824 */ /* 0x100fe200078e0a04 */
[----:B------:R-:W-:Y:S02]  /*4210*/  ISETP.GE.AND P5, PT, R226, RZ, PT ;  /* 0x000000ffe200720c */ /* 0x000fe40003fa6270 */
[----:B------:R-:W-:Y:S01]  /*4220*/  ISETP.GE.AND P6, PT, R221, RZ, PT ;  /* 0x000000ffdd00720c */ /* 0x000fe20003fc6270 */
[--C-:B------:R-:W-:Y:S01]  /*4230*/  @!P4 IMAD.IADD R88, R88, 0x1, -R4.reuse ;  /* 0x000000015858c824 */ /* 0x100fe200078e0a04 */
[----:B------:R-:W-:Y:S01]  /*4240*/  ISETP.GT.U32.AND P4, PT, R4, R93, PT ;  /* 0x0000005d0400720c */ /* 0x000fe20003f84070 */
[--C-:B------:R-:W-:Y:S01]  /*4250*/  @!P3 IMAD.IADD R92, R92, 0x1, -R4.reuse ;  /* 0x000000015c5cb824 */ /* 0x100fe200078e0a04 */
[----:B------:R-:W-:Y:S01]  /*4260*/  ISETP.GT.U32.AND P3, PT, R4, R86, PT ;  /* 0x000000560400720c */ /* 0x000fe20003f64070 */
[--C-:B------:R-:W-:Y:S01]  /*4270*/  @!P0 IMAD.IADD R90, R90, 0x1, -R4.reuse ;  /* 0x000000015a5a8824 */ /* 0x100fe200078e0a04 */
[C---:B------:R-:W-:Y:S01]  /*4280*/  ISETP.GT.U32.AND P0, PT, R4.reuse, R84, PT ;  /* 0x000000540400720c */ /* 0x040fe20003f04070 */
[--C-:B------:R-:W-:Y:S01]  /*4290*/  @!P1 IMAD.IADD R89, R89, 0x1, -R4.reuse ;  /* 0x0000000159599824 */ /* 0x100fe200078e0a04 */
[C---:B------:R-:W-:Y:S01]  /*42a0*/  ISETP.GT.U32.AND P1, PT, R4.reuse, R83, PT ;  /* 0x000000530400720c */ /* 0x040fe20003f24070 */
[----:B------:R-:W-:Y:S01]  /*42b0*/  @!P2 IMAD.IADD R91, R91, 0x1, -R4 ;  /* 0x000000015b5ba824 */ /* 0x000fe200078e0a04 */
[C---:B------:R-:W-:Y:S01]  /*42c0*/  ISETP.GT.U32.AND P2, PT, R4.reuse, R85, PT ;  /* 0x000000550400720c */ /* 0x040fe20003f44070 */
[----:B------:R-:W-:Y:S01]  /*42d0*/  @!P5 IMAD.MOV R99, RZ, RZ, -R99 ;  /* 0x000000ffff63d224 */ /* 0x000fe200078e0a63 */
[C---:B------:R-:W-:Y:S01]  /*42e0*/  ISETP.GT.U32.AND P5, PT, R4.reuse, R88, PT ;  /* 0x000000580400720c */ /* 0x040fe20003fa4070 */
[----:B------:R-:W-:Y:S01]  /*42f0*/  @!P6 IMAD.MOV R94, RZ, RZ, -R94 ;  /* 0x000000ffff5ee224 */ /* 0x000fe200078e0a5e */
[----:B------:R-:W-:Y:S01]  /*4300*/  ISETP.GT.U32.AND P6, PT, R4, R87, PT ;  /* 0x000000570400720c */ /* 0x000fe20003fc4070 */
[--C-:B------:R-:W-:Y:S01]  /*4310*/  @!P4 IMAD.IADD R93, R93, 0x1, -R4.reuse ;  /* 0x000000015d5dc824 */ /* 0x100fe200078e0a04 */
[----:B------:R-:W-:Y:S01]  /*4320*/  ISETP.GE.AND P4, PT, R220, RZ, PT ;  /* 0x000000ffdc00720c */ /* 0x000fe20003f86270 */
        /* <DEDUP_REMOVED lines=10> */
[----:B------:R-:W-:Y:S01]  /*43d0*/  @!P6 IMAD.IADD R87, R87, 0x1, -R4 ;  /* 0x000000015757e824 */ /* 0x000fe200078e0a04 */
[----:B------:R-:W-:Y:S01]  /*43e0*/  ISETP.GT.U32.AND P6, PT, R4, R82, PT ;  /* 0x000000520400720c */ /* 0x000fe20003fc4070 */
[----:B------:R-:W-:-:S03]  /*43f0*/  @!P4 IMAD.MOV R93, RZ, RZ, -R93 ;  /* 0x000000ffff5dc224 */ /* 0x000fc600078e0a5d */
        /* <DEDUP_REMOVED lines=11> */
[C---:B------:R-:W-:Y:S01]  /*44b0*/  ISETP.GT.U32.AND P5, PT, R4.reuse, R86, PT ;  /* 0x000000560400720c */ /* 0x040fe20003fa4070 */
[----:B------:R-:W-:Y:S01]  /*44c0*/  @!P4 IMAD.IADD R87, R87, 0x1, -R4 ;  /* 0x000000015757c824 */ /* 0x000fe200078e0a04 */
[----:B------:R-:W-:-:S02]  /*44d0*/  ISETP.GT.U32.AND P6, PT, R4, R82, PT ;  /* 0x000000520400720c */ /* 0x000fc40003fc4070 */
[C---:B------:R-:W-:Y:S01]  /*44e0*/  ISETP.GT.U32.AND P4, PT, R4.reuse, R80, PT ;  /* 0x000000500400720c */ /* 0x040fe20003f84070 */
[--C-:B------:R-:W-:Y:S01]  /*44f0*/  @!P3 IMAD.IADD R85, R85, 0x1, -R4.reuse ;  /* 0x000000015555b824 */ /* 0x100fe200078e0a04 */
[C---:B------:R-:W-:Y:S01]  /*4500*/  ISETP.GT.U32.AND P3, PT, R4.reuse, R78, PT ;  /* 0x0000004e0400720c */ /* 0x040fe20003f64070 */
[--C-:B------:R-:W-:Y:S01]  /*4510*/  @!P0 IMAD.IADD R83, R83, 0x1, -R4.reuse ;  /* 0x0000000153538824 */ /* 0x100fe200078e0a04 */
[----:B------:R-:W-:Y:S01]  /*4520*/  ISETP.GT.U32.AND P0, PT, R4, R76, PT ;  /* 0x0000004c0400720c */ /* 0x000fe20003f04070 */
[--C-:B------:R-:W-:Y:S01]  /*4530*/  @!P1 IMAD.IADD R81, R81, 0x1, -R4.reuse ;  /* 0x0000000151519824 */ /* 0x100fe200078e0a04 */
[----:B------:R-:W-:Y:S01]  /*4540*/  ISETP.GE.AND P1, PT, R213, RZ, PT ;  /* 0x000000ffd500720c */ /* 0x000fe20003f26270 */
[--C-:B------:R-:W-:Y:S01]  /*4550*/  @!P2 IMAD.IADD R84, R84, 0x1, -R4.reuse ;  /* 0x000000015454a824 */ /* 0x100fe200078e0a04 */
        /* <DEDUP_REMOVED lines=10> */
[C---:B------:R-:W-:Y:S01]  /*4600*/  ISETP.GT.U32.AND P0, PT, R4.reuse, R81, PT ;  /* 0x000000510400720c */ /* 0x040fe20003f04070 */
[----:B------:R-:W-:Y:S01]  /*4610*/  @!P1 IMAD.MOV R86, RZ, RZ, -R86 ;  /* 0x000000ffff569224 */ /* 0x000fe200078e0a56 */
[C---:B------:R-:W-:Y:S01]  /*4620*/  ISETP.GT.U32.AND P1, PT, R4.reuse, R80, PT ;  /* 0x000000500400720c */ /* 0x040fe20003f24070 */
[--C-:B------:R-:W-:Y:S01]  /*4630*/  @!P2 IMAD.IADD R77, R77, 0x1, -R4.reuse ;  /* 0x000000014d4da824 */ /* 0x100fe200078e0a04 */
[----:B------:R-:W-:Y:S01]  /*4640*/  ISETP.GE.AND P2, PT, R137, RZ, PT ;  /* 0x000000ff8900720c */ /* 0x000fe20003f46270 */
[--C-:B------:R-:W-:Y:S01]  /*4650*/  @!P5 IMAD.IADD R79, R79, 0x1, -R4.reuse ;  /* 0x000000014f4fd824 */ /* 0x100fe200078e0a04 */
        /* <DEDUP_REMOVED lines=8> */
[----:B------:R-:W-:Y:S01]  /*46e0*/  ISETP.GT.U32.AND P0, PT, R4, R74, PT ;  /* 0x0000004a0400720c */ /* 0x000fe20003f04070 */
[----:B------:R-:W-:Y:S01]  /*46f0*/  @!P1 IMAD.IADD R80, R80, 0x1, -R4 ;  /* 0x0000000150509824 */ /* 0x000fe200078e0a04 */
[C---:B------:R-:W-:Y:S01]  /*4700*/  ISETP.GT.U32.AND P1, PT, R4.reuse, R73, PT ;  /* 0x000000490400720c */ /* 0x040fe20003f24070 */
[----:B------:R-:W-:Y:S01]  /*4710*/  @!P2 IMAD.MOV R82, RZ, RZ, -R82 ;  /* 0x000000ffff52a224 */ /* 0x000fe200078e0a52 */
        /* <DEDUP_REMOVED lines=46> */
[--C-:B------:R-:W-:Y:S01]  /*4a00*/  @!P4 IMAD.IADD R71, R71, 0x1, -R4.reuse ;  /* 0x000000014747c824 */ /* 0x100fe200078e0a04 */
[C---:B------:R-:W-:Y:S01]  /*4a10*/  ISETP.GT.U32.AND P4, PT, R4.reuse, R65, PT ;  /* 0x000000410400720c */ /* 0x040fe20003f84070 */
[----:B------:R-:W-:Y:S01]  /*4a20*/  @!P3 IMAD.MOV R75, RZ, RZ, -R75 ;  /* 0x000000ffff4bb224 */ /* 0x000fe200078e0a4b */
[----:B------:R-:W-:Y:S01]  /*4a30*/  ISETP.GT.U32.AND P3, PT, R4, R69, PT ;  /* 0x000000450400720c */ /* 0x000fe20003f64070 */
[--C-:B------:R-:W-:Y:S01]  /*4a40*/  @!P0 IMAD.IADD R67, R67, 0x1, -R4.reuse ;  /* 0x0000000143438824 */ /* 0x100fe200078e0a04 */
[----:B------:R-:W-:Y:S01]  /*4a50*/  ISETP.GE.AND P0, PT, R199, RZ, PT ;  /* 0x000000ffc700720c */ /* 0x000fe20003f06270 */
[--C-:B------:R-:W-:Y:S01]  /*4a60*/  @!P1 IMAD.IADD R66, R66, 0x1, -R4.reuse ;  /* 0x0000000142429824 */ /* 0x100fe200078e0a04 */
[----:B------:R-:W-:Y:S01]  /*4a70*/  ISETP.GE.AND P1, PT, R198, RZ, PT ;  /* 0x000000ffc600720c */ /* 0x000fe20003f26270 */
[----:B------:R-:W-:Y:S01]  /*4a80*/  @!P2 IMAD.IADD R68, R68, 0x1, -R4 ;  /* 0x000000014444a824 */ /* 0x000fe200078e0a04 */
[----:B------:R-:W-:Y:S02]  /*4a90*/  ISETP.GE.AND P2, PT, R200, RZ, PT ;  /* 0x000000ffc800720c */ /* 0x000fe40003f46270 */
[C---:B------:R-:W-:Y:S01]  /*4aa0*/  ISETP.GT.U32.AND P6, PT, R4.reuse, R64, PT ;  /* 0x000000400400720c */ /* 0x040fe20003fc4070 */
[----:B------:R-:W-:Y:S01]  /*4ab0*/  @!P5 IMAD.MOV R74, RZ, RZ, -R74 ;  /* 0x000000ffff4ad224 */ /* 0x000fe200078e0a4a */
[C---:B------:R-:W-:Y:S01]  /*4ac0*/  ISETP.GT.U32.AND P5, PT, R4.reuse, R68, PT ;  /* 0x000000440400720c */ /* 0x040fe20003fa4070 */
        /* <DEDUP_REMOVED lines=9> */
[----:B------:R-:W-:Y:S01]  /*4b60*/  ISETP.GT.U32.AND P2, PT, R4, R67, PT ;  /* 0x000000430400720c */ /* 0x000fe20003f44070 */
[----:B------:R-:W-:-:S02]  /*4b70*/  @!P6 IMAD.IADD R64, R64, 0x1, -R4 ;  /* 0x000000014040e824 */ /* 0x000fc400078e0a04 */
[----:B------:R-:W-:Y:S01]  /*4b80*/  @!P5 IMAD.IADD R68, R68, 0x1, -R4 ;  /* 0x000000014444d824 */ /* 0x000fe200078e0a04 */
[C---:B------:R-:W-:Y:S01]  /*4b90*/  ISETP.GT.U32.AND P5, PT, R4.reuse, R61, PT ;  /* 0x0000003d0400720c */ /* 0x040fe20003fa4070 */
[----:B------:R-:W-:Y:S01]  /*4ba0*/  @!P4 IMAD.MOV R70, RZ, RZ, -R70 ;  /* 0x000000ffff46c224 */ /* 0x000fe200078e0a46 */
[C---:B------:R-:W-:Y:S02]  /*4bb0*/  ISETP.GT.U32.AND P6, PT, R4.reuse, R64, PT ;  /* 0x000000400400720c */ /* 0x040fe40003fc4070 */
[----:B------:R-:W-:Y:S01]  /*4bc0*/  ISETP.GT.U32.AND P4, PT, R4, R63, PT ;  /* 0x0000003f0400720c */ /* 0x000fe20003f84070 */
        /* <DEDUP_REMOVED lines=8> */
[----:B------:R-:W-:-:S02]  /*4c50*/  @!P5 IMAD.IADD R61, R61, 0x1, -R4 ;  /* 0x000000013d3dd824 */ /* 0x000fc400078e0a04 */
[--C-:B------:R-:W-:Y:S01]  /*4c60*/  @!P6 IMAD.IADD R64, R64, 0x1, -R4.reuse ;  /* 0x000000014040e824 */ /* 0x100fe200078e0a04 */
[----:B------:R-:W-:Y:S01]  /*4c70*/  ISETP.GE.AND P6, PT, R196, RZ, PT ;  /* 0x000000ffc400720c */ /* 0x000fe20003fc6270 */
[--C-:B------:R-:W-:Y:S01]  /*4c80*/  @!P4 IMAD.IADD R63, R63, 0x1, -R4.reuse ;  /* 0x000000013f3fc824 */ /* 0x100fe200078e0a04 */
[----:B------:R-:W-:Y:S01]  /*4c90*/  ISETP.GE.AND P4, PT, R195, RZ, PT ;  /* 0x000000ffc300720c */ /* 0x000fe20003f86270 */
[--C-:B------:R-:W-:Y:S01]  /*4ca0*/  @!P0 IMAD.IADD R59, R59, 0x1, -R4.reuse ;  /* 0x000000013b3b8824 */ /* 0x100fe200078e0a04 */
[----:B------:R-:W-:Y:S01]  /*4cb0*/  ISETP.GE.AND P0, PT, R136, RZ, PT ;  /* 0x000000ff8800720c */ /* 0x000fe20003f06270 */
[--C-:B------:R-:W-:Y:S01]  /*4cc0*/  @!P1 IMAD.IADD R58, R58, 0x1, -R4.reuse ;  /* 0x000000013a3a9824 */ /* 0x100fe200078e0a04 */
[C---:B------:R-:W-:Y:S01]  /*4cd0*/  ISETP.GT.U32.AND P1, PT, R4.reuse, R63, PT ;  /* 0x0000003f0400720c */ /* 0x040fe20003f24070 */
[----:B------:R-:W-:Y:S01]  /*4ce0*/  @!P3 IMAD.MOV R67, RZ, RZ, -R67 ;  /* 0x000000ffff43b224 */ /* 0x000fe200078e0a43 */
[----:B------:R-:W-:Y:S01]  /*4cf0*/  ISETP.GT.U32.AND P3, PT, R4, R61, PT ;  /* 0x0000003d0400720c */ /* 0x000fe20003f64070 */
[----:B------:R-:W-:Y:S01]  /*4d00*/  @!P2 IMAD.IADD R60, R60, 0x1, -R4 ;  /* 0x000000013c3ca824 */ /* 0x000fe200078e0a04 */
[----:B------:R-:W-:-:S03]  /*4d10*/  ISETP.GE.AND P2, PT, R192, RZ, PT ;  /* 0x000000ffc000720c */ /* 0x000fc60003f46270 */
[----:B------:R-:W-:Y:S01]  /*4d20*/  @!P6 IMAD.MOV R69, RZ, RZ, -R69 ;  /* 0x000000ffff45e224 */ /* 0x000fe200078e0a45 */
[C---:B------:R-:W-:Y:S01]  /*4d30*/  ISETP.GT.U32.AND P6, PT, R4.reuse, R60, PT ;  /* 0x0000003c0400720c */ /* 0x040fe20003fc4070 */
[----:B------:R-:W-:Y:S01]  /*4d40*/  @!P4 IMAD.MOV R68, RZ, RZ, -R68 ;  /* 0x000000ffff44c224 */ /* 0x000fe200078e0a44 */
[C---:B------:R-:W-:Y:S01]  /*4d50*/  ISETP.GT.U32.AND P4, PT, R4.reuse, R62, PT ;  /* 0x0000003e0400720c */ /* 0x040fe20003f84070 */
[----:B------:R-:W-:Y:S01]  /*4d60*/  @!P0 IMAD.MOV R64, RZ, RZ, -R64 ;  /* 0x000000ffff408224 */ /* 0x000fe200078e0a40 */
[----:B------:R-:W-:Y:S01]  /*4d70*/  ISETP.GE.AND P5, PT, R193, RZ, PT ;  /* 0x000000ffc100720c */ /* 0x000fe20003fa6270 */
[--C-:B------:R-:W-:Y:S01]  /*4d80*/  @!P1 IMAD.IADD R63, R63, 0x1, -R4.reuse ;  /* 0x000000013f3f9824 */ /* 0x100fe200078e0a04 */
[C---:B------:R-:W-:Y:S01]  /*4d90*/  ISETP.GT.U32.AND P0, PT, R4.reuse, R57, PT ;  /* 0x000000390400720c */ /* 0x040fe20003f04070 */
[--C-:B------:R-:W-:Y:S01]  /*4da0*/  @!P3 IMAD.IADD R61, R61, 0x1, -R4.reuse ;  /* 0x000000013d3db824 */ /* 0x100fe200078e0a04 */
[C---:B------:R-:W-:Y:S02]  /*4db0*/  ISETP.GT.U32.AND P1, PT, R4.reuse, R56, PT ;  /* 0x000000380400720c */ /* 0x040fe40003f24070 */
[C---:B------:R-:W-:Y:S01]  /*4dc0*/  ISETP.GT.U32.AND P3, PT, R4.reuse, R54, PT ;  /* 0x000000360400720c */ /* 0x040fe20003f64070 */
[----:B------:R-:W-:Y:S01]  /*4dd0*/  @!P2 IMAD.MOV R65, RZ, RZ, -R65 ;  /* 0x000000ffff41a224 */ /* 0x000fe200078e0a41 */
[----:B------:R-:W-:Y:S01]  /*4de0*/  ISETP.GT.U32.AND P2, PT, R4, R59, PT ;  /* 0x0000003b0400720c */ /* 0x000fe20003f44070 */
[--C-:B------:R-:W-:Y:S01]  /*4df0*/  @!P6 IMAD.IADD R60, R60, 0x1, -R4.reuse ;  /* 0x000000013c3ce824 */ /* 0x100fe200078e0a04 */
[----:B------:R-:W-:Y:S01]  /*4e00*/  ISETP.GT.U32.AND P6, PT, R4, R53, PT ;  /* 0x000000350400720c */ /* 0x000fe20003fc4070 */
[----:B------:R-:W-:Y:S01]  /*4e10*/  @!P4 IMAD.IADD R62, R62, 0x1, -R4 ;  /* 0x000000013e3ec824 */ /* 0x000fe200078e0a04 */
        /* <DEDUP_REMOVED lines=10> */
[----:B------:R-:W-:Y:S01]  /*4ec0*/  ISETP.GT.U32.AND P2, PT, R4, R52, PT ;  /* 0x000000340400720c */ /* 0x000fe20003f44070 */
[----:B------:R-:W-:-:S02]  /*4ed0*/  @!P6 IMAD.IADD R53, R53, 0x1, -R4 ;  /* 0x000000013535e824 */ /* 0x000fc400078e0a04 */
[--C-:B------:R-:W-:Y:S01]  /*4ee0*/  @!P4 IMAD.IADD R55, R55, 0x1, -R4.reuse ;  /* 0x000000013737c824 */ /* 0x100fe200078e0a04 */
[----:B------:R-:W-:Y:S01]  /*4ef0*/  ISETP.GE.AND P4, PT, R188, RZ, PT ;  /* 0x000000ffbc00720c */ /* 0x000fe20003f86270 */
[----:B------:R-:W-:Y:S01]  /*4f00*/  @!P5 IMAD.IADD R58, R58, 0x1, -R4 ;  /* 0x000000013a3ad824 */ /* 0x000fe200078e0a04 */
[----:B------:R-:W-:Y:S01]  /*4f10*/  ISETP.GE.AND P5, PT, R191, RZ, PT ;  /* 0x000000ffbf00720c */ /* 0x000fe20003fa6270 */
[----:B------:R-:W-:Y:S01]  /*4f20*/  @!P0 IMAD.MOV R62, RZ, RZ, -R62 ;  /* 0x000000ffff3e8224 */ /* 0x000fe200078e0a3e */
[----:B------:R-:W-:Y:S01]  /*4f30*/  ISETP.GE.AND P6, PT, R186, RZ, PT ;  /* 0x000000ffba00720c */ /* 0x000fe20003fc6270 */
[----:B------:R-:W-:Y:S01]  /*4f40*/  @!P1 IMAD.MOV R61, RZ, RZ, -R61 ;  /* 0x000000ffff3d9224 */ /* 0x000fe200078e0a3d */
[C---:B------:R-:W-:Y:S01]  /*4f50*/  ISETP.GT.U32.AND P0, PT, R4.reuse, R56, PT ;  /* 0x000000380400720c */ /* 0x040fe20003f04070 */
[----:B------:R-:W-:Y:S01]  /*4f60*/  @!P3 IMAD.MOV R59, RZ, RZ, -R59 ;  /* 0x000000ffff3bb224 */ /* 0x000fe200078e0a3b */
[C---:B------:R-:W-:Y:S02]  /*4f70*/  ISETP.GT.U32.AND P1, PT, R4.reuse, R55, PT ;  /* 0x000000370400720c */ /* 0x040fe40003f24070 */
[----:B------:R-:W-:Y:S01]  /*4f80*/  ISETP.GT.U32.AND P3, PT, R4, R53, PT ;  /* 0x000000350400720c */ /* 0x000fe20003f64070 */
        /* <DEDUP_REMOVED lines=19> */
[----:B------:R-:W-:Y:S01]  /*50c0*/  ISETP.GE.AND P5, PT, R184, RZ, PT ;  /* 0x000000ffb800720c */ /* 0x000fe20003fa6270 */
[----:B------:R-:W-:-:S02]  /*50d0*/  @!P6 IMAD.IADD R51, R51, 0x1, -R4 ;  /* 0x000000013333e824 */ /* 0x000fc400078e0a04 */
[--C-:B------:R-:W-:Y:S01]  /*50e0*/  @!P0 IMAD.IADD R50, R50, 0x1, -R4.reuse ;  /* 0x0000000132328824 */ /* 0x100fe200078e0a04 */
[----:B------:R-:W-:Y:S01]  /*50f0*/  ISETP.GE.AND P0, PT, R183, RZ, PT ;  /* 0x000000ffb700720c */ /* 0x000fe20003f06270 */
[--C-:B------:R-:W-:Y:S01]  /*5100*/  @!P1 IMAD.IADD R49, R49, 0x1, -R4.reuse ;  /* 0x0000000131319824 */ /* 0x100fe200078e0a04 */
[----:B------:R-:W-:Y:S01]  /*5110*/  ISETP.GE.AND P1, PT, R182, RZ, PT ;  /* 0x000000ffb600720c */ /* 0x000fe20003f26270 */
[--C-:B------:R-:W-:Y:S01]  /*5120*/  @!P3 IMAD.IADD R47, R47, 0x1, -R4.reuse ;  /* 0x000000012f2fb824 */ /* 0x100fe200078e0a04 */
[----:B------:R-:W-:Y:S01]  /*5130*/  ISETP.GE.AND P3, PT, R180, RZ, PT ;  /* 0x000000ffb400720c */ /* 0x000fe20003f66270 */
[----:B------:R-:W-:Y:S01]  /*5140*/  @!P2 IMAD.MOV R57, RZ, RZ, -R57 ;  /* 0x000000ffff39a224 */ /* 0x000fe200078e0a39 */
[C---:B------:R-:W-:Y:S02]  /*5150*/  ISETP.GT.U32.AND P2, PT, R4.reuse, R51, PT ;  /* 0x000000330400720c */ /* 0x040fe40003f44070 */
[----:B------:R-:W-:Y:S01]  /*5160*/  ISETP.GT.U32.AND P6, PT, R4, R46, PT ;  /* 0x0000002e0400720c */ /* 0x000fe20003fc4070 */
[----:B------:R-:W-:Y:S01]  /*5170*/  @!P4 IMAD.IADD R48, R48, 0x1, -R4 ;  /* 0x000000013030c824 */ /* 0x000fe200078e0a04 */
[----:B------:R-:W-:Y:S01]  /*5180*/  ISETP.GE.AND P4, PT, R181, RZ, PT ;  /* 0x000000ffb500720c */ /* 0x000fe20003f86270 */
        /* <DEDUP_REMOVED lines=10> */
[----:B------:R-:W-:-:S02]  /*5230*/  @!P6 IMAD.IADD R46, R46, 0x1, -R4 ;  /* 0x000000012e2ee824 */ /* 0x000fc400078e0a04 */
        /* <DEDUP_REMOVED lines=20> */
[----:B------:R-:W-:Y:S01]  /*5380*/  @!P1 IMAD.IADD R41, R41, 0x1, -R4 ;  /* 0x0000000129299824 */ /* 0x000fe200078e0a04 */
[----:B------:R-:W-:Y:S01]  /*5390*/  ISETP.GE.AND P1, PT, R135, RZ, PT ;  /* 0x000000ff8700720c */ /* 0x000fe20003f26270 */
[----:B------:R-:W-:Y:S01]  /*53a0*/  @!P3 IMAD.MOV R50, RZ, RZ, -R50 ;  /* 0x000000ffff32b224 */ /* 0x000fe200078e0a32 */
[C---:B------:R-:W-:Y:S01]  /*53b0*/  ISETP.GT.U32.AND P3, PT, R4.reuse, R44, PT ;  /* 0x0000002c0400720c */ /* 0x040fe20003f64070 */
[----:B------:R-:W-:Y:S01]  /*53c0*/  @!P2 IMAD.MOV R49, RZ, RZ, -R49 ;  /* 0x000000ffff31a224 */ /* 0x000fe200078e0a31 */
[----:B------:R-:W-:Y:S01]  /*53d0*/  ISETP.GT.U32.AND P2, PT, R4, R43, PT ;  /* 0x0000002b0400720c */ /* 0x000fe20003f44070 */
[----:B------:R-:W-:Y:S01]  /*53e0*/  @!P4 IMAD.IADD R40, R40, 0x1, -R4 ;  /* 0x000000012828c824 */ /* 0x000fe200078e0a04 */
[----:B------:R-:W-:Y:S01]  /*53f0*/  ISETP.GE.AND P5, PT, R176, RZ, PT ;  /* 0x000000ffb000720c */ /* 0x000fe20003fa6270 */
[----:B------:R-:W-:Y:S01]  /*5400*/  @!P6 IMAD.MOV R51, RZ, RZ, -R51 ;  /* 0x000000ffff33e224 */ /* 0x000fe200078e0a33 */
[----:B------:R-:W-:-:S02]  /*5410*/  ISETP.GT.U32.AND P4, PT, R4, R45, PT ;  /* 0x0000002d0400720c */ /* 0x000fc40003f84070 */
[C---:B------:R-:W-:Y:S01]  /*5420*/  ISETP.GT.U32.AND P6, PT, R4.reuse, R42, PT ;  /* 0x0000002a0400720c */ /* 0x040fe20003fc4070 */
[----:B------:R-:W-:Y:S01]  /*5430*/  @!P0 IMAD.MOV R47, RZ, RZ, -R47 ;  /* 0x000000ffff2f8224 */ /* 0x000fe200078e0a2f */
[C---:B------:R-:W-:Y:S01]  /*5440*/  ISETP.GT.U32.AND P0, PT, R4.reuse, R41, PT ;  /* 0x000000290400720c */ /* 0x040fe20003f04070 */
[----:B------:R-:W-:Y:S01]  /*5450*/  @!P1 IMAD.MOV R46, RZ, RZ, -R46 ;  /* 0x000000ffff2e9224 */ /* 0x000fe200078e0a2e */
[----:B------:R-:W-:Y:S01]  /*5460*/  ISETP.GT.U32.AND P1, PT, R4, R39, PT ;  /* 0x000000270400720c */ /* 0x000fe20003f24070 */
[--C-:B------:R-:W-:Y:S01]  /*5470*/  @!P3 IMAD.IADD R44, R44, 0x1, -R4.reuse ;  /* 0x000000012c2cb824 */ /* 0x100fe200078e0a04 */
[C---:B------:R-:W-:Y:S01]  /*5480*/  ISETP.GT.U32.AND P3, PT, R4.reuse, R37, PT ;  /* 0x000000250400720c */ /* 0x040fe20003f64070 */
[----:B------:R-:W-:Y:S01]  /*5490*/  @!P2 IMAD.IADD R43, R43, 0x1, -R4 ;  /* 0x000000012b2ba824 */ /* 0x000fe200078e0a04 */
[C---:B------:R-:W-:Y:S01]  /*54a0*/  ISETP.GT.U32.AND P2, PT, R4.reuse, R36, PT ;  /* 0x000000240400720c */ /* 0x040fe20003f44070 */
[----:B------:R-:W-:Y:S01]  /*54b0*/  @!P5 IMAD.MOV R48, RZ, RZ, -R48 ;  /* 0x000000ffff30d224 */ /* 0x000fe200078e0a30 */
[C---:B------:R-:W-:Y:S01]  /*54c0*/  ISETP.GT.U32.AND P5, PT, R4.reuse, R40, PT ;  /* 0x000000280400720c */ /* 0x040fe20003fa4070 */
[--C-:B------:R-:W-:Y:S01]  /*54d0*/  @!P4 IMAD.IADD R45, R45, 0x1, -R4.reuse ;  /* 0x000000012d2dc824 */ /* 0x100fe200078e0a04 */
        /* <DEDUP_REMOVED lines=13> */
[----:B------:R-:W-:-:S02]  /*55b0*/  @!P4 IMAD.IADD R38, R38, 0x1, -R4 ;  /* 0x000000012626c824 */ /* 0x000fc400078e0a04 */
        /* <DEDUP_REMOVED lines=9> */
[----:B------:R-:W-:Y:S02]  /*5650*/  ISETP.GT.U32.AND P2, PT, R4, R34, PT ;  /* 0x000000220400720c */ /* 0x000fe40003f44070 */
[----:B------:R-:W-:Y:S01]  /*5660*/  ISETP.GE.AND P4, PT, R172, RZ, PT ;  /* 0x000000ffac00720c */ /* 0x000fe20003f86270 */
[----:B------:R-:W-:Y:S01]  /*5670*/  @!P5 IMAD.MOV R45, RZ, RZ, -R45 ;  /* 0x000000ffff2dd224 */ /* 0x000fe200078e0a2d */
[C---:B------:R-:W-:Y:S01]  /*5680*/  ISETP.GT.U32.AND P5, PT, R4.reuse, R37, PT ;  /* 0x000000250400720c */ /* 0x040fe20003fa4070 */
[----:B------:R-:W-:Y:S01]  /*5690*/  @!P6 IMAD.MOV R40, RZ, RZ, -R40 ;  /* 0x000000ffff28e224 */ /* 0x000fe200078e0a28 */
[----:B------:R-:W-:Y:S01]  /*56a0*/  ISETP.GT.U32.AND P6, PT, R4, R33, PT ;  /* 0x000000210400720c */ /* 0x000fe20003fc4070 */
        /* <DEDUP_REMOVED lines=8> */
[----:B------:R-:W-:Y:S01]  /*5730*/  @!P4 IMAD.MOV R43, RZ, RZ, -R43 ;  /* 0x000000ffff2bc224 */ /* 0x000fe200078e0a2b */
[C---:B------:R-:W-:Y:S01]  /*5740*/  ISETP.GT.U32.AND P4, PT, R4.reuse, R36, PT ;  /* 0x000000240400720c */ /* 0x040fe20003f84070 */
[--C-:B------:R-:W-:Y:S01]  /*5750*/  @!P5 IMAD.IADD R37, R37, 0x1, -R4.reuse ;  /* 0x000000012525d824 */ /* 0x100fe200078e0a04 */
[----:B------:R-:W-:Y:S01]  /*5760*/  ISETP.GT.U32.AND P5, PT, R4, R31, PT ;  /* 0x0000001f0400720c */ /* 0x000fe20003fa4070 */
[----:B------:R-:W-:-:S02]  /*5770*/  @!P6 IMAD.IADD R33, R33, 0x1, -R4 ;  /* 0x000000012121e824 */ /* 0x000fc400078e0a04 */
[----:B------:R-:W-:Y:S02]  /*5780*/  @!P0 IMAD.MOV R39, RZ, RZ, -R39 ;  /* 0x000000ffff278224 */ /* 0x000fe400078e0a27 */
[--C-:B------:R-:W-:Y:S01]  /*5790*/  @!P1 IMAD.IADD R32, R32, 0x1, -R4.reuse ;  /* 0x0000000120209824 */ /* 0x100fe200078e0a04 */
[----:B------:R-:W-:Y:S01]  /*57a0*/  ISETP.GE.AND P1, PT, R166, RZ, PT ;  /* 0x000000ffa600720c */ /* 0x000fe20003f26270 */
[----:B------:R-:W-:Y:S01]  /*57b0*/  @!P3 IMAD.IADD R29, R29, 0x1, -R4 ;  /* 0x000000011d1db824 */ /* 0x000fe200078e0a04 */
[----:B------:R-:W-:Y:S02]  /*57c0*/  ISETP.GE.AND P3, PT, R163, RZ, PT ;  /* 0x000000ffa300720c */ /* 0x000fe40003f66270 */
[C---:B------:R-:W-:Y:S01]  /*57d0*/  ISETP.GT.U32.AND P0, PT, R4.reuse, R33, PT ;  /* 0x000000210400720c */ /* 0x040fe20003f04070 */
[----:B------:R-:W-:Y:S01]  /*57e0*/  @!P2 IMAD.MOV R38, RZ, RZ, -R38 ;  /* 0x000000ffff26a224 */ /* 0x000fe200078e0a26 */
[----:B------:R-:W-:Y:S01]  /*57f0*/  ISETP.GT.U32.AND P2, PT, R4, R32, PT ;  /* 0x000000200400720c */ /* 0x000fe20003f44070 */
[--C-:B------:R-:W-:Y:S01]  /*5800*/  @!P4 IMAD.IADD R36, R36, 0x1, -R4.reuse ;  /* 0x000000012424c824 */ /* 0x100fe200078e0a04 */
[----:B------:R-:W-:Y:S01]  /*5810*/  ISETP.GT.U32.AND P4, PT, R4, R30, PT ;  /* 0x0000001e0400720c */ /* 0x000fe20003f84070 */
[----:B------:R-:W-:Y:S01]  /*5820*/  @!P5 IMAD.IADD R31, R31, 0x1, -R4 ;  /* 0x000000011f1fd824 */ /* 0x000fe200078e0a04 */
[----:B------:R-:W-:-:S03]  /*5830*/  ISETP.GE.AND P5, PT, R165, RZ, PT ;  /* 0x000000ffa500720c */ /* 0x000fc60003fa6270 */
[----:B------:R-:W-:Y:S01]  /*5840*/  @!P1 IMAD.MOV R37, RZ, RZ, -R37 ;  /* 0x000000ffff259224 */ /* 0x000fe200078e0a25 */
[C---:B------:R-:W-:Y:S01]  /*5850*/  ISETP.GT.U32.AND P1, PT, R4.reuse, R31, PT ;  /* 0x0000001f0400720c */ /* 0x040fe20003f24070 */
[----:B------:R-:W-:Y:S01]  /*5860*/  @!P3 IMAD.MOV R34, RZ, RZ, -R34 ;  /* 0x000000ffff22b224 */ /* 0x000fe200078e0a22 */
[C---:B------:R-:W-:Y:S01]  /*5870*/  ISETP.GT.U32.AND P3, PT, R4.reuse, R27, PT ;  /* 0x0000001b0400720c */ /* 0x040fe20003f64070 */
[--C-:B------:R-:W-:Y:S01]  /*5880*/  @!P0 IMAD.IADD R33, R33, 0x1, -R4.reuse ;  /* 0x0000000121218824 */ /* 0x100fe200078e0a04 */
[----:B------:R-:W-:Y:S01]  /*5890*/  ISETP.GT.U32.AND P0, PT, R4, R26, PT ;  /* 0x0000001a0400720c */ /* 0x000fe20003f04070 */
[--C-:B------:R-:W-:Y:S01]  /*58a0*/  @!P2 IMAD.IADD R32, R32, 0x1, -R4.reuse ;  /* 0x000000012020a824 */ /* 0x100fe200078e0a04 */
[----:B------:R-:W-:Y:S01]  /*58b0*/  ISETP.GT.U32.AND P2, PT, R4, R25, PT ;  /* 0x000000190400720c */ /* 0x000fe20003f44070 */
[----:B------:R-:W-:Y:S01]  /*58c0*/  @!P4 IMAD.IADD R30, R30, 0x1, -R4 ;  /* 0x000000011e1ec824 */ /* 0x000fe200078e0a04 */
[----:B------:R-:W-:Y:S02]  /*58d0*/  ISETP.GT.U32.AND P6, PT, R4, R28, PT ;  /* 0x0000001c0400720c */ /* 0x000fe40003fc4070 */
[----:B------:R-:W-:Y:S01]  /*58e0*/  ISETP.GE.AND P4, PT, R164, RZ, PT ;  /* 0x000000ffa400720c */ /* 0x000fe20003f86270 */
[----:B------:R-:W-:Y:S01]  /*58f0*/  @!P5 IMAD.MOV R36, RZ, RZ, -R36 ;  /* 0x000000ffff24d224 */ /* 0x000fe200078e0a24 */
        /* <DEDUP_REMOVED lines=9> */
[----:B------:R-:W-:-:S02]  /*5990*/  @!P6 IMAD.IADD R28, R28, 0x1, -R4 ;  /* 0x000000011c1ce824 */ /* 0x000fc400078e0a04 */
[----:B------:R-:W-:Y:S01]  /*59a0*/  @!P4 IMAD.MOV R35, RZ, RZ, -R35 ;  /* 0x000000ffff23c224 */ /* 0x000fe200078e0a23 */
[----:B------:R-:W-:Y:S01]  /*59b0*/  ISETP.GT.U32.AND P4, PT, R4, R29, PT ;  /* 0x0000001d0400720c */ /* 0x000fe20003f84070 */
[--C-:B------:R-:W-:Y:S01]  /*59c0*/  @!P5 IMAD.IADD R30, R30, 0x1, -R4.reuse ;  /* 0x000000011e1ed824 */ /* 0x100fe200078e0a04 */
        /* <DEDUP_REMOVED lines=12> */
[--C-:B------:R-:W-:Y:S01]  /*5a90*/  @!P6 IMAD.IADD R28, R28, 0x1, -R4.reuse ;  /* 0x000000011c1ce824 */ /* 0x100fe200078e0a04 */
[----:B------:R-:W-:Y:S01]  /*5aa0*/  ISETP.GE.AND P6, PT, R162, RZ, PT ;  /* 0x000000ffa200720c */ /* 0x000fe20003fc6270 */
[----:B------:R-:W-:Y:S01]  /*5ab0*/  @!P5 IMAD.IADD R23, R23, 0x1, -R4 ;  /* 0x000000011717d824 */ /* 0x000fe200078e0a04 */
[----:B------:R-:W-:Y:S01]  /*5ac0*/  ISETP.GE.AND P5, PT, R157, RZ, PT ;  /* 0x000000ff9d00720c */ /* 0x000fe20003fa6270 */
[----:B------:R-:W-:-:S02]  /*5ad0*/  @!P1 IMAD.MOV R29, RZ, RZ, -R29 ;  /* 0x000000ffff1d9224 */ /* 0x000fc400078e0a1d */
[--C-:B------:R-:W-:Y:S01]  /*5ae0*/  @!P3 IMAD.IADD R26, R26, 0x1, -R4.reuse ;  /* 0x000000011a1ab824 */ /* 0x100fe200078e0a04 */
[C---:B------:R-:W-:Y:S01]  /*5af0*/  ISETP.GT.U32.AND P1, PT, R4.reuse, R23, PT ;  /* 0x000000170400720c */ /* 0x040fe20003f24070 */
[--C-:B------:R-:W-:Y:S01]  /*5b00*/  @!P0 IMAD.IADD R25, R25, 0x1, -R4.reuse ;  /* 0x0000000119198824 */ /* 0x100fe200078e0a04 */
[C---:B------:R-:W-:Y:S02]  /*5b10*/  ISETP.GT.U32.AND P3, PT, R4.reuse, R19, PT ;  /* 0x000000130400720c */ /* 0x040fe40003f64070 */
[----:B------:R-:W-:Y:S01]  /*5b20*/  ISETP.GT.U32.AND P0, PT, R4, R18, PT ;  /* 0x000000120400720c */ /* 0x000fe20003f04070 */
[--C-:B------:R-:W-:Y:S01]  /*5b30*/  @!P2 IMAD.IADD R24, R24, 0x1, -R4.reuse ;  /* 0x000000011818a824 */ /* 0x100fe200078e0a04 */
[----:B------:R-:W-:Y:S01]  /*5b40*/  ISETP.GT.U32.AND P2, PT, R4, R17, PT ;  /* 0x000000110400720c */ /* 0x000fe20003f44070 */
[----:B------:R-:W-:Y:S01]  /*5b50*/  @!P4 IMAD.IADD R22, R22, 0x1, -R4 ;  /* 0x000000011616c824 */ /* 0x000fe200078e0a04 */
[----:B------:R-:W-:Y:S01]  /*5b60*/  ISETP.GT.U32.AND P4, PT, R4, R27, PT ;  /* 0x0000001b0400720c */ /* 0x000fe20003f84070 */
[----:B------:R-:W-:-:S02]  /*5b70*/  @!P6 IMAD.MOV R33, RZ, RZ, -R33 ;  /* 0x000000ffff21e224 */ /* 0x000fc400078e0a21 */
[----:B------:R-:W-:Y:S01]  /*5b80*/  @!P5 IMAD.MOV R28, RZ, RZ, -R28 ;  /* 0x000000ffff1cd224 */ /* 0x000fe200078e0a1c */
[C---:B------:R-:W-:Y:S02]  /*5b90*/  ISETP.GT.U32.AND P6, PT, R4.reuse, R22, PT ;  /* 0x000000160400720c */ /* 0x040fe40003fc4070 */
[C---:B------:R-:W-:Y:S01]  /*5ba0*/  ISETP.GT.U32.AND P5, PT, R4.reuse, R21, PT ;  /* 0x000000150400720c */ /* 0x040fe20003fa4070 */
[--C-:B------:R-:W-:Y:S01]  /*5bb0*/  @!P1 IMAD.IADD R23, R23, 0x1, -R4.reuse ;  /* 0x0000000117179824 */ /* 0x100fe200078e0a04 */
[----:B------:R-:W-:Y:S01]  /*5bc0*/  ISETP.GT.U32.AND P1, PT, R4, R16, PT ;  /* 0x000000100400720c */ /* 0x000fe20003f24070 */
[--C-:B------:R-:W-:Y:S01]  /*5bd0*/  @!P3 IMAD.IADD R19, R19, 0x1, -R4.reuse ;  /* 0x000000011313b824 */ /* 0x100fe200078e0a04 */
[----:B------:R-:W-:Y:S01]  /*5be0*/  ISETP.GE.AND P3, PT, R153, RZ, PT ;  /* 0x000000ff9900720c */ /* 0x000fe20003f66270 */
[--C-:B------:R-:W-:Y:S01]  /*5bf0*/  @!P0 IMAD.IADD R18, R18, 0x1, -R4.reuse ;  /* 0x0000000112128824 */ /* 0x100fe200078e0a04 */
[----:B------:R-:W-:Y:S02]  /*5c00*/  ISETP.GE.AND P0, PT, R152, RZ, PT ;  /* 0x000000ff9800720c */ /* 0x000fe40003f06270 */
[----:B------:R-:W-:Y:S01]  /*5c10*/  IABS R13, R144 ;  /* 0x00000090000d7213 */ /* 0x000fe20000000000 */
[--C-:B------:R-:W-:Y:S01]  /*5c20*/  @!P2 IMAD.IADD R17, R17, 0x1, -R4.reuse ;  /* 0x000000011111a824 */ /* 0x100fe200078e0a04 */
[----:B------:R-:W-:Y:S01]  /*5c30*/  ISETP.GE.AND P2, PT, R133, RZ, PT ;  /* 0x000000ff8500720c */ /* 0x000fe20003f46270 */
[----:B------:R-:W-:Y:S01]  /*5c40*/  @!P4 IMAD.IADD R27, R27, 0x1, -R4 ;  /* 0x000000011b1bc824 */ /* 0x000fe200078e0a04 */
[----:B------:R-:W-:Y:S01]  /*5c50*/  ISETP.GT.U32.AND P4, PT, R4, R20, PT ;  /* 0x000000140400720c */ /* 0x000fe20003f84070 */
[----:B------:R-:W-:-:S04]  /*5c60*/  IMAD.HI.U32 R6, R0, R14, RZ ;  /* 0x0000000e00067227 */ /* 0x000fc800078e00ff */
[----:B------:R-:W-:Y:S01]  /*5c70*/  IMAD.HI.U32 R5, R0, R13, RZ ;  /* 0x0000000d00057227 */ /* 0x000fe200078e00ff */
[----:B------:R-:W-:Y:S02]  /*5c80*/  IABS R11, R142 ;  /* 0x0000008e000b7213 */ /* 0x000fe40000000000 */
[----:B------:R-:W-:Y:S01]  /*5c90*/  IABS R10, R141 ;  /* 0x0000008d000a7213 */ /* 0x000fe20000000000 */
[--C-:B------:R-:W-:Y:S01]  /*5ca0*/  @!P6 IMAD.IADD R22, R22, 0x1, -R4.reuse ;  /* 0x000000011616e824 */ /* 0x100fe200078e0a04 */
[----:B------:R-:W-:Y:S01]  /*5cb0*/  ISETP.GE.AND P6, PT, R156, RZ, PT ;  /* 0x000000ff9c00720c */ /* 0x000fe20003fc6270 */
[----:B------:R-:W-:Y:S02]  /*5cc0*/  @!P5 IMAD.IADD R21, R21, 0x1, -R4 ;  /* 0x000000011515d824 */ /* 0x000fe400078e0a04 */
[----:B------:R-:W-:Y:S02]  /*5cd0*/  IMAD.MOV R6, RZ, RZ, -R6 ;  /* 0x000000ffff067224 */ /* 0x000fe400078e0a06 */
[----:B------:R-:W-:Y:S01]  /*5ce0*/  IMAD.MOV R5, RZ, RZ, -R5 ;  /* 0x000000ffff057224 */ /* 0x000fe200078e0a05 */
[----:B------:R-:W-:Y:S01]  /*5cf0*/  IADD3 R140, R201, 0x79, RZ ;  /* 0x00000079c98c7810 */ /* 0x000fe20007ffe0ff */
[----:B------:R-:W-:Y:S01]  /*5d00*/  @!P1 IMAD.IADD R16, R16, 0x1, -R4 ;  /* 0x0000000110109824 */ /* 0x000fe200078e0a04 */
[----:B------:R-:W-:Y:S01]  /*5d10*/  ISETP.GE.AND P5, PT, R155, RZ, PT ;  /* 0x000000ff9b00720c */ /* 0x000fe20003fa6270 */
[----:B------:R-:W-:Y:S01]  /*5d20*/  @!P3 IMAD.MOV R24, RZ, RZ, -R24 ;  /* 0x000000ffff18b224 */ /* 0x000fe200078e0a18 */
[C---:B------:R-:W-:Y:S01]  /*5d30*/  ISETP.GT.U32.AND P1, PT, R4.reuse, R21, PT ;  /* 0x000000150400720c */ /* 0x040fe20003f24070 */
[----:B------:R-:W-:Y:S01]  /*5d40*/  @!P0 IMAD.MOV R23, RZ, RZ, -R23 ;  /* 0x000000ffff178224 */ /* 0x000fe200078e0a17 */
[C---:B------:R-:W-:Y:S01]  /*5d50*/  ISETP.GT.U32.AND P3, PT, R4.reuse, R18, PT ;  /* 0x000000120400720c */ /* 0x040fe20003f64070 */
[C---:B------:R-:W-:Y:S01]  /*5d60*/  IMAD R14, R4.reuse, R6, R14 ;  /* 0x00000006040e7224 */ /* 0x040fe200078e020e */
[C---:B------:R-:W-:Y:S01]  /*5d70*/  ISETP.GT.U32.AND P0, PT, R4.reuse, R17, PT ;  /* 0x000000110400720c */ /* 0x040fe20003f04070 */
[----:B------:R-:W-:Y:S01]  /*5d80*/  IMAD R13, R4, R5, R13 ;  /* 0x00000005040d7224 */ /* 0x000fe200078e020d */
[----:B------:R-:W-:Y:S01]  /*5d90*/  IABS R9, R140 ;  /* 0x0000008c00097213 */ /* 0x000fe20000000000 */
[----:B------:R-:W-:-:S04]  /*5da0*/  IMAD.HI.U32 R6, R0, R11, RZ ;  /* 0x0000000b00067227 */ /* 0x000fc800078e00ff */
[----:B------:R-:W-:Y:S01]  /*5db0*/  IMAD.HI.U32 R5, R0, R10, RZ ;  /* 0x0000000a00057227 */ /* 0x000fe200078e00ff */
[----:B------:R-:W-:-:S03]  /*5dc0*/  IABS R12, R143 ;  /* 0x0000008f000c7213 */ /* 0x000fc60000000000 */
[----:B------:R-:W-:Y:S01]  /*5dd0*/  @!P2 IMAD.MOV R22, RZ, RZ, -R22 ;  /* 0x000000ffff16a224 */ /* 0x000fe200078e0a16 */
[----:B------:R-:W-:Y:S01]  /*5de0*/  ISETP.GT.U32.AND P2, PT, R4, R15, PT ;  /* 0x0000000f0400720c */ /* 0x000fe20003f44070 */
[----:B------:R-:W-:Y:S02]  /*5df0*/  IMAD.MOV R6, RZ, RZ, -R6 ;  /* 0x000000ffff067224 */ /* 0x000fe400078e0a06 */
[----:B------:R-:W-:Y:S02]  /*5e00*/  IMAD.MOV R5, RZ, RZ, -R5 ;  /* 0x000000ffff057224 */ /* 0x000fe400078e0a05 */
[----:B------:R-:W-:Y:S01]  /*5e10*/  @!P4 IMAD.IADD R20, R20, 0x1, -R4 ;  /* 0x000000011414c824 */ /* 0x000fe200078e0a04 */
[----:B------:R-:W-:Y:S01]  /*5e20*/  IADD3 R139, R201, 0x7a, RZ ;  /* 0x0000007ac98b7810 */ /* 0x000fe20007ffe0ff */
[----:B------:R-:W-:Y:S01]  /*5e30*/  IMAD.HI.U32 R3, R0, R9, RZ ;  /* 0x0000000900037227 */ /* 0x000fe200078e00ff */
[----:B------:R-:W-:-:S03]  /*5e40*/  ISETP.GE.AND P4, PT, R154, RZ, PT ;  /* 0x000000ff9a00720c */ /* 0x000fc60003f86270 */
[C---:B------:R-:W-:Y:S02]  /*5e50*/  IMAD R11, R4.reuse, R6, R11 ;  /* 0x00000006040b7224 */ /* 0x040fe400078e020b */
[C---:B------:R-:W-:Y:S02]  /*5e60*/  IMAD R10, R4.reuse, R5, R10 ;  /* 0x00000005040a7224 */ /* 0x040fe400078e020a */
[----:B------:R-:W-:Y:S01]  /*5e70*/  @!P6 IMAD.MOV R27, RZ, RZ, -R27 ;  /* 0x000000ffff1be224 */ /* 0x000fe200078e0a1b */
[----:B------:R-:W-:Y:S01]  /*5e80*/  ISETP.GT.U32.AND P6, PT, R4, R20, PT ;  /* 0x000000140400720c */ /* 0x000fe20003fc4070 */
[----:B------:R-:W-:Y:S01]  /*5e90*/  IMAD.HI.U32 R7, R0, R12, RZ ;  /* 0x0000000c00077227 */ /* 0x000fe200078e00ff */
[----:B------:R-:W-:-:S03]  /*5ea0*/  IABS R8, R139 ;  /* 0x0000008b00087213 */ /* 0x000fc60000000000 */
[----:B------:R-:W-:Y:S02]  /*5eb0*/  IMAD.MOV R3, RZ, RZ, -R3 ;  /* 0x000000ffff037224 */ /* 0x000fe400078e0a03 */
[----:B------:R-:W-:Y:S01]  /*5ec0*/  @!P5 IMAD.MOV R26, RZ, RZ, -R26 ;  /* 0x000000ffff1ad224 */ /* 0x000fe200078e0a1a */
[C---:B------:R-:W-:Y:S01]  /*5ed0*/  ISETP.GT.U32.AND P5, PT, R4.reuse, R19, PT ;  /* 0x000000130400720c */ /* 0x040fe20003fa4070 */
[--C-:B------:R-:W-:Y:S01]  /*5ee0*/  @!P1 IMAD.IADD R21, R21, 0x1, -R4.reuse ;  /* 0x0000000115159824 */ /* 0x100fe200078e0a04 */
[----:B------:R-:W-:Y:S01]  /*5ef0*/  ISETP.GT.U32.AND P1, PT, R4, R14, PT ;  /* 0x0000000e0400720c */ /* 0x000fe20003f24070 */
[--C-:B------:R-:W-:Y:S01]  /*5f00*/  @!P3 IMAD.IADD R18, R18, 0x1, -R4.reuse ;  /* 0x000000011212b824 */ /* 0x100fe200078e0a04 */
[C---:B------:R-:W-:Y:S01]  /*5f10*/  ISETP.GT.U32.AND P3, PT, R4.reuse, R11, PT ;  /* 0x0000000b0400720c */ /* 0x040fe20003f64070 */
[----:B------:R-:W-:Y:S01]  /*5f20*/  @!P0 IMAD.IADD R17, R17, 0x1, -R4 ;  /* 0x0000000111118824 */ /* 0x000fe200078e0a04 */
[C---:B------:R-:W-:Y:S01]  /*5f30*/  ISETP.GT.U32.AND P0, PT, R4.reuse, R10, PT ;  /* 0x0000000a0400720c */ /* 0x040fe20003f04070 */
[----:B------:R-:W-:Y:S01]  /*5f40*/  IMAD.MOV R7, RZ, RZ, -R7 ;  /* 0x000000ffff077224 */ /* 0x000fe200078e0a07 */
[----:B------:R-:W-:Y:S01]  /*5f50*/  IADD3 R138, R201, 0x7b, RZ ;  /* 0x0000007bc98a7810 */ /* 0x000fe20007ffe0ff */
[----:B------:R-:W-:-:S02]  /*5f60*/  IMAD R9, R4, R3, R9 ;  /* 0x0000000304097224 */ /* 0x000fc400078e0209 */
[----:B------:R-:W-:-:S04]  /*5f70*/  IMAD.HI.U32 R3, R0, R8, RZ ;  /* 0x0000000800037227 */ /* 0x000fc800078e00ff */
[----:B------:R-:W-:Y:S01]  /*5f80*/  @!P2 IMAD.IADD R15, R15, 0x1, -R4 ;  /* 0x000000010f0fa824 */ /* 0x000fe200078e0a04 */
[----:B------:R-:W-:Y:S01]  /*5f90*/  ISETP.GE.AND P2, PT, R150, RZ, PT ;  /* 0x000000ff9600720c */ /* 0x000fe20003f46270 */
[C---:B------:R-:W-:Y:S01]  /*5fa0*/  IMAD R12, R4.reuse, R7, R12 ;  /* 0x00000007040c7224 */ /* 0x040fe200078e020c */
[----:B------:R-:W-:Y:S01]  /*5fb0*/  IABS R7, R138 ;  /* 0x0000008a00077213 */ /* 0x000fe20000000000 */
[----:B------:R-:W-:Y:S02]  /*5fc0*/  IMAD.MOV R3, RZ, RZ, -R3 ;  /* 0x000000ffff037224 */ /* 0x000fe400078e0a03 */
[----:B------:R-:W-:Y:S01]  /*5fd0*/  @!P4 IMAD.MOV R25, RZ, RZ, -R25 ;  /* 0x000000ffff19c224 */ /* 0x000fe200078e0a19 */
[----:B------:R-:W-:Y:S01]  /*5fe0*/  ISETP.GT.U32.AND P4, PT, R4, R16, PT ;  /* 0x000000100400720c */ /* 0x000fe20003f84070 */
[----:B------:R-:W-:Y:S01]  /*5ff0*/  @!P6 IMAD.IADD R20, R20, 0x1, -R4 ;  /* 0x000000011414e824 */ /* 0x000fe200078e0a04 */
[C---:B------:R-:W-:Y:S01]  /*6000*/  ISETP.GT.U32.AND P6, PT, R4.reuse, R13, PT ;  /* 0x0000000d0400720c */ /* 0x040fe20003fc4070 */
[----:B------:R-:W-:Y:S01]  /*6010*/  IMAD R8, R4, R3, R8 ;  /* 0x0000000304087224 */ /* 0x000fe200078e0208 */
[----:B----4-:R-:W-:Y:S01]  /*6020*/  IADD3 R137, R201, 0x7c, RZ ;  /* 0x0000007cc9897810 */ /* 0x010fe20007ffe0ff */
[----:B------:R-:W-:-:S04]  /*6030*/  IMAD.HI.U32 R3, R0, R7, RZ ;  /* 0x0000000700037227 */ /* 0x000fc800078e00ff */
[--C-:B------:R-:W-:Y:S01]  /*6040*/  @!P5 IMAD.IADD R19, R19, 0x1, -R4.reuse ;  /* 0x000000011313d824 */ /* 0x100fe200078e0a04 */
[----:B------:R-:W-:Y:S01]  /*6050*/  ISETP.GT.U32.AND P5, PT, R4, R12, PT ;  /* 0x0000000c0400720c */ /* 0x000fe20003fa4070 */
[--C-:B------:R-:W-:Y:S01]  /*6060*/  @!P1 IMAD.IADD R14, R14, 0x1, -R4.reuse ;  /* 0x000000010e0e9824 */ /* 0x100fe200078e0a04 */
[----:B------:R-:W-:Y:S01]  /*6070*/  ISETP.GE.AND P1, PT, R149, RZ, PT ;  /* 0x000000ff9500720c */ /* 0x000fe20003f26270 */
[--C-:B------:R-:W-:Y:S01]  /*6080*/  @!P3 IMAD.IADD R11, R11, 0x1, -R4.reuse ;  /* 0x000000010b0bb824 */ /* 0x100fe200078e0a04 */
[----:B------:R-:W-:Y:S01]  /*6090*/  ISETP.GE.AND P3, PT, R132, RZ, PT ;  /* 0x000000ff8400720c */ /* 0x000fe20003f66270 */
[----:B------:R-:W-:Y:S01]  /*60a0*/  @!P0 IMAD.IADD R10, R10, 0x1, -R4 ;  /* 0x000000010a0a8824 */ /* 0x000fe200078e0a04 */
[C---:B------:R-:W-:Y:S01]  /*60b0*/  ISETP.GT.U32.AND P0, PT, R4.reuse, R15, PT ;  /* 0x0000000f0400720c */ /* 0x040fe20003f04070 */
[----:B------:R-:W-:Y:S01]  /*60c0*/  IMAD.MOV R3, RZ, RZ, -R3 ;  /* 0x000000ffff037224 */ /* 0x000fe200078e0a03 */
[----:B------:R-:W-:Y:S01]  /*60d0*/  IABS R6, R137 ;  /* 0x0000008900067213 */ /* 0x000fe20000000000 */
[----:B------:R-:W-:Y:S01]  /*60e0*/  @!P2 IMAD.MOV R20, RZ, RZ, -R20 ;  /* 0x000000ffff14a224 */ /* 0x000fe200078e0a14 */
[C---:B------:R-:W-:Y:S01]  /*60f0*/  ISETP.GT.U32.AND P2, PT, R4.reuse, R14, PT ;  /* 0x0000000e0400720c */ /* 0x040fe20003f44070 */
[----:B------:R-:W-:Y:S01]  /*6100*/  IMAD R7, R4, R3, R7 ;  /* 0x0000000304077224 */ /* 0x000fe200078e0207 */
[----:B------:R-:W-:Y:S01]  /*6110*/  IADD3 R136, R201, 0x7d, RZ ;  /* 0x0000007dc9887810 */ /* 0x000fe20007ffe0ff */
[----:B------:R-:W-:-:S03]  /*6120*/  IMAD.HI.U32 R3, R0, R6, RZ ;  /* 0x0000000600037227 */ /* 0x000fc600078e00ff */
[----:B------:R-:W-:Y:S01]  /*6130*/  IABS R5, R136 ;  /* 0x0000008800057213 */ /* 0x000fe20000000000 */
[--C-:B------:R-:W-:Y:S01]  /*6140*/  @!P4 IMAD.IADD R16, R16, 0x1, -R4.reuse ;  /* 0x000000011010c824 */ /* 0x100fe200078e0a04 */
[----:B------:R-:W-:Y:S01]  /*6150*/  ISETP.GE.AND P4, PT, R151, RZ, PT ;  /* 0x000000ff9700720c */ /* 0x000fe20003f86270 */
[--C-:B------:R-:W-:Y:S01]  /*6160*/  @!P6 IMAD.IADD R13, R13, 0x1, -R4.reuse ;  /* 0x000000010d0de824 */ /* 0x100fe200078e0a04 */
[----:B------:R-:W-:Y:S01]  /*6170*/  ISETP.GE.AND P6, PT, R148, RZ, PT ;  /* 0x000000ff9400720c */ /* 0x000fe20003fc6270 */
[----:B------:R-:W-:Y:S02]  /*6180*/  IMAD.MOV R3, RZ, RZ, -R3 ;  /* 0x000000ffff037224 */ /* 0x000fe400078e0a03 */
[----:B------:R-:W-:Y:S01]  /*6190*/  @!P5 IMAD.IADD R12, R12, 0x1, -R4 ;  /* 0x000000010c0cd824 */ /* 0x000fe200078e0a04 */
[----:B------:R-:W-:Y:S01]  /*61a0*/  ISETP.GE.AND P5, PT, R147, RZ, PT ;  /* 0x000000ff9300720c */ /* 0x000fe20003fa6270 */
[----:B------:R-:W-:Y:S01]  /*61b0*/  @!P1 IMAD.MOV R19, RZ, RZ, -R19 ;  /* 0x000000ffff139224 */ /* 0x000fe200078e0a13 */
[C---:B------:R-:W-:Y:S01]  /*61c0*/  ISETP.GT.U32.AND P1, PT, R4.reuse, R13, PT ;  /* 0x0000000d0400720c */ /* 0x040fe20003f24070 */
[----:B------:R-:W-:Y:S01]  /*61d0*/  @!P3 IMAD.MOV R16, RZ, RZ, -R16 ;  /* 0x000000ffff10b224 */ /* 0x000fe200078e0a10 */
[C---:B------:R-:W-:Y:S01]  /*61e0*/  ISETP.GT.U32.AND P3, PT, R4.reuse, R9, PT ;  /* 0x000000090400720c */ /* 0x040fe20003f64070 */
[----:B------:R-:W-:Y:S01]  /*61f0*/  @!P0 IMAD.IADD R15, R15, 0x1, -R4 ;  /* 0x000000010f0f8824 */ /* 0x000fe200078e0a04 */
[C---:B------:R-:W-:Y:S01]  /*6200*/  ISETP.GT.U32.AND P0, PT, R4.reuse, R8, PT ;  /* 0x000000080400720c */ /* 0x040fe20003f04070 */
[----:B------:R-:W-:-:S02]  /*6210*/  IMAD R6, R4, R3, R6 ;  /* 0x0000000304067224 */ /* 0x000fc400078e0206 */
[----:B------:R-:W-:Y:S01]  /*6220*/  IMAD.HI.U32 R3, R0, R5, RZ ;  /* 0x0000000500037227 */ /* 0x000fe200078e00ff */
[----:B------:R-:W-:-:S03]  /*6230*/  IADD3 R135, R201, 0x7e, RZ ;  /* 0x0000007ec9877810 */ /* 0x000fc60007ffe0ff */
[----:B------:R-:W-:Y:S01]  /*6240*/  @!P2 IMAD.IADD R14, R14, 0x1, -R4 ;  /* 0x000000010e0ea824 */ /* 0x000fe200078e0a04 */
[C---:B------:R-:W-:Y:S01]  /*6250*/  ISETP.GT.U32.AND P2, PT, R4.reuse, R7, PT ;  /* 0x000000070400720c */ /* 0x040fe20003f44070 */
[----:B------:R-:W-:Y:S02]  /*6260*/  IMAD.MOV R3, RZ, RZ, -R3 ;  /* 0x000000ffff037224 */ /* 0x000fe400078e0a03 */
[----:B------:R-:W-:Y:S01]  /*6270*/  @!P4 IMAD.MOV R21, RZ, RZ, -R21 ;  /* 0x000000ffff15c224 */ /* 0x000fe200078e0a15 */
[C---:B------:R-:W-:Y:S01]  /*6280*/  ISETP.GT.U32.AND P4, PT, R4.reuse, R12, PT ;  /* 0x0000000c0400720c */ /* 0x040fe20003f84070 */
[C---:B------:R-:W-:Y:S01]  /*6290*/  IMAD R5, R4.reuse, R3, R5 ;  /* 0x0000000304057224 */ /* 0x040fe200078e0205 */
[----:B------:R-:W-:Y:S01]  /*62a0*/  IABS R3, R135 ;  /* 0x0000008700037213 */ /* 0x000fe20000000000 */
        /* <DEDUP_REMOVED lines=10> */
[----:B------:R-:W-:-:S04]  /*6350*/  IMAD.HI.U32 R0, R0, R3, RZ ;  /* 0x0000000300007227 */ /* 0x000fc800078e00ff */
[----:B------:R-:W-:Y:S01]  /*6360*/  @!P2 IMAD.IADD R7, R7, 0x1, -R4 ;  /* 0x000000010707a824 */ /* 0x000fe200078e0a04 */
[----:B------:R-:W-:Y:S01]  /*6370*/  ISETP.GE.AND P2, PT, R141, RZ, PT ;  /* 0x000000ff8d00720c */ /* 0x000fe20003f46270 */
[----:B------:R-:W-:Y:S02]  /*6380*/  IMAD.MOV R0, RZ, RZ, -R0 ;  /* 0x000000ffff007224 */ /* 0x000fe400078e0a00 */
[--C-:B------:R-:W-:Y:S02]  /*6390*/  @!P4 IMAD.IADD R12, R12, 0x1, -R4.reuse ;  /* 0x000000010c0cc824 */ /* 0x100fe400078e0a04 */
[----:B------:R-:W-:Y:S02]  /*63a0*/  IMAD R3, R4, R0, R3 ;  /* 0x0000000004037224 */ /* 0x000fe400078e0203 */
[--C-:B------:R-:W-:Y:S02]  /*63b0*/  @!P6 IMAD.IADD R11, R11, 0x1, -R4.reuse ;  /* 0x000000010b0be824 */ /* 0x100fe400078e0a04 */
[----:B------:R-:W-:-:S02]  /*63c0*/  @!P5 IMAD.IADD R10, R10, 0x1, -R4 ;  /* 0x000000010a0ad824 */ /* 0x000fc400078e0a04 */
[----:B------:R-:W-:Y:S01]  /*63d0*/  @!P1 IMAD.IADD R6, R6, 0x1, -R4 ;  /* 0x0000000106069824 */ /* 0x000fe200078e0a04 */
[C---:B------:R-:W-:Y:S01]  /*63e0*/  ISETP.GT.U32.AND P1, PT, R4.reuse, R9, PT ;  /* 0x000000090400720c */ /* 0x040fe20003f24070 */
[----:B------:R-:W-:Y:S01]  /*63f0*/  @!P3 IMAD.MOV R12, RZ, RZ, -R12 ;  /* 0x000000ffff0cb224 */ /* 0x000fe200078e0a0c */
[C---:B------:R-:W-:Y:S01]  /*6400*/  ISETP.GT.U32.AND P3, PT, R4.reuse, R5, PT ;  /* 0x000000050400720c */ /* 0x040fe20003f64070 */
[----:B------:R-:W-:Y:S01]  /*6410*/  @!P0 IMAD.MOV R11, RZ, RZ, -R11 ;  /* 0x000000ffff0b8224 */ /* 0x000fe200078e0a0b */
[----:B------:R-:W-:Y:S01]  /*6420*/  ISETP.GT.U32.AND P0, PT, R4, R3, PT ;  /* 0x000000030400720c */ /* 0x000fe20003f04070 */
[----:B------:R-:W-:Y:S01]  /*6430*/  @!P2 IMAD.MOV R10, RZ, RZ, -R10 ;  /* 0x000000ffff0aa224 */ /* 0x000fe200078e0a0a */
[----:B------:R-:W-:Y:S02]  /*6440*/  ISETP.GE.AND P4, PT, R146, RZ, PT ;  /* 0x000000ff9200720c */ /* 0x000fe40003f86270 */
[----:B------:R-:W-:Y:S02]  /*6450*/  ISETP.GE.AND P6, PT, R145, RZ, PT ;  /* 0x000000ff9100720c */ /* 0x000fe40003fc6270 */
[----:B------:R-:W-:-:S02]  /*6460*/  ISETP.GE.AND P5, PT, R144, RZ, PT ;  /* 0x000000ff9000720c */ /* 0x000fc40003fa6270 */
[----:B------:R-:W-:Y:S01]  /*6470*/  ISETP.GE.AND P2, PT, R140, RZ, PT ;  /* 0x000000ff8c00720c */ /* 0x000fe20003f46270 */
[--C-:B------:R-:W-:Y:S02]  /*6480*/  @!P1 IMAD.IADD R9, R9, 0x1, -R4.reuse ;  /* 0x0000000109099824 */ /* 0x100fe400078e0a04 */
[--C-:B------:R-:W-:Y:S02]  /*6490*/  @!P3 IMAD.IADD R5, R5, 0x1, -R4.reuse ;  /* 0x000000010505b824 */ /* 0x100fe400078e0a04 */
[----:B------:R-:W-:Y:S02]  /*64a0*/  @!P0 IMAD.IADD R3, R3, 0x1, -R4 ;  /* 0x0000000103038824 */ /* 0x000fe400078e0a04 */
[----:B------:R-:W-:Y:S01]  /*64b0*/  @!P4 IMAD.MOV R15, RZ, RZ, -R15 ;  /* 0x000000ffff0fc224 */ /* 0x000fe200078e0a0f */
[C---:B------:R-:W-:Y:S01]  /*64c0*/  ISETP.GT.U32.AND P4, PT, R4.reuse, R8, PT ;  /* 0x000000080400720c */ /* 0x040fe20003f84070 */
[----:B------:R-:W-:Y:S01]  /*64d0*/  @!P6 IMAD.MOV R14, RZ, RZ, -R14 ;  /* 0x000000ffff0ee224 */ /* 0x000fe200078e0a0e */
[C---:B------:R-:W-:Y:S01]  /*64e0*/  ISETP.GT.U32.AND P6, PT, R4.reuse, R6, PT ;  /* 0x000000060400720c */ /* 0x040fe20003fc4070 */
[----:B------:R-:W-:Y:S01]  /*64f0*/  @!P5 IMAD.MOV R13, RZ, RZ, -R13 ;  /* 0x000000ffff0dd224 */ /* 0x000fe200078e0a0d */
[C---:B------:R-:W-:Y:S01]  /*6500*/  ISETP.GT.U32.AND P5, PT, R4.reuse, R7, PT ;  /* 0x000000070400720c */ /* 0x040fe20003fa4070 */
[----:B------:R-:W-:Y:S01]  /*6510*/  @!P2 IMAD.MOV R9, RZ, RZ, -R9 ;  /* 0x000000ffff09a224 */ /* 0x000fe200078e0a09 */
[----:B------:R-:W-:-:S02]  /*6520*/  ISETP.GT.U32.AND P0, PT, R4, R5, PT ;  /* 0x000000050400720c */ /* 0x000fc40003f04070 */
[----:B------:R-:W-:Y:S01]  /*6530*/  ISETP.GT.U32.AND P2, PT, R4, R3, PT ;  /* 0x000000030400720c */ /* 0x000fe20003f44070 */
[----:B------:R-:W-:Y:S04]  /*6540*/  STL [R1+0xd6c], R140 ;  /* 0x000d6c8c01007387 */ /* 0x000fe80000100800 */
[--C-:B------:R-:W-:Y:S02]  /*6550*/  @!P4 IMAD.IADD R8, R8, 0x1, -R4.reuse ;  /* 0x000000010808c824 */ /* 0x100fe400078e0a04 */
[--C-:B------:R-:W-:Y:S02]  /*6560*/  @!P6 IMAD.IADD R6, R6, 0x1, -R4.reuse ;  /* 0x000000010606e824 */ /* 0x100fe400078e0a04 */
[--C-:B------:R-:W-:Y:S02]  /*6570*/  @!P5 IMAD.IADD R7, R7, 0x1, -R4.reuse ;  /* 0x000000010707d824 */ /* 0x100fe400078e0a04 */
[----:B------:R-:W-:-:S02]  /*6580*/  @!P0 IMAD.IADD R5, R5, 0x1, -R4 ;  /* 0x0000000105058824 */ /* 0x000fc400078e0a04 */
[----:B------:R-:W-:Y:S01]  /*6590*/  @!P2 IMAD.IADD R3, R3, 0x1, -R4 ;  /* 0x000000010303a824 */ /* 0x000fe200078e0a04 */
[----:B------:R-:W-:Y:S02]  /*65a0*/  ISETP.NE.AND P2, PT, RZ, c[0x0][0x17c], PT ;  /* 0x00005f00ff007a0c */ /* 0x000fe40003f45270 */
[----:B------:R-:W-:Y:S01]  /*65b0*/  LOP3.LUT R4, RZ, c[0x0][0x17c], RZ, 0x33, !PT ;  /* 0x00005f00ff047a12 */ /* 0x000fe200078e33ff */
[----:B------:R-:W-:Y:S03]  /*65c0*/  STL [R1+0xd68], R139 ;  /* 0x000d688b01007387 */ /* 0x000fe60000100800 */
[C---:B------:R-:W-:Y:S01]  /*65d0*/  SEL R131, R4.reuse, R131, !P2 ;  /* 0x0000008304837207 */ /* 0x040fe20005000000 */
[----:B------:R-:W-:Y:S01]  /*65e0*/  STL [R1+0xd64], R138 ;  /* 0x000d648a01007387 */ /* 0x000fe20000100800 */
[C---:B------:R-:W-:Y:S02]  /*65f0*/  SEL R130, R4.reuse, R130, !P2 ;  /* 0x0000008204827207 */ /* 0x040fe40005000000 */
[C---:B------:R-:W-:Y:S01]  /*6600*/  SEL R129, R4.reuse, R129, !P2 ;  /* 0x0000008104817207 */ /* 0x040fe20005000000 */
[----:B------:R-:W-:Y:S01]  /*6610*/  STL [R1+0xd60], R137 ;  /* 0x000d608901007387 */ /* 0x000fe20000100800 */
[----:B------:R-:W-:-:S02]  /*6620*/  SEL R128, R4, R128, !P2 ;  /* 0x0000008004807207 */ /* 0x000fc40005000000 */
[C---:B------:R-:W-:Y:S01]  /*6630*/  SEL R127, R4.reuse, R127, !P2 ;  /* 0x0000007f047f7207 */ /* 0x040fe20005000000 */
[----:B------:R-:W-:Y:S01]  /*6640*/  STL [R1+0xd5c], R136 ;  /* 0x000d5c8801007387 */ /* 0x000fe20000100800 */
[----:B------:R-:W-:-:S03]  /*6650*/  SEL R126, R4, R126, !P2 ;  /* 0x0000007e047e7207 */ /* 0x000fc60005000000 */
        /* <DEDUP_REMOVED lines=137> */
[----:B------:R-:W-:Y:S02]  /*6ef0*/  ISETP.GE.AND P5, PT, R139, RZ, PT ;  /* 0x000000ff8b00720c */ /* 0x000fe40003fa6270 */
[----:B------:R-:W-:Y:S01]  /*6f00*/  ISETP.GE.AND P6, PT, R138, RZ, PT ;  /* 0x000000ff8a00720c */ /* 0x000fe20003fc6270 */
[----:B------:R-:W-:Y:S01]  /*6f10*/  STL [R1+0x124], R63 ;  /* 0x0001243f01007387 */ /* 0x000fe20000100800 */
[C---:B------:R-:W-:Y:S02]  /*6f20*/  SEL R57, R4.reuse, R57, !P2 ;  /* 0x0000003904397207 */ /* 0x040fe40005000000 */
        /* <DEDUP_REMOVED lines=22> */
[C---:B------:R-:W-:Y:S01]  /*7090*/  SEL R45, R4.reuse, R45, !P2 ;  /* 0x0000002d042d7207 */ /* 0x040fe20005000000 */
[----:B------:R-:W-:Y:S02]  /*70a0*/  @!P5 IMAD.MOV R8, RZ, RZ, -R8 ;  /* 0x000000ffff08d224 */ /* 0x000fe400078e0a08 */
[----:B------:R-:W-:Y:S01]  /*70b0*/  STL [R1+0xf4], R51 ;  /* 0x0000f43301007387 */ /* 0x000fe20000100800 */
[----:B------:R-:W-:Y:S01]  /*70c0*/  @!P6 IMAD.MOV R7, RZ, RZ, -R7 ;  /* 0x000000ffff07e224 */ /* 0x000fe200078e0a07 */
[----:B------:R-:W-:Y:S02]  /*70d0*/  SEL R44, R4, R44, !P2 ;  /* 0x0000002c042c7207 */ /* 0x000fe40005000000 */
[----:B------:R-:W-:Y:S01]  /*70e0*/  STL [R1+0xf0], R50 ;  /* 0x0000f03201007387 */ /* 0x000fe20000100800 */
[----:B------:R-:W-:Y:S02]  /*70f0*/  ISETP.GE.AND P3, PT, R137, RZ, PT ;  /* 0x000000ff8900720c */ /* 0x000fe40003f66270 */
[----:B------:R-:W-:Y:S01]  /*7100*/  ISETP.GE.AND P5, PT, R136, RZ, PT ;  /* 0x000000ff8800720c */ /* 0x000fe20003fa6270 */
[----:B------:R-:W-:Y:S01]  /*7110*/  STL [R1+0xec], R49 ;  /* 0x0000ec3101007387 */ /* 0x000fe20000100800 */
[----:B------:R-:W-:-:S02]  /*7120*/  ISETP.GE.AND P6, PT, R135, RZ, PT ;  /* 0x000000ff8700720c */ /* 0x000fc40003fc6270 */
[C---:B------:R-:W-:Y:S01]  /*7130*/  SEL R43, R4.reuse, R43, !P2 ;  /* 0x0000002b042b7207 */ /* 0x040fe20005000000 */
        /* <DEDUP_REMOVED lines=26> */
[C---:B------:R-:W-:Y:S01]  /*72e0*/  SEL R30, R4.reuse, R30, !P2 ;  /* 0x0000001e041e7207 */ /* 0x040fe20005000000 */
[----:B------:R-:W-:Y:S01]  /*72f0*/  @!P6 IMAD.MOV R3, RZ, RZ, -R3 ;  /* 0x000000ffff03e224 */ /* 0x000fe200078e0a03 */
        /* <DEDUP_REMOVED lines=10> */
[C---:B------:R-:W-:Y:S01]  /*73a0*/  SEL R25, R4.reuse, R25, !P2 ;  /* 0x0000001904197207 */ /* 0x040fe20005000000 */
[----:B------:R-:W-:Y:S01]  /*73b0*/  STL [R1+0xa4], R31 ;  /* 0x0000a41f01007387 */ /* 0x000fe20000100800 */
[C---:B------:R-:W-:Y:S02]  /*73c0*/  SEL R24, R4.reuse, R24, !P2 ;  /* 0x0000001804187207 */ /* 0x040fe40005000000 */
[C---:B------:R-:W-:Y:S01]  /*73d0*/  SEL R23, R4.reuse, R23, !P2 ;  /* 0x0000001704177207 */ /* 0x040fe20005000000 */
[----:B------:R-:W-:Y:S01]  /*73e0*/  STL [R1+0xa0], R30 ;  /* 0x0000a01e01007387 */ /* 0x000fe20000100800 */
[C---:B------:R-:W-:Y:S02]  /*73f0*/  SEL R22, R4.reuse, R22, !P2 ;  /* 0x0000001604167207 */ /* 0x040fe40005000000 */
[C---:B------:R-:W-:Y:S01]  /*7400*/  SEL R21, R4.reuse, R21, !P2 ;  /* 0x0000001504157207 */ /* 0x040fe20005000000 */
[----:B------:R-:W-:Y:S01]  /*7410*/  STL [R1+0x9c], R29 ;  /* 0x00009c1d01007387 */ /* 0x000fe20000100800 */
[----:B------:R-:W-:-:S02]  /*7420*/  SEL R20, R4, R20, !P2 ;  /* 0x0000001404147207 */ /* 0x000fc40005000000 */
[C---:B------:R-:W-:Y:S02]  /*7430*/  SEL R19, R4.reuse, R19, !P2 ;  /* 0x0000001304137207 */ /* 0x040fe40005000000 */
[C---:B------:R-:W-:Y:S02]  /*7440*/  SEL R18, R4.reuse, R18, !P2 ;  /* 0x0000001204127207 */ /* 0x040fe40005000000 */
[C---:B------:R-:W-:Y:S02]  /*7450*/  SEL R17, R4.reuse, R17, !P2 ;  /* 0x0000001104117207 */ /* 0x040fe40005000000 */
[C---:B------:R-:W-:Y:S02]  /*7460*/  SEL R16, R4.reuse, R16, !P2 ;  /* 0x0000001004107207 */ /* 0x040fe40005000000 */
[C---:B------:R-:W-:Y:S02]  /*7470*/  SEL R15, R4.reuse, R15, !P2 ;  /* 0x0000000f040f7207 */ /* 0x040fe40005000000 */
        /* <DEDUP_REMOVED lines=10> */
[----:B------:R-:W-:Y:S01]  /*7520*/  SEL R3, R4, R3, !P2 ;  /* 0x0000000304037207 */ /* 0x000fe20005000000 */
[----:B------:R-:W-:Y:S01]  /*7530*/  STL [R1+0x98], R28 ;  /* 0x0000981c01007387 */ /* 0x000fe20000100800 */
[----:B------:R-:W-:-:S03]  /*7540*/  ISETP.NE.AND P2, PT, RZ, c[0x0][0x178], PT ;  /* 0x00005e00ff007a0c */ /* 0x000fc60003f45270 */
[----:B------:R-:W-:Y:S04]  /*7550*/  STL [R1+0x94], R27 ;  /* 0x0000941b01007387 */ /* 0x000fe80000100800 */
[----:B------:R-:W-:Y:S04]  /*7560*/  STL [R1+0x90], R26 ;  /* 0x0000901a01007387 */ /* 0x000fe80000100800 */
[----:B------:R-:W-:Y:S04]  /*7570*/  STL [R1+0x8c], R25 ;  /* 0x00008c1901007387 */ /* 0x000fe80000100800 */
[----:B------:R-:W-:Y:S04]  /*7580*/  STL [R1+0x88], R24 ;  /* 0x0000881801007387 */ /* 0x000fe80000100800 */
[----:B------:R-:W-:Y:S04]  /*7590*/  STL [R1+0x84], R23 ;  /* 0x0000841701007387 */ /* 0x000fe80000100800 */
[----:B------:R-:W-:Y:S04]  /*75a0*/  STL [R1+0x80], R22 ;  /* 0x0000801601007387 */ /* 0x000fe80000100800 */
[----:B------:R1:W-:Y:S01]  /*75b0*/  STL [R1+0x7c], R21 ;  /* 0x00007c1501007387 */ /* 0x0003e20000100800 */
[----:B------:R-:W-:-:S03]  /*75c0*/  @!P6 IMAD.MOV R2, RZ, RZ, -R2 ;  /* 0x000000ffff02e224 */ /* 0x000fc600078e0a02 */
[----:B------:R-:W-:Y:S01]  /*75d0*/  STL [R1+0x78], R20 ;  /* 0x0000781401007387 */ /* 0x000fe20000100800 */
[----:B------:R-:W-:-:S03]  /*75e0*/  @!P2 LOP3.LUT R2, RZ, c[0x0][0x178], RZ, 0x33, !PT ;  /* 0x00005e00ff02aa12 */ /* 0x000fc600078e33ff */
[----:B------:R-:W-:Y:S04]  /*75f0*/  STL [R1+0x74], R19 ;  /* 0x0000741301007387 */ /* 0x000fe80000100800 */
[----:B------:R-:W-:Y:S04]  /*7600*/  STL [R1+0x70], R18 ;  /* 0x0000701201007387 */ /* 0x000fe80000100800 */
[----:B------:R-:W-:Y:S04]  /*7610*/  STL [R1+0x6c], R17 ;  /* 0x00006c1101007387 */ /* 0x000fe80000100800 */
[----:B------:R-:W-:Y:S04]  /*7620*/  STL [R1+0x68], R16 ;  /* 0x0000681001007387 */ /* 0x000fe80000100800 */
[----:B------:R-:W-:Y:S01]  /*7630*/  STL [R1+0x64], R15 ;  /* 0x0000640f01007387 */ /* 0x000fe20000100800 */
[----:B------:R-:W-:-:S03]  /*7640*/  IMAD R2, R2, c[0x0][0x184], RZ ;  /* 0x0000610002027a24 */ /* 0x000fc600078e02ff */
[----:B------:R-:W-:Y:S04]  /*7650*/  STL [R1+0x60], R14 ;  /* 0x0000600e01007387 */ /* 0x000fe80000100800 */
[----:B------:R-:W-:Y:S04]  /*7660*/  STL [R1+0x5c], R13 ;  /* 0x00005c0d01007387 */ /* 0x000fe80000100800 */
[----:B------:R-:W-:Y:S04]  /*7670*/  STL [R1+0x58], R12 ;  /* 0x0000580c01007387 */ /* 0x000fe80000100800 */
[----:B------:R-:W-:Y:S01]  /*7680*/  STL [R1+0x54], R11 ;  /* 0x0000540b01007387 */ /* 0x000fe20000100800 */
[----:B------:R-:W-:-:S03]  /*7690*/  IMAD.MOV.U32 R200, RZ, RZ, c[0x0][0x188] ;  /* 0x00006200ffc87624 */ /* 0x000fc600078e00ff */
[----:B------:R-:W-:Y:S01]  /*76a0*/  STL [R1+0x50], R10 ;  /* 0x0000500a01007387 */ /* 0x000fe20000100800 */
[----:B------:R-:W-:-:S03]  /*76b0*/  LEA R244, P2, R2, c[0x0][0x160], 0x2 ;  /* 0x0000580002f47a11 */ /* 0x000fc600078410ff */
[----:B------:R-:W-:Y:S04]  /*76c0*/  STL [R1+0x4c], R9 ;  /* 0x00004c0901007387 */ /* 0x000fe80000100800 */
[----:B------:R-:W-:Y:S04]  /*76d0*/  STL [R1+0x48], R8 ;  /* 0x0000480801007387 */ /* 0x000fe80000100800 */
[----:B------:R2:W-:Y:S04]  /*76e0*/  STL [R1+0x44], R7 ;  /* 0x0000440701007387 */ /* 0x0005e80000100800 */
[----:B------:R-:W-:Y:S01]  /*76f0*/  STL [R1+0x40], R6 ;  /* 0x0000400601007387 */ /* 0x000fe20000100800 */
[----:B------:R-:W-:-:S03]  /*7700*/  LEA.HI.X.SX32 R245, R2, c[0x0][0x164], 0x2, P2 ;  /* 0x0000590002f57a11 */ /* 0x000fc600010f16ff */
[----:B------:R-:W-:Y:S01]  /*7710*/  STL [R1+0x3c], R5 ;  /* 0x00003c0501007387 */ /* 0x000fe20000100800 */
[----:B------:R-:W-:-:S03]  /*7720*/  LEA R4, P6, R200, R244, 0x3 ;  /* 0x000000f4c8047211 */ /* 0x000fc600078c18ff */
[----:B------:R3:W-:Y:S01]  /*7730*/  STL [R1+0x38], R3 ;  /* 0x0000380301007387 */ /* 0x0007e20000100800 */
[C---:B-1----:R-:W-:Y:S02]  /*7740*/  IMAD R21, R200.reuse, 0xc, RZ ;  /* 0x0000000cc8157824 */ /* 0x042fe400078e02ff */
[C---:B--2---:R-:W-:Y:S02]  /*7750*/  IMAD.SHL.U32 R7, R200.reuse, 0x4, RZ ;  /* 0x00000004c8077824 */ /* 0x044fe400078e00ff */
[----:B---3--:R-:W-:-:S05]  /*7760*/  IMAD.SHL.U32 R3, R200, 0x2, RZ ;  /* 0x00000002c8037824 */ /* 0x008fca00078e00ff */
[-C--:B------:R-:W-:Y:S01]  /*7770*/  LEA.HI.X.SX32 R5, R3, R245.reuse, 0x2, P6 ;  /* 0x000000f503057211 */ /* 0x080fe200030f16ff */
[C---:B------:R-:W-:Y:S01]  /*7780*/  IMAD R6, R200.reuse, 0x3, RZ ;  /* 0x00000003c8067824 */ /* 0x040fe200078e02ff */
[-C--:B------:R-:W-:Y:S01]  /*7790*/  IADD3 R2, P2, R21, R244.reuse, RZ ;  /* 0x000000f415027210 */ /* 0x080fe20007f5e0ff */
[----:B------:R-:W-:Y:S02]  /*77a0*/  IMAD R37, R200, 0x14, RZ ;  /* 0x00000014c8257824 */ /* 0x000fe400078e02ff */
[----:B------:R1:W-:Y:S01]  /*77b0*/  STL.64 [R1+0x1608], R4 ;  /* 0x0016080401007387 */ /* 0x0003e20000100a00 */
[----:B------:R-:W-:Y:S01]  /*77c0*/  LEA.HI.X.SX32 R3, R6, R245, 0x2, P2 ;  /* 0x000000f506037211 */ /* 0x000fe200010f16ff */
[C---:B------:R-:W-:Y:S01]  /*77d0*/  IMAD R9, R200.reuse, 0x5, RZ ;  /* 0x00000005c8097824 */ /* 0x040fe200078e02ff */
[CC--:B------:R-:W-:Y:S01]  /*77e0*/  LEA R246, P2, R200.reuse, R244.reuse, 0x4 ;  /* 0x000000f4c8f67211 */ /* 0x0c0fe200078420ff */
[C---:B------:R-:W-:Y:S02]  /*77f0*/  IMAD R45, R200.reuse, 0x18, RZ ;  /* 0x00000018c82d7824 */ /* 0x040fe400078e02ff */
[----:B------:R-:W-:Y:S01]  /*7800*/  IMAD R53, R200, 0x1c, RZ ;  /* 0x0000001cc8357824 */ /* 0x000fe200078e02ff */
[----:B-1----:R-:W-:-:S04]  /*7810*/  IADD3 R4, P6, R7, R244, RZ ;  /* 0x000000f407047210 */ /* 0x002fc80007fde0ff */
[CC--:B------:R-:W-:Y:S02]  /*7820*/  LEA.HI.X.SX32 R5, R200.reuse, R245.reuse, 0x2, P6 ;  /* 0x000000f5c8057211 */ /* 0x0c0fe400030f16ff */
[-C--:B------:R-:W-:Y:S01]  /*7830*/  IADD3 R6, P6, R37, R244.reuse, RZ ;  /* 0x000000f425067210 */ /* 0x080fe20007fde0ff */
[C---:B------:R-:W-:Y:S01]  /*7840*/  IMAD R11, R200.reuse, 0x6, RZ ;  /* 0x00000006c80b7824 */ /* 0x040fe200078e02ff */
[-C--:B------:R-:W-:Y:S01]  /*7850*/  LEA.HI.X.SX32 R247, R7, R245.reuse, 0x2, P2 ;  /* 0x000000f507f77211 */ /* 0x080fe200010f16ff */
[C---:B------:R-:W-:Y:S01]  /*7860*/  IMAD R13, R200.reuse, 0x7, RZ ;  /* 0x00000007c80d7824 */ /* 0x040fe200078e02ff */
[-C--:B------:R-:W-:Y:S01]  /*7870*/  IADD3 R8, P2, R45, R244.reuse, RZ ;  /* 0x000000f42d087210 */ /* 0x080fe20007f5e0ff */
[C---:B------:R-:W-:Y:S01]  /*7880*/  IMAD R69, R200.reuse, 0x24, RZ ;  /* 0x00000024c8457824 */ /* 0x040fe200078e02ff */
[-C--:B------:R-:W-:Y:S02]  /*7890*/  LEA.HI.X.SX32 R7, R9, R245.reuse, 0x2, P6 ;  /* 0x000000f509077211 */ /* 0x080fe400030f16ff */
[-C--:B------:R-:W-:Y:S01]  /*78a0*/  IADD3 R10, P6, R53, R244.reuse, RZ ;  /* 0x000000f4350a7210 */ /* 0x080fe20007fde0ff */
[C---:B------:R-:W-:Y:S01]  /*78b0*/  IMAD.SHL.U32 R15, R200.reuse, 0x8, RZ ;  /* 0x00000008c80f7824 */ /* 0x040fe200078e00ff */
[-C--:B------:R-:W-:Y:S01]  /*78c0*/  LEA.HI.X.SX32 R9, R11, R245.reuse, 0x2, P2 ;  /* 0x000000f50b097211 */ /* 0x080fe200010f16ff */
[C---:B------:R-:W-:Y:S01]  /*78d0*/  IMAD R17, R200.reuse, 0x9, RZ ;  /* 0x00000009c8117824 */ /* 0x040fe200078e02ff */
[CC--:B------:R-:W-:Y:S01]  /*78e0*/  LEA R12, P2, R200.reuse, R244.reuse, 0x5 ;  /* 0x000000f4c80c7211 */ /* 0x0c0fe200078428ff */
[C---:B------:R-:W-:Y:S01]  /*78f0*/  IMAD R77, R200.reuse, 0x28, RZ ;  /* 0x00000028c84d7824 */ /* 0x040fe200078e02ff */
[-C--:B------:R-:W-:Y:S01]  /*7900*/  LEA.HI.X.SX32 R11, R13, R245.reuse, 0x2, P6 ;  /* 0x000000f50d0b7211 */ /* 0x080fe200030f16ff */
[----:B------:R-:W-:Y:S01]  /*7910*/  IMAD.MOV.U32 R0, RZ, RZ, c[0x0][0x180] ;  /* 0x00006000ff007624 */ /* 0x000fe200078e00ff */
[-C--:B------:R-:W-:Y:S01]  /*7920*/  IADD3 R14, P6, R69, R244.reuse, RZ ;  /* 0x000000f4450e7210 */ /* 0x080fe20007fde0ff */
[C---:B------:R-:W-:Y:S01]  /*7930*/  IMAD R85, R200.reuse, 0x2c, RZ ;  /* 0x0000002cc8557824 */ /* 0x040fe200078e02ff */
[-C--:B------:R-:W-:Y:S01]  /*7940*/  LEA.HI.X.SX32 R13, R15, R245.reuse, 0x2, P2 ;  /* 0x000000f50f0d7211 */ /* 0x080fe200010f16ff */
[C---:B------:R-:W-:Y:S01]  /*7950*/  IMAD R19, R200.reuse, 0xa, RZ ;  /* 0x0000000ac8137824 */ /* 0x040fe200078e02ff */
[----:B------:R-:W-:Y:S01]  /*7960*/  IADD3 R16, P2, R77, R244, RZ ;  /* 0x000000f44d107210 */ /* 0x000fe20007f5e0ff */
[C---:B------:R-:W-:Y:S01]  /*7970*/  IMAD R22, R200.reuse, 0xb, RZ ;  /* 0x0000000bc8167824 */ /* 0x040fe200078e02ff */
[----:B------:R-:W-:Y:S01]  /*7980*/  LEA.HI.X.SX32 R15, R17, R245, 0x2, P6 ;  /* 0x000000f5110f7211 */ /* 0x000fe200030f16ff */
[----:B------:R-:W-:Y:S01]  /*7990*/  IMAD R101, R200, 0x34, RZ ;  /* 0x00000034c8657824 */ /* 0x000fe200078e02ff */
[----:B------:R-:W-:-:S02]  /*79a0*/  IADD3 R133, R0, -0x1, RZ ;  /* 0xffffffff00857810 */ /* 0x000fc40007ffe0ff */
[-C--:B------:R-:W-:Y:S01]  /*79b0*/  IADD3 R18, P6, R85, R244.reuse, RZ ;  /* 0x000000f455127210 */ /* 0x080fe20007fde0ff */
[C---:B------:R-:W-:Y:S01]  /*79c0*/  IMAD R93, R200.reuse, 0x30, RZ ;  /* 0x00000030c85d7824 */ /* 0x040fe200078e02ff */
[-C--:B------:R-:W-:Y:S01]  /*79d0*/  LEA.HI.X.SX32 R17, R19, R245.reuse, 0x2, P2 ;  /* 0x000000f513117211 */ /* 0x080fe200010f16ff */
[C---:B------:R-:W-:Y:S01]  /*79e0*/  IMAD R23, R200.reuse, 0xd, RZ ;  /* 0x0000000dc8177824 */ /* 0x040fe200078e02ff */
[----:B------:R-:W-:Y:S01]  /*79f0*/  ISETP.GE.U32.AND P1, PT, R133, 0x7fffff80, PT ;  /* 0x7fffff808500780c */ /* 0x000fe20003f26070 */
[----:B------:R-:W-:Y:S01]  /*7a00*/  IMAD R117, R200, 0x3c, RZ ;  /* 0x0000003cc8757824 */ /* 0x000fe200078e02ff */
[-C--:B------:R-:W-:Y:S02]  /*7a10*/  LEA.HI.X.SX32 R19, R22, R245.reuse, 0x2, P6 ;  /* 0x000000f516137211 */ /* 0x080fe400030f16ff */
[----:B------:R-:W-:Y:S02]  /*7a20*/  IADD3 R133, R0, -0x9, RZ ;  /* 0xfffffff700857810 */ /* 0x000fe40007ffe0ff */
[-C--:B------:R-:W-:Y:S01]  /*7a30*/  IADD3 R22, P6, R101, R244.reuse, RZ ;  /* 0x000000f465167210 */ /* 0x080fe20007fde0ff */
[C---:B------:R-:W-:Y:S01]  /*7a40*/  IMAD R109, R200.reuse, 0x38, RZ ;  /* 0x00000038c86d7824 */ /* 0x040fe200078e02ff */
[----:B------:R-:W-:Y:S01]  /*7a50*/  ISETP.GE.U32.AND P3, PT, R133, 0x7fffff78, PT ;  /* 0x7fffff788500780c */ /* 0x000fe20003f66070 */
[C---:B------:R-:W-:Y:S01]  /*7a60*/  IMAD R27, R200.reuse, 0xf, RZ ;  /* 0x0000000fc81b7824 */ /* 0x040fe200078e02ff */
[----:B------:R-:W-:Y:S01]  /*7a70*/  IADD3 R20, P2, R93, R244, RZ ;  /* 0x000000f45d147210 */ /* 0x000fe20007f5e0ff */
[----:B------:R-:W-:Y:S01]  /*7a80*/  IMAD R133, R200, 0x44, RZ ;  /* 0x00000044c8857824 */ /* 0x000fe200078e02ff */
[----:B------:R-:W-:-:S02]  /*7a90*/  LEA.HI.X.SX32 R23, R23, R245, 0x2, P6 ;  /* 0x000000f517177211 */ /* 0x000fc400030f16ff */
        /* <DEDUP_REMOVED lines=14> */
[C---:B------:R-:W-:Y:S01]  /*7b80*/  IMAD R165, R200.reuse, 0x54, RZ ;  /* 0x00000054c8a57824 */ /* 0x040fe200078e02ff */
[-C--:B------:R-:W-:Y:S01]  /*7b90*/  IADD3 R34, P6, R149, R244.reuse, RZ ;  /* 0x000000f495227210 */ /* 0x080fe20007fde0ff */
        /* <DEDUP_REMOVED lines=32> */
[----:B------:R-:W-:Y:S01]  /*7da0*/  IMAD R221, R200, 0x70, RZ ;  /* 0x00000070c8dd7824 */ /* 0x000fe200078e02ff */
        /* <DEDUP_REMOVED lines=16> */
[----:B------:R-:W-:Y:S01]  /*7eb0*/  IMAD R66, R200, 0x8c, RZ ;  /* 0x0000008cc8427824 */ /* 0x000fe200078e02ff */
        /* <DEDUP_REMOVED lines=8> */
[----:B------:R-:W-:Y:S01]  /*7f40*/  IMAD R70, R200, 0x94, RZ ;  /* 0x00000094c8467824 */ /* 0x000fe200078e02ff */
[-C--:B------:R-:W-:Y:S01]  /*7f50*/  IADD3 R66, P6, R66, R244.reuse, RZ ;  /* 0x000000f442427210 */ /* 0x080fe20007fde0ff */
        /* <DEDUP_REMOVED lines=99> */
[----:B------:R-:W-:Y:S01]  /*8590*/  LEA.HI.X.SX32 R113, R113, R245, 0x2, P2 ;  /* 0x000000f571717211 */ /* 0x000fe200010f16ff */
[----:B------:R-:W-:Y:S01]  /*85a0*/  IMAD R123, R200, 0x3f, RZ ;  /* 0x0000003fc87b7824 */ /* 0x000fe200078e02ff */
[----:B------:R-:W-:Y:S01]  /*85b0*/  IADD3 R132, R0, -0x5, RZ ;  /* 0xfffffffb00847810 */ /* 0x000fe20007ffe0ff */
[----:B------:R-:W-:Y:S01]  /*85c0*/  IMAD R126, R200, 0x104, RZ ;  /* 0x00000104c87e7824 */ /* 0x000fe200078e02ff */
[----:B------:R-:W-:-:S02]  /*85d0*/  IADD3 R116, P2, R116, R244, RZ ;  /* 0x000000f474747210 */ /* 0x000fc40007f5e0ff */
[-C--:B------:R-:W-:Y:S02]  /*85e0*/  LEA.HI.X.SX32 R119, R119, R245.reuse, 0x2, P6 ;  /* 0x000000f577777211 */ /* 0x080fe400030f16ff */
[-C--:B------:R-:W-:Y:S01]  /*85f0*/  IADD3 R122, P6, R122, R244.reuse, RZ ;  /* 0x000000f47a7a7210 */ /* 0x080fe20007fde0ff */
[----:B------:R-:W-:Y:S01]  /*8600*/  IMAD R121, R200, 0x3e, RZ ;  /* 0x0000003ec8797824 */ /* 0x000fe200078e02ff */
[----:B------:R-:W-:Y:S01]  /*8610*/  ISETP.GE.U32.AND P4, PT, R132, 0x7fffff7c, PT ;  /* 0x7fffff7c8400780c */ /* 0x000fe20003f86070 */
[C---:B------:R-:W-:Y:S01]  /*8620*/  IMAD R127, R200.reuse, 0x41, RZ ;  /* 0x00000041c87f7824 */ /* 0x040fe200078e02ff */
[----:B------:R-:W-:Y:S01]  /*8630*/  LEA.HI.X.SX32 R117, R117, R245, 0x2, P2 ;  /* 0x000000f575757211 */ /* 0x000fe200010f16ff */
[----:B------:R-:W-:Y:S01]  /*8640*/  IMAD R130, R200, 0x10c, RZ ;  /* 0x0000010cc8827824 */ /* 0x000fe200078e02ff */
[----:B------:R-:W-:Y:S02]  /*8650*/  IADD3 R132, R0, -0xd, RZ ;  /* 0xfffffff300847810 */ /* 0x000fe40007ffe0ff */
[----:B------:R-:W-:-:S02]  /*8660*/  IADD3 R120, P2, R120, R244, RZ ;  /* 0x000000f478787210 */ /* 0x000fc40007f5e0ff */
[-C--:B------:R-:W-:Y:S02]  /*8670*/  LEA.HI.X.SX32 R123, R123, R245.reuse, 0x2, P6 ;  /* 0x000000f57b7b7211 */ /* 0x080fe400030f16ff */
[-C--:B------:R-:W-:Y:S01]  /*8680*/  IADD3 R126, P6, R126, R244.reuse, RZ ;  /* 0x000000f47e7e7210 */ /* 0x080fe20007fde0ff */
[----:B------:R-:W-:Y:S01]  /*8690*/  IMAD.SHL.U32 R125, R200, 0x40, RZ ;  /* 0x00000040c87d7824 */ /* 0x000fe200078e00ff */
[----:B------:R-:W-:Y:S01]  /*86a0*/  ISETP.GE.U32.AND P0, PT, R132, 0x7fffff74, PT ;  /* 0x7fffff748400780c */ /* 0x000fe20003f06070 */
[C---:B------:R-:W-:Y:S01]  /*86b0*/  IMAD R128, R200.reuse, 0x108, RZ ;  /* 0x00000108c8807824 */ /* 0x040fe200078e02ff */
[----:B------:R-:W-:Y:S01]  /*86c0*/  LEA.HI.X.SX32 R121, R121, R245, 0x2, P2 ;  /* 0x000000f579797211 */ /* 0x000fe200010f16ff */
[----:B------:R-:W-:Y:S01]  /*86d0*/  IMAD R131, R200, 0x43, RZ ;  /* 0x00000043c8837824 */ /* 0x000fe200078e02ff */
[----:B------:R-:W-:Y:S01]  /*86e0*/  IADD3 R132, R0, -0x11, RZ ;  /* 0xffffffef00847810 */ /* 0x000fe20007ffe0ff */
[C---:B------:R-:W-:Y:S01]  /*86f0*/  IMAD R134, R200.reuse, 0x114, RZ ;  /* 0x00000114c8867824 */ /* 0x040fe200078e02ff */
[----:B------:R-:W-:-:S02]  /*8700*/  LEA R124, P2, R200, R244, 0x8 ;  /* 0x000000f4c87c7211 */ /* 0x000fc400078440ff */
[-C--:B------:R-:W-:Y:S02]  /*8710*/  LEA.HI.X.SX32 R127, R127, R245.reuse, 0x2, P6 ;  /* 0x000000f57f7f7211 */ /* 0x080fe400030f16ff */
[-C--:B------:R-:W-:Y:S01]  /*8720*/  IADD3 R130, P6, R130, R244.reuse, RZ ;  /* 0x000000f482827210 */ /* 0x080fe20007fde0ff */
[----:B------:R-:W-:Y:S01]  /*8730*/  IMAD R129, R200, 0x42, RZ ;  /* 0x00000042c8817824 */ /* 0x000fe200078e02ff */
[----:B------:R-:W-:Y:S01]  /*8740*/  ISETP.GE.U32.AND P5, PT, R132, 0x7fffff70, PT ;  /* 0x7fffff708400780c */ /* 0x000fe20003fa6070 */
        /* <DEDUP_REMOVED lines=11> */
[----:B------:R-:W-:Y:S01]  /*8800*/  IMAD R142, R200, 0x124, RZ ;  /* 0x00000124c88e7824 */ /* 0x000fe200078e02ff */
[-C--:B------:R-:W-:Y:S02]  /*8810*/  LEA.HI.X.SX32 R135, R135, R245.reuse, 0x2, P6 ;  /* 0x000000f587877211 */ /* 0x080fe400030f16ff */
        /* <DEDUP_REMOVED lines=129> */
[----:B------:R-:W-:Y:S01]  /*9030*/  STL.64 [R1+0x1610], R2 ;  /* 0x0016100201007387 */ /* 0x000fe20000100a00 */
[-C--:B------:R-:W-:Y:S01]  /*9040*/  LEA.HI.X.SX32 R205, R205, R245.reuse, 0x2, P2 ;  /* 0x000000f5cdcd7211 */ /* 0x080fe200010f16ff */
[----:B------:R-:W-:Y:S01]  /*9050*/  IMAD R212, R200, 0x1a8, RZ ;  /* 0x000001a8c8d47824 */ /* 0x000fe200078e02ff */
[-C--:B------:R-:W-:Y:S01]  /*9060*/  IADD3 R208, P2, R208, R244.reuse, RZ ;  /* 0x000000f4d0d07210 */ /* 0x080fe20007f5e0ff */
[----:B------:R1:W-:Y:S01]  /*9070*/  STL.64 [R1+0x1618], R246 ;  /* 0x001618f601007387 */ /* 0x0003e20000100a00 */
[C---:B------:R-:W-:Y:S01]  /*9080*/  IMAD R215, R200.reuse, 0x6b, RZ ;  /* 0x0000006bc8d77824 */ /* 0x040fe200078e02ff */
[-C--:B------:R-:W-:Y:S01]  /*9090*/  LEA.HI.X.SX32 R211, R211, R245.reuse, 0x2, P6 ;  /* 0x000000f5d3d37211 */ /* 0x080fe200030f16ff */
[----:B------:R-:W-:Y:S01]  /*90a0*/  IMAD R216, R200, 0x1b4, RZ ;  /* 0x000001b4c8d87824 */ /* 0x000fe200078e02ff */
[----:B------:R-:W-:Y:S01]  /*90b0*/  LEA.HI.X.SX32 R209, R202, R245, 0x2, P2 ;  /* 0x000000f5cad17211 */ /* 0x000fe200010f16ff */
[----:B------:R-:W-:Y:S01]  /*90c0*/  IMAD R243, R200, 0x6a, RZ ;  /* 0x0000006ac8f37824 */ /* 0x000fe200078e02ff */
[-C--:B------:R-:W-:Y:S01]  /*90d0*/  IADD3 R212, P2, R212, R244.reuse, RZ ;  /* 0x000000f4d4d47210 */ /* 0x080fe20007f5e0ff */
[C---:B------:R-:W-:Y:S01]  /*90e0*/  IMAD R214, R200.reuse, 0x1b0, RZ ;  /* 0x000001b0c8d67824 */ /* 0x040fe200078e02ff */
[----:B-1----:R-:W-:Y:S01]  /*90f0*/  IADD3 R246, P6, R213, R244, RZ ;  /* 0x000000f4d5f67210 */ /* 0x002fe20007fde0ff */
[----:B------:R-:W-:-:S02]  /*9100*/  IMAD R217, R200, 0x6d, RZ ;  /* 0x0000006dc8d97824 */ /* 0x000fc400078e02ff */
[----:B------:R-:W-:Y:S01]  /*9110*/  IMAD R219, R200, 0x1bc, RZ ;  /* 0x000001bcc8db7824 */ /* 0x000fe200078e02ff */
[-C--:B------:R-:W-:Y:S02]  /*9120*/  LEA.HI.X.SX32 R247, R215, R245.reuse, 0x2, P6 ;  /* 0x000000f5d7f77211 */ /* 0x080fe400030f16ff */
[-C--:B------:R-:W-:Y:S01]  /*9130*/  IADD3 R216, P6, R216, R244.reuse, RZ ;  /* 0x000000f4d8d87210 */ /* 0x080fe20007fde0ff */
[----:B------:R-:W-:Y:S01]  /*9140*/  STL.64 [R1], R4 ;  /* 0x0000000401007387 */ /* 0x000fe20000100a00 */
[-C--:B------:R-:W-:Y:S01]  /*9150*/  LEA.HI.X.SX32 R213, R243, R245.reuse, 0x2, P2 ;  /* 0x000000f5f3d57211 */ /* 0x080fe200010f16ff */
[----:B------:R-:W-:Y:S01]  /*9160*/  IMAD R218, R200, 0x1b8, RZ ;  /* 0x000001b8c8da7824 */ /* 0x000fe200078e02ff */
[-C--:B------:R-:W-:Y:S01]  /*9170*/  IADD3 R214, P2, R214, R244.reuse, RZ ;  /* 0x000000f4d6d67210 */ /* 0x080fe20007f5e0ff */
[C---:B------:R-:W-:Y:S01]  /*9180*/  IMAD R242, R200.reuse, 0x6f, RZ ;  /* 0x0000006fc8f27824 */ /* 0x040fe200078e02ff */
[----:B------:R1:W-:Y:S01]  /*9190*/  STL.64 [R1+0x8], R246 ;  /* 0x000008f601007387 */ /* 0x0003e20000100a00 */
[-C--:B------:R-:W-:Y:S01]  /*91a0*/  LEA.HI.X.SX32 R217, R217, R245.reuse, 0x2, P6 ;  /* 0x000000f5d9d97211 */ /* 0x080fe200030f16ff */
[C---:B------:R-:W-:Y:S01]  /*91b0*/  IMAD R222, R200.reuse, 0x1c4, RZ ;  /* 0x000001c4c8de7824 */ /* 0x040fe200078e02ff */
[----:B------:R-:W-:Y:S01]  /*91c0*/  LEA.HI.X.SX32 R215, R203, R245, 0x2, P2 ;  /* 0x000000f5cbd77211 */ /* 0x000fe200010f16ff */
[----:B------:R-:W-:Y:S01]  /*91d0*/  IMAD R241, R200, 0x6e, RZ ;  /* 0x0000006ec8f17824 */ /* 0x000fe200078e02ff */
[----:B------:R-:W-:Y:S01]  /*91e0*/  IADD3 R218, P2, R218, R244, RZ ;  /* 0x000000f4dada7210 */ /* 0x000fe20007f5e0ff */
[----:B------:R-:W-:-:S02]  /*91f0*/  IMAD R220, R200, 0x1c0, RZ ;  /* 0x000001c0c8dc7824 */ /* 0x000fc400078e02ff */
[C---:B------:R-:W-:Y:S01]  /*9200*/  IMAD R223, R200.reuse, 0x71, RZ ;  /* 0x00000071c8df7824 */ /* 0x040fe200078e02ff */
[----:B-1----:R-:W-:Y:S01]  /*9210*/  IADD3 R246, P6, R219, R244, RZ ;  /* 0x000000f4dbf67210 */ /* 0x002fe20007fde0ff */
[----:B------:R-:W-:-:S03]  /*9220*/  IMAD R225, R200, 0x1cc, RZ ;  /* 0x000001ccc8e17824 */ /* 0x000fc600078e02ff */
[-C--:B------:R-:W-:Y:S02]  /*9230*/  LEA.HI.X.SX32 R247, R242, R245.reuse, 0x2, P6 ;  /* 0x000000f5f2f77211 */ /* 0x080fe400030f16ff */
[-C--:B------:R-:W-:Y:S01]  /*9240*/  IADD3 R222, P6, R222, R244.reuse, RZ ;  /* 0x000000f4dede7210 */ /* 0x080fe20007fde0ff */
[C---:B------:R-:W-:Y:S01]  /*9250*/  IMAD R224, R200.reuse, 0x1c8, RZ ;  /* 0x000001c8c8e07824 */ /* 0x040fe200078e02ff */
[-C--:B------:R-:W-:Y:S01]  /*9260*/  LEA.HI.X.SX32 R219, R241, R245.reuse, 0x2, P2 ;  /* 0x000000f5f1db7211 */ /* 0x080fe200010f16ff */
[----:B------:R-:W-:Y:S01]  /*9270*/  IMAD R232, R200, 0x73, RZ ;  /* 0x00000073c8e87824 */ /* 0x000fe200078e02ff */
[-C--:B------:R-:W-:Y:S01]  /*9280*/  IADD3 R220, P2, R220, R244.reuse, RZ ;  /* 0x000000f4dcdc7210 */ /* 0x080fe20007f5e0ff */
[----:B------:R1:W-:Y:S01]  /*9290*/  STL.64 [R1+0x30], R246 ;  /* 0x000030f601007387 */ /* 0x0003e20000100a00 */
[-C--:B------:R-:W-:Y:S01]  /*92a0*/  LEA.HI.X.SX32 R223, R223, R245.reuse, 0x2, P6 ;  /* 0x000000f5dfdf7211 */ /* 0x080fe200030f16ff */
[C---:B------:R-:W-:Y:S01]  /*92b0*/  IMAD R228, R200.reuse, 0x1d4, RZ ;  /* 0x000001d4c8e47824 */ /* 0x040fe200078e02ff */
[----:B------:R-:W-:Y:S01]  /*92c0*/  LEA.HI.X.SX32 R221, R221, R245, 0x2, P2 ;  /* 0x000000f5dddd7211 */ /* 0x000fe200010f16ff */
[----:B------:R-:W-:Y:S01]  /*92d0*/  IMAD R229, R200, 0x72, RZ ;  /* 0x00000072c8e57824 */ /* 0x000fe200078e02ff */
[-C--:B------:R-:W-:Y:S01]  /*92e0*/  IADD3 R224, P2, R224, R244.reuse, RZ ;  /* 0x000000f4e0e07210 */ /* 0x080fe20007f5e0ff */
[C---:B------:R-:W-:Y:S01]  /*92f0*/  IMAD R235, R200.reuse, 0x75, RZ ;  /* 0x00000075c8eb7824 */ /* 0x040fe200078e02ff */
[----:B-1----:R-:W-:Y:S01]  /*9300*/  IADD3 R246, P6, R225, R244, RZ ;  /* 0x000000f4e1f67210 */ /* 0x002fe20007fde0ff */
[----:B------:R-:W-:-:S03]  /*9310*/  IMAD R231, R200, 0x1dc, RZ ;  /* 0x000001dcc8e77824 */ /* 0x000fc600078e02ff */
[-C--:B------:R-:W-:Y:S02]  /*9320*/  LEA.HI.X.SX32 R247, R232, R245.reuse, 0x2, P6 ;  /* 0x000000f5e8f77211 */ /* 0x080fe400030f16ff */
[-C--:B------:R-:W-:Y:S01]  /*9330*/  IADD3 R228, P6, R228, R244.reuse, RZ ;  /* 0x000000f4e4e47210 */ /* 0x080fe20007fde0ff */
[C---:B------:R-:W-:Y:S01]  /*9340*/  IMAD R240, R200.reuse, 0x77, RZ ;  /* 0x00000077c8f07824 */ /* 0x040fe200078e02ff */
[-C--:B------:R-:W-:Y:S01]  /*9350*/  LEA.HI.X.SX32 R225, R229, R245.reuse, 0x2, P2 ;  /* 0x000000f5e5e17211 */ /* 0x080fe200010f16ff */
[----:B------:R1:W-:Y:S01]  /*9360*/  STL.64 [R1+0x28], R246 ;  /* 0x000028f601007387 */ /* 0x0003e20000100a00 */
[----:B------:R-:W-:Y:S01]  /*9370*/  LEA.HI.X.SX32 R229, R235, R245, 0x2, P6 ;  /* 0x000000f5ebe57211 */ /* 0x000fe200030f16ff */
[----:B------:R-:W-:Y:S02]  /*9380*/  IMAD R226, R200, 0x1d0, RZ ;  /* 0x000001d0c8e27824 */ /* 0x000fe400078e02ff */
[----:B------:R-:W-:Y:S01]  /*9390*/  STL.64 [R1+0xf80], R200 ;  /* 0x000f80c801007387 */ /* 0x000fe20000100a00 */
[----:B-1----:R-:W-:-:S04]  /*93a0*/  IADD3 R246, P6, R231, R244, RZ ;  /* 0x000000f4e7f67210 */ /* 0x002fc80007fde0ff */
[----:B------:R-:W-:-:S05]  /*93b0*/  LEA.HI.X.SX32 R247, R240, R245, 0x2, P6 ;  /* 0x000000f5f0f77211 */ /* 0x000fca00030f16ff */
[----:B------:R1:W-:Y:S01]  /*93c0*/  STL.64 [R1+0x20], R246 ;  /* 0x000020f601007387 */ /* 0x0003e20000100a00 */
[----:B------:R-:W-:Y:S01]  /*93d0*/  IMAD R230, R200, 0x1d8, RZ ;  /* 0x000001d8c8e67824 */ /* 0x000fe200078e02ff */
[-C--:B------:R-:W-:Y:S01]  /*93e0*/  IADD3 R226, P2, R226, R244.reuse, RZ ;  /* 0x000000f4e2e27210 */ /* 0x080fe20007f5e0ff */
[C---:B------:R-:W-:Y:S01]  /*93f0*/  IMAD R237, R200.reuse, 0x76, RZ ;  /* 0x00000076c8ed7824 */ /* 0x040fe200078e02ff */
[----:B-1----:R-:W1:Y:S02]  /*9400*/  S2R R247, SR_TID.X ;  /* 0x0000000000f77919 */ /* 0x002e640000002100 */
[-C--:B------:R-:W-:Y:S01]  /*9410*/  LEA.HI.X.SX32 R227, R227, R245.reuse, 0x2, P2 ;  /* 0x000000f5e3e37211 */ /* 0x080fe200010f16ff */
[----:B------:R-:W-:Y:S01]  /*9420*/  IMAD R234, R200, 0x1e0, RZ ;  /* 0x000001e0c8ea7824 */ /* 0x000fe200078e02ff */
[-C--:B------:R-:W-:Y:S01]  /*9430*/  IADD3 R230, P2, R230, R244.reuse, RZ ;  /* 0x000000f4e6e67210 */ /* 0x080fe20007f5e0ff */
[C---:B------:R-:W-:Y:S02]  /*9440*/  IMAD R236, R200.reuse, 0x1e4, RZ ;  /* 0x000001e4c8ec7824 */ /* 0x040fe400078e02ff */
[C---:B------:R-:W-:Y:S01]  /*9450*/  IMAD R250, R200.reuse, 0x79, RZ ;  /* 0x00000079c8fa7824 */ /* 0x040fe200078e02ff */
[----:B------:R-:W-:Y:S01]  /*9460*/  LEA.HI.X.SX32 R231, R237, R245, 0x2, P2 ;  /* 0x000000f5ede77211 */ /* 0x000fe200010f16ff */
[----:B------:R-:W-:Y:S01]  /*9470*/  IMAD R202, R200, 0x1ec, RZ ;  /* 0x000001ecc8ca7824 */ /* 0x000fe200078e02ff */
[----:B------:R-:W-:-:S02]  /*9480*/  IADD3 R232, P2, R234, R244, RZ ;  /* 0x000000f4eae87210 */ /* 0x000fc40007f5e0ff */
[----:B------:R-:W-:Y:S01]  /*9490*/  IADD3 R234, P6, R236, R244, RZ ;  /* 0x000000f4ecea7210 */ /* 0x000fe20007fde0ff */
[----:B------:R-:W-:-:S03]  /*94a0*/  IMAD R3, R200, 0x7b, RZ ;  /* 0x0000007bc8037824 */ /* 0x000fc600078e02ff */
[-C--:B------:R-:W-:Y:S02]  /*94b0*/  LEA.HI.X.SX32 R235, R250, R245.reuse, 0x2, P6 ;  /* 0x000000f5faeb7211 */ /* 0x080fe400030f16ff */
[----:B------:R-:W-:Y:S02]  /*94c0*/  IADD3 R246, P6, R202, R244, RZ ;  /* 0x000000f4caf67210 */ /* 0x000fe40007fde0ff */
[----:B-1----:R-:W-:Y:S02]  /*94d0*/  LOP3.LUT R201, R247, 0x3f, RZ, 0xc0, !PT ;  /* 0x0000003ff7c97812 */ /* 0x002fe400078ec0ff */
[----:B------:R-:W-:-:S05]  /*94e0*/  LEA.HI.X.SX32 R247, R3, R245, 0x2, P6 ;  /* 0x000000f503f77211 */ /* 0x000fca00030f16ff */
[----:B------:R1:W-:Y:S04]  /*94f0*/  STL.64 [R1+0x18], R246 ;  /* 0x000018f601007387 */ /* 0x0003e80000100a00 */
[----:B-1----:R-:W2:Y:S01]  /*9500*/  LDL.LU.64 R246, [R1+0x1618] ;  /* 0x0016180001f67983 */ /* 0x002ea20000300a00 */
[C---:B------:R-:W-:Y:S01]  /*9510*/  IMAD R238, R200.reuse, 0x1e8, RZ ;  /* 0x000001e8c8ee7824 */ /* 0x040fe200078e02ff */
[----:B------:R-:W-:Y:S01]  /*9520*/  LEA.HI.X.SX32 R233, R233, R245, 0x2, P2 ;  /* 0x000000f5e9e97211 */ /* 0x000fe200010f16ff */
[C---:B------:R-:W-:Y:S02]  /*9530*/  IMAD R252, R200.reuse, 0x7a, RZ ;  /* 0x0000007ac8fc7824 */ /* 0x040fe400078e02ff */
[----:B------:R-:W-:Y:S01]  /*9540*/  IMAD R248, R200, 0x1f0, RZ ;  /* 0x000001f0c8f87824 */ /* 0x000fe200078e02ff */
[----:B------:R-:W-:Y:S01]  /*9550*/  IADD3 R236, P2, R238, R244, RZ ;  /* 0x000000f4eeec7210 */ /* 0x000fe20007f5e0ff */
[----:B------:R-:W-:-:S02]  /*9560*/  IMAD R241, R200, 0x1f4, RZ ;  /* 0x000001f4c8f17824 */ /* 0x000fc400078e02ff */
[----:B------:R-:W-:Y:S01]  /*9570*/  IMAD R242, R200, 0x1f8, RZ ;  /* 0x000001f8c8f27824 */ /* 0x000fe200078e02ff */
[-C--:B------:R-:W-:Y:S01]  /*9580*/  LEA.HI.X.SX32 R237, R252, R245.reuse, 0x2, P2 ;  /* 0x000000f5fced7211 */ /* 0x080fe200010f16ff */
[----:B------:R-:W-:Y:S01]  /*9590*/  IMAD R2, R200, 0x7d, RZ ;  /* 0x0000007dc8027824 */ /* 0x000fe200078e02ff */
[-C--:B------:R-:W-:Y:S01]  /*95a0*/  IADD3 R238, P2, R248, R244.reuse, RZ ;  /* 0x000000f4f8ee7210 */ /* 0x080fe20007f5e0ff */
[C---:B------:R-:W-:Y:S01]  /*95b0*/  IMAD R243, R200.reuse, 0x1fc, RZ ;  /* 0x000001fcc8f37824 */ /* 0x040fe200078e02ff */
[-C--:B------:R-:W-:Y:S01]  /*95c0*/  IADD3 R240, P6, R241, R244.reuse, RZ ;  /* 0x000000f4f1f07210 */ /* 0x080fe20007fde0ff */
[----:B------:R-:W-:Y:S01]  /*95d0*/  IMAD R249, R200, 0x7f, RZ ;  /* 0x0000007fc8f97824 */ /* 0x000fe200078e02ff */
[-C--:B------:R-:W-:Y:S01]  /*95e0*/  LEA.HI.X.SX32 R239, R239, R245.reuse, 0x2, P2 ;  /* 0x000000f5efef7211 */ /* 0x080fe200010f16ff */
[----:B------:R-:W-:Y:S02]  /*95f0*/  IMAD R202, R201, c[0x0][0x18c], RZ ;  /* 0x00006300c9ca7a24 */ /* 0x000fe400078e02ff */
[----:B------:R-:W-:Y:S01]  /*9600*/  IMAD.MOV.U32 R3, RZ, RZ, c[0x0][0x18c] ;  /* 0x00006300ff037624 */ /* 0x000fe200078e00ff */
[-C--:B------:R-:W-:Y:S01]  /*9610*/  IADD3 R242, P2, R242, R244.reuse, RZ ;  /* 0x000000f4f2f27210 */ /* 0x080fe20007f5e0ff */
[----:B------:R-:W-:Y:S01]  /*9620*/  IMAD R200, R200, 0x7e, RZ ;  /* 0x0000007ec8c87824 */ /* 0x000fe200078e02ff */
[----:B------:R-:W-:Y:S01]  /*9630*/  LEA.HI.X.SX32 R241, R2, R245, 0x2, P6 ;  /* 0x000000f502f17211 */ /* 0x000fe200030f16ff */
[----:B------:R-:W-:Y:S01]  /*9640*/  IMAD R203, R3, 0x40, R202 ;  /* 0x0000004003cb7824 */ /* 0x000fe200078e02ca */
[----:B------:R-:W-:-:S02]  /*9650*/  IADD3 R2, P6, R243, R244, RZ ;  /* 0x000000f4f3027210 */ /* 0x000fc40007fde0ff */
[-C--:B------:R-:W-:Y:S02]  /*9660*/  LEA.HI.X.SX32 R243, R200, R245.reuse, 0x2, P2 ;  /* 0x000000f5c8f37211 */ /* 0x080fe400010f16ff */
[----:B------:R-:W-:Y:S02]  /*9670*/  LEA R248, P2, R202, c[0x0][0x168], 0x2 ;  /* 0x00005a00caf87a11 */ /* 0x000fe400078410ff */
[C---:B------:R-:W-:Y:S02]  /*9680*/  IADD3 R251, R0.reuse, -0x15, RZ ;  /* 0xffffffeb00fb7810 */ /* 0x040fe40007ffe0ff */
[----:B------:R-:W-:Y:S02]  /*9690*/  LEA.HI.X.SX32 R3, R249, R245, 0x2, P6 ;  /* 0x000000f5f9037211 */ /* 0x000fe400030f16ff */
[----:B------:R-:W-:Y:S02]  /*96a0*/  LEA R250, P6, R203, c[0x0][0x168], 0x2 ;  /* 0x00005a00cbfa7a11 */ /* 0x000fe400078c10ff */
[----:B------:R-:W-:-:S02]  /*96b0*/  IADD3 R252, R0, -0x19, RZ ;  /* 0xffffffe700fc7810 */ /* 0x000fc40007ffe0ff */
[----:B------:R-:W-:Y:S01]  /*96c0*/  LEA.HI.X.SX32 R249, R202, c[0x0][0x16c], 0x2, P2 ;  /* 0x00005b00caf97a11 */ /* 0x000fe200010f16ff */
[----:B------:R-:W-:Y:S01]  /*96d0*/  IMAD.SHL.U32 R202, R201, 0x4, RZ ;  /* 0x00000004c9ca7824 */ /* 0x000fe200078e00ff */
[----:B------:R-:W-:Y:S02]  /*96e0*/  ISETP.GE.U32.AND P2, PT, R251, 0x7fffff6c, PT ;  /* 0x7fffff6cfb00780c */ /* 0x000fe40003f46070 */
[----:B------:R-:W-:Y:S01]  /*96f0*/  LEA.HI.X.SX32 R251, R203, c[0x0][0x16c], 0x2, P6 ;  /* 0x00005b00cbfb7a11 */ /* 0x000fe200030f16ff */
[----:B------:R-:W-:Y:S01]  /*9700*/  ULDC.64 UR8, c[0x0][0x118] ;  /* 0x0000460000087ab9 */ /* 0x000fe20000000a00 */
[----:B------:R-:W-:Y:S01]  /*9710*/  ISETP.GE.U32.AND P6, PT, R252, 0x7fffff68, PT ;  /* 0x7fffff68fc00780c */ /* 0x000fe20003fc6070 */
[----:B------:R1:W-:Y:S01]  /*9720*/  LDGSTS.E [R202+0x20000], [R244.64], !P1 ;  /* 0x20000000f4ca7fae */ /* 0x0003e2000c921848 */
[C---:B------:R-:W-:Y:S02]  /*9730*/  IADD3 R203, R0.reuse, -0x1d, RZ ;  /* 0xffffffe300cb7810 */ /* 0x040fe40007ffe0ff */
[----:B------:R-:W-:-:S02]  /*9740*/  IADD3 R252, R0, -0x21, RZ ;  /* 0xffffffdf00fc7810 */ /* 0x000fc40007ffe0ff */
[----:B------:R-:W-:Y:S02]  /*9750*/  ISETP.GE.U32.AND P1, PT, R203, 0x7fffff64, PT ;  /* 0x7fffff64cb00780c */ /* 0x000fe40003f26070 */
[----:B------:R-:W-:Y:S01]  /*9760*/  IADD3 R203, R0, -0x25, RZ ;  /* 0xffffffdb00cb7810 */ /* 0x000fe20007ffe0ff */
[----:B------:R3:W-:Y:S04]  /*9770*/  STL.64 [R1+0x10], R2 ;  /* 0x0000100201007387 */ /* 0x0007e80000100a00 */
[----:B---3--:R-:W2:Y:S04]  /*9780*/  LDL.LU.64 R2, [R1+0x1610] ;  /* 0x0016100001027983 */ /* 0x008ea80000300a00 */
[----:B------:R-:W-:Y:S01]  /*9790*/  STL.64 [R1+0xf68], R244 ;  /* 0x000f68f401007387 */ /* 0x000fe20000100a00 */
[----:B------:R-:W-:-:S03]  /*97a0*/  LOP3.LUT R200, R202, 0x20, RZ, 0x3c, !PT ;  /* 0x00000020cac87812 */ /* 0x000fc600078e3cff */
[----:B--2---:R2:W-:Y:S01]  /*97b0*/  LDGSTS.E [R202+0x20400], [R246.64], !P4 ;  /* 0x20400000f6ca7fae */ /* 0x0045e2000e121848 */
[----:B------:R-:W-:Y:S02]  /*97c0*/  ISETP.GE.U32.AND P4, PT, R252, 0x7fffff60, PT ;  /* 0x7fffff60fc00780c */ /* 0x000fe40003f86070 */
[C---:B------:R-:W-:Y:S01]  /*97d0*/  IADD3 R252, R0.reuse, -0x29, RZ ;  /* 0xffffffd700fc7810 */ /* 0x040fe20007ffe0ff */
[----:B------:R4:W-:Y:S01]  /*97e0*/  LDGSTS.E [R202+0x20800], [R12.64], !P3 ;  /* 0x208000000cca7fae */ /* 0x0009e2000d921848 */
[----:B------:R-:W-:Y:S02]  /*97f0*/  ISETP.GE.U32.AND P3, PT, R203, 0x7fffff5c, PT ;  /* 0x7fffff5ccb00780c */ /* 0x000fe40003f66070 */
[----:B------:R-:W-:Y:S01]  /*9800*/  IADD3 R203, R0, -0x2d, RZ ;  /* 0xffffffd300cb7810 */ /* 0x000fe20007ffe0ff */
[----:B------:R1:W-:Y:S01]  /*9810*/  LDGSTS.E [R202+0x20c00], [R20.64], !P0 ;  /* 0x20c0000014ca7fae */ /* 0x0003e2000c121848 */
[----:B------:R-:W-:Y:S02]  /*9820*/  ISETP.GE.U32.AND P0, PT, R252, 0x7fffff58, PT ;  /* 0x7fffff58fc00780c */ /* 0x000fe40003f06070 */
[----:B------:R-:W-:Y:S01]  /*9830*/  IADD3 R252, R0, -0x31, RZ ;  /* 0xffffffcf00fc7810 */ /* 0x000fe20007ffe0ff */
[----:B------:R1:W-:Y:S01]  /*9840*/  LDGSTS.E [R202+0x21000], [R28.64], !P5 ;  /* 0x210000001cca7fae */ /* 0x0003e2000e921848 */
[----:B------:R-:W-:-:S02]  /*9850*/  ISETP.GE.U32.AND P5, PT, R203, 0x7fffff54, PT ;  /* 0x7fffff54cb00780c */ /* 0x000fc40003fa6070 */
[----:B------:R-:W-:Y:S01]  /*9860*/  IADD3 R203, R0, -0x35, RZ ;  /* 0xffffffcb00cb7810 */ /* 0x000fe20007ffe0ff */
[----:B------:R1:W-:Y:S01]  /*9870*/  LDGSTS.E [R202+0x21400], [R36.64], !P2 ;  /* 0x2140000024ca7fae */ /* 0x0003e2000d121848 */
[----:B------:R-:W-:Y:S02]  /*9880*/  ISETP.GE.U32.AND P2, PT, R252, 0x7fffff50, PT ;  /* 0x7fffff50fc00780c */ /* 0x000fe40003f46070 */
[C---:B------:R-:W-:Y:S01]  /*9890*/  IADD3 R252, R0.reuse, -0x39, RZ ;  /* 0xffffffc700fc7810 */ /* 0x040fe20007ffe0ff */
[----:B------:R1:W-:Y:S01]  /*98a0*/  LDGSTS.E [R202+0x21800], [R44.64], !P6 ;  /* 0x218000002cca7fae */ /* 0x0003e2000f121848 */
[----:B------:R-:W-:Y:S02]  /*98b0*/  ISETP.GE.U32.AND P6, PT, R203, 0x7fffff4c, PT ;  /* 0x7fffff4ccb00780c */ /* 0x000fe40003fc6070 */
[----:B------:R-:W-:Y:S01]  /*98c0*/  IADD3 R203, R0, -0x3d, RZ ;  /* 0xffffffc300cb7810 */ /* 0x000fe20007ffe0ff */
[----:B------:R1:W-:Y:S01]  /*98d0*/  LDGSTS.E [R202+0x21c00], [R52.64], !P1 ;  /* 0x21c0000034ca7fae */ /* 0x0003e2000c921848 */
[----:B------:R-:W-:-:S02]  /*98e0*/  ISETP.GE.U32.AND P1, PT, R252, 0x7fffff48, PT ;  /* 0x7fffff48fc00780c */ /* 0x000fc40003f26070 */
        /* <DEDUP_REMOVED lines=30> */
[----:B------:R-:W-:Y:S01]  /*9ad0*/  IADD3 R252, R0, -0x69, RZ ;  /* 0xffffff9700fc7810 */ /* 0x000fe20007ffe0ff */
[----:B------:R-:W-:Y:S04]  /*9ae0*/  STL.64 [R1+0xf60], R246 ;  /* 0x000f60f601007387 */ /* 0x000fe80000100a00 */
[----:B------:R1:W-:Y:S01]  /*9af0*/  LDGSTS.E [R202+0x24800], [R140.64], !P5 ;  /* 0x248000008cca7fae */ /* 0x0003e2000e921848 */
[----:B------:R-:W-:-:S02]  /*9b00*/  ISETP.GE.U32.AND P5, PT, R203, 0x7fffff1c, PT ;  /* 0x7fffff1ccb00780c */ /* 0x000fc40003fa6070 */
[----:B------:R-:W-:Y:S01]  /*9b10*/  IADD3 R203, R0, -0x6d, RZ ;  /* 0xffffff9300cb7810 */ /* 0x000fe20007ffe0ff */
[----:B------:R4:W-:Y:S04]  /*9b20*/  STL.64 [R1+0xf50], R12 ;  /* 0x000f500c01007387 */ /* 0x0009e80000100a00 */
[----:B------:R1:W-:Y:S01]  /*9b30*/  LDGSTS.E [R202+0x24c00], [R148.64], !P2 ;  /* 0x24c0000094ca7fae */ /* 0x0003e2000d121848 */
[----:B------:R-:W-:Y:S02]  /*9b40*/  ISETP.GE.U32.AND P2, PT, R252, 0x7fffff18, PT ;  /* 0x7fffff18fc00780c */ /* 0x000fe40003f46070 */
[----:B------:R-:W-:Y:S01]  /*9b50*/  IADD3 R252, R0, -0x71, RZ ;  /* 0xffffff8f00fc7810 */ /* 0x000fe20007ffe0ff */
[----:B------:R-:W-:Y:S04]  /*9b60*/  STL.64 [R1+0xf58], R20 ;  /* 0x000f581401007387 */ /* 0x000fe80000100a00 */
[----:B------:R-:W-:Y:S04]  /*9b70*/  STL.64 [R1+0xf70], R28 ;  /* 0x000f701c01007387 */ /* 0x000fe80000100a00 */
[----:B------:R-:W-:Y:S04]  /*9b80*/  STL.64 [R1+0xf78], R36 ;  /* 0x000f782401007387 */ /* 0x000fe80000100a00 */
        /* <DEDUP_REMOVED lines=15> */
[----:B------:R-:W-:Y:S04]  /*9c80*/  STL.64 [R1+0xfb8], R92 ;  /* 0x000fb85c01007387 */ /* 0x000fe80000100a00 */
        /* <DEDUP_REMOVED lines=8> */
[----:B------:R-:W-:-:S03]  /*9d10*/  ISETP.GE.U32.AND P0, PT, R203, 0x7fffff04, PT ;  /* 0x7fffff04cb00780c */ /* 0x000fc60003f06070 */
[----:B------:R-:W-:Y:S04]  /*9d20*/  STL.64 [R1+0xfe0], R132 ;  /* 0x000fe08401007387 */ /* 0x000fe80000100a00 */
[----:B------:R1:W-:Y:S01]  /*9d30*/  LDGSTS.E [R202+0x26400], [R196.64], !P5 ;  /* 0x26400000c4ca7fae */ /* 0x0003e2000e921848 */
[----:B------:R-:W-:-:S03]  /*9d40*/  ISETP.GE.U32.AND P5, PT, R252, 0x7fffff7f, PT ;  /* 0x7fffff7ffc00780c */ /* 0x000fc60003fa6070 */
[----:B------:R-:W-:Y:S04]  /*9d50*/  STL.64 [R1+0xfe8], R140 ;  /* 0x000fe88c01007387 */ /* 0x000fe80000100a00 */
[----:B------:R-:W-:Y:S04]  /*9d60*/  STL.64 [R1+0xff0], R148 ;  /* 0x000ff09401007387 */ /* 0x000fe80000100a00 */
[----:B------:R-:W-:Y:S04]  /*9d70*/  STL.64 [R1+0xff8], R156 ;  /* 0x000ff89c01007387 */ /* 0x000fe80000100a00 */
[----:B------:R-:W-:Y:S04]  /*9d80*/  STL.64 [R1+0x1000], R164 ;  /* 0x001000a401007387 */ /* 0x000fe80000100a00 */
[----:B------:R-:W-:Y:S04]  /*9d90*/  STL.64 [R1+0x1008], R172 ;  /* 0x001008ac01007387 */ /* 0x000fe80000100a00 */
[----:B------:R-:W-:Y:S04]  /*9da0*/  STL.64 [R1+0x1010], R180 ;  /* 0x001010b401007387 */ /* 0x000fe80000100a00 */
[----:B------:R-:W-:Y:S04]  /*9db0*/  STL.64 [R1+0x1018], R188 ;  /* 0x001018bc01007387 */ /* 0x000fe80000100a00 */
[----:B------:R-:W-:Y:S04]  /*9dc0*/  STL.64 [R1+0x1020], R196 ;  /* 0x001020c401007387 */ /* 0x000fe80000100a00 */
[----:B------:R1:W-:Y:S04]  /*9dd0*/  LDGSTS.E [R202+0x26800], [R208.64], !P2 ;  /* 0x26800000d0ca7fae */ /* 0x0003e8000d121848 */
        /* <DEDUP_REMOVED lines=12> */
[----:B-1----:R-:W2:Y:S01]  /*9ea0*/  LDL.LU.64 R4, [R1+0x1608] ;  /* 0x0016080001047983 */ /* 0x002ea20000300a00 */
[----:B------:R-:W-:-:S02]  /*9eb0*/  IADD3 R203, R0, -0x6, RZ ;  /* 0xfffffffa00cb7810 */ /* 0x000fc40007ffe0ff */
[C---:B------:R-:W-:Y:S02]  /*9ec0*/  IADD3 R252, R0.reuse, -0xa, RZ ;  /* 0xfffffff600fc7810 */ /* 0x040fe40007ffe0ff */
[----:B------:R-:W-:Y:S02]  /*9ed0*/  ISETP.GE.U32.AND P2, PT, R203, 0x7fffff7b, PT ;  /* 0x7fffff7bcb00780c */ /* 0x000fe40003f46070 */
[----:B------:R-:W-:Y:S02]  /*9ee0*/  IADD3 R203, R0, -0xe, RZ ;  /* 0xfffffff200cb7810 */ /* 0x000fe40007ffe0ff */
[----:B------:R-:W-:Y:S02]  /*9ef0*/  ISETP.GE.U32.AND P6, PT, R252, 0x7fffff77, PT ;  /* 0x7fffff77fc00780c */ /* 0x000fe40003fc6070 */
[----:B------:R-:W-:Y:S02]  /*9f00*/  ISETP.GE.U32.AND P1, PT, R203, 0x7fffff73, PT ;  /* 0x7fffff73cb00780c */ /* 0x000fe40003f26070 */
[----:B------:R-:W-:-:S02]  /*9f10*/  IADD3 R252, R0, -0x12, RZ ;  /* 0xffffffee00fc7810 */ /* 0x000fc40007ffe0ff */
[----:B------:R-:W-:Y:S02]  /*9f20*/  IADD3 R203, R0, -0x16, RZ ;  /* 0xffffffea00cb7810 */ /* 0x000fe40007ffe0ff */
[----:B------:R-:W-:Y:S01]  /*9f30*/  ISETP.GE.U32.AND P4, PT, R252, 0x7fffff6f, PT ;  /* 0x7fffff6ffc00780c */ /* 0x000fe20003f86070 */
[----:B------:R1:W-:Y:S01]  /*9f40*/  LDGSTS.E [R200+0x20500], [R6.64], !P2 ;  /* 0x2050000006c87fae */ /* 0x0003e2000d121848 */
[----:B------:R-:W-:Y:S02]  /*9f50*/  ISETP.GE.U32.AND P3, PT, R203, 0x7fffff6b, PT ;  /* 0x7fffff6bcb00780c */ /* 0x000fe40003f66070 */
[C---:B------:R-:W-:Y:S01]  /*9f60*/  IADD3 R252, R0.reuse, -0x1a, RZ ;  /* 0xffffffe600fc7810 */ /* 0x040fe20007ffe0ff */
[----:B------:R1:W-:Y:S01]  /*9f70*/  LDGSTS.E [R200+0x20900], [R14.64], !P6 ;  /* 0x209000000ec87fae */ /* 0x0003e2000f121848 */
[----:B------:R-:W-:Y:S02]  /*9f80*/  IADD3 R203, R0, -0x1e, RZ ;  /* 0xffffffe200cb7810 */ /* 0x000fe40007ffe0ff */
[----:B------:R-:W-:Y:S01]  /*9f90*/  ISETP.GE.U32.AND P0, PT, R252, 0x7fffff67, PT ;  /* 0x7fffff67fc00780c */ /* 0x000fe20003f06070 */
[----:B------:R1:W-:Y:S01]  /*9fa0*/  LDGSTS.E [R200+0x20d00], [R22.64], !P1 ;  /* 0x20d0000016c87fae */ /* 0x0003e2000c921848 */
[----:B------:R-:W-:-:S02]  /*9fb0*/  ISETP.GE.U32.AND P5, PT, R203, 0x7fffff63, PT ;  /* 0x7fffff63cb00780c */ /* 0x000fc40003fa6070 */
[C---:B------:R-:W-:Y:S01]  /*9fc0*/  IADD3 R252, R0.reuse, -0x22, RZ ;  /* 0xffffffde00fc7810 */ /* 0x040fe20007ffe0ff */
[----:B------:R1:W-:Y:S01]  /*9fd0*/  LDGSTS.E [R200+0x21100], [R30.64], !P4 ;  /* 0x211000001ec87fae */ /* 0x0003e2000e121848 */
[----:B------:R-:W-:Y:S02]  /*9fe0*/  IADD3 R203, R0, -0x26, RZ ;  /* 0xffffffda00cb7810 */ /* 0x000fe40007ffe0ff */
[----:B------:R-:W-:Y:S01]  /*9ff0*/  ISETP.GE.U32.AND P2, PT, R252, 0x7fffff5f, PT ;  /* 0x7fffff5ffc00780c */ /* 0x000fe20003f46070 */
[----:B------:R1:W-:Y:S01]  /*a000*/  LDGSTS.E [R200+0x21500], [R38.64], !P3 ;  /* 0x2150000026c87fae */ /* 0x0003e2000d921848 */
[----:B------:R-:W-:Y:S02]  /*a010*/  ISETP.GE.U32.AND P6, PT, R203, 0x7fffff5b, PT ;  /* 0x7fffff5bcb00780c */ /* 0x000fe40003fc6070 */
[C---:B------:R-:W-:Y:S01]  /*a020*/  IADD3 R252, R0.reuse, -0x2a, RZ ;  /* 0xffffffd600fc7810 */ /* 0x040fe20007ffe0ff */
[----:B------:R1:W-:Y:S01]  /*a030*/  LDGSTS.E [R200+0x21900], [R46.64], !P0 ;  /* 0x219000002ec87fae */ /* 0x0003e2000c121848 */
[----:B------:R-:W-:-:S02]  /*a040*/  IADD3 R203, R0, -0x2e, RZ ;  /* 0xffffffd200cb7810 */ /* 0x000fc40007ffe0ff */
        /* <DEDUP_REMOVED lines=75> */
[C---:B------:R-:W-:Y:S02]  /*a500*/  IADD3 R252, R0.reuse, -0x13, RZ ;  /* 0xffffffed00fc7810 */ /* 0x040fe40007ffe0ff */
[----:B------:R-:W-:Y:S02]  /*a510*/  IADD3 R203, R0, -0x17, RZ ;  /* 0xffffffe900cb7810 */ /* 0x000fe40007ffe0ff */
[----:B------:R-:W-:Y:S02]  /*a520*/  ISETP.GE.U32.AND P2, PT, R252, 0x7fffff6e, PT ;  /* 0x7fffff6efc00780c */ /* 0x000fe40003f46070 */
[----:B----4-:R-:W-:-:S02]  /*a530*/  LOP3.LUT R12, R202, 0x40, RZ, 0x3c, !PT ;  /* 0x00000040ca0c7812 */ /* 0x010fc400078e3cff */
[----:B------:R-:W-:Y:S02]  /*a540*/  ISETP.GE.U32.AND P6, PT, R203, 0x7fffff6a, PT ;  /* 0x7fffff6acb00780c */ /* 0x000fe40003fc6070 */
[C---:B------:R-:W-:Y:S02]  /*a550*/  IADD3 R252, R0.reuse, -0x1b, RZ ;  /* 0xffffffe500fc7810 */ /* 0x040fe40007ffe0ff */
[----:B------:R-:W-:Y:S02]  /*a560*/  IADD3 R203, R0, -0x1f, RZ ;  /* 0xffffffe100cb7810 */ /* 0x000fe40007ffe0ff */
[----:B------:R-:W-:Y:S02]  /*a570*/  ISETP.GE.U32.AND P1, PT, R252, 0x7fffff66, PT ;  /* 0x7fffff66fc00780c */ /* 0x000fe40003f26070 */
[----:B------:R-:W-:Y:S01]  /*a580*/  IADD3 R252, R0, -0x23, RZ ;  /* 0xffffffdd00fc7810 */ /* 0x000fe20007ffe0ff */
[----:B------:R4:W-:Y:S04]  /*a590*/  STL.64 [R1+0x1058], R6 ;  /* 0x0010580601007387 */ /* 0x0009e80000100a00 */
        /* <DEDUP_REMOVED lines=25> */
[----:B--2---:R2:W-:Y:S01]  /*a730*/  LDGSTS.E [R12+0x20200], [R4.64], !P4 ;  /* 0x20200000040c7fae */ /* 0x0045e2000e121848 */
        /* <DEDUP_REMOVED lines=44> */
[----:B------:R-:W-:Y:S04]  /*aa00*/  STL.64 [R1+0x1128], R216 ;  /* 0x001128d801007387 */ /* 0x000fe80000100a00 */
[----:B------:R2:W-:Y:S01]  /*aa10*/  LDGSTS.E [R12+0x23e00], [R120.64], !P3 ;  /* 0x23e00000780c7fae */ /* 0x0005e2000d921848 */
[----:B------:R-:W-:-:S02]  /*aa20*/  ISETP.GE.U32.AND P3, PT, R252, 0x7fffff26, PT ;  /* 0x7fffff26fc00780c */ /* 0x000fc40003f66070 */
[C---:B------:R-:W-:Y:S01]  /*aa30*/  IADD3 R252, R0.reuse, -0x63, RZ ;  /* 0xffffff9d00fc7810 */ /* 0x040fe20007ffe0ff */
        /* <DEDUP_REMOVED lines=67> */
[----:B------:R-:W3:Y:S04]  /*ae70*/  LDL.64 R52, [R1+0x8] ;  /* 0x0000080001347983 */ /* 0x000ee80000100a00 */
[----:B------:R-:W3:Y:S04]  /*ae80*/  LDL.64 R44, [R1+0x30] ;  /* 0x00003000012c7983 */ /* 0x000ee80000100a00 */
[----:B------:R-:W3:Y:S04]  /*ae90*/  LDL.64 R36, [R1+0x28] ;  /* 0x0000280001247983 */ /* 0x000ee80000100a00 */
[----:B------:R-:W3:Y:S04]  /*aea0*/  LDL.64 R28, [R1+0x20] ;  /* 0x00002000011c7983 */ /* 0x000ee80000100a00 */
[----:B------:R-:W3:Y:S04]  /*aeb0*/  LDL.64 R20, [R1+0x18] ;  /* 0x0000180001147983 */ /* 0x000ee80000100a00 */
[----:B--2---:R-:W2:Y:S04]  /*aec0*/  LDL.64 R12, [R1+0x10] ;  /* 0x00001000010c7983 */ /* 0x004ea80000100a00 */
[----:B------:R-:W2:Y:S04]  /*aed0*/  LDL.LU R247, [R1+0x230] ;  /* 0x0002300001f77983 */ /* 0x000ea80000300800 */
[----:B------:R-:W2:Y:S04]  /*aee0*/  LDL.LU R244, [R1+0x234] ;  /* 0x0002340001f47983 */ /* 0x000ea80000300800 */
[----:B-1----:R-:W2:Y:S04]  /*aef0*/  LDL.LU R200, [R1+0x22c] ;  /* 0x00022c0001c87983 */ /* 0x002ea80000300800 */
[----:B------:R-:W2:Y:S01]  /*af00*/  LDL.LU R201, [R1+0x228] ;  /* 0x0002280001c97983 */ /* 0x000ea20000300800 */
[----:B------:R-:W-:-:S02]  /*af10*/  IADD3 R252, R0, -0x4, RZ ;  /* 0xfffffffc00fc7810 */ /* 0x000fc40007ffe0ff */
[----:B------:R-:W-:Y:S02]  /*af20*/  IADD3 R203, R0, -0x8, RZ ;  /* 0xfffffff800cb7810 */ /* 0x000fe40007ffe0ff */
[----:B------:R-:W-:Y:S02]  /*af30*/  ISETP.GE.U32.AND P2, PT, R252, 0x7fffff7d, PT ;  /* 0x7fffff7dfc00780c */ /* 0x000fe40003f46070 */
[----:B------:R-:W-:Y:S02]  /*af40*/  ISETP.GE.U32.AND P6, PT, R203, 0x7fffff79, PT ;  /* 0x7fffff79cb00780c */ /* 0x000fe40003fc6070 */
[C---:B------:R-:W-:Y:S02]  /*af50*/  IADD3 R252, R0.reuse, -0xc, RZ ;  /* 0xfffffff400fc7810 */ /* 0x040fe40007ffe0ff */
[----:B------:R-:W-:Y:S02]  /*af60*/  IADD3 R203, R0, -0x10, RZ ;  /* 0xfffffff000cb7810 */ /* 0x000fe40007ffe0ff */
[----:B------:R-:W-:-:S02]  /*af70*/  ISETP.GE.U32.AND P1, PT, R252, 0x7fffff75, PT ;  /* 0x7fffff75fc00780c */ /* 0x000fc40003f26070 */
[----:B------:R-:W-:Y:S02]  /*af80*/  ISETP.GE.U32.AND P4, PT, R203, 0x7fffff71, PT ;  /* 0x7fffff71cb00780c */ /* 0x000fe40003f86070 */
[C---:B------:R-:W-:Y:S02]  /*af90*/  IADD3 R252, R0.reuse, -0x14, RZ ;  /* 0xffffffec00fc7810 */ /* 0x040fe40007ffe0ff */
[----:B------:R-:W-:Y:S02]  /*afa0*/  IADD3 R203, R0, -0x18, RZ ;  /* 0xffffffe800cb7810 */ /* 0x000fe40007ffe0ff */
[----:B----4-:R-:W-:Y:S02]  /*afb0*/  LOP3.LUT R6, R202, 0x60, RZ, 0x3c, !PT ;  /* 0x00000060ca067812 */ /* 0x010fe400078e3cff */
[----:B------:R-:W-:Y:S02]  /*afc0*/  ISETP.GE.U32.AND P3, PT, R252, 0x7fffff6d, PT ;  /* 0x7fffff6dfc00780c */ /* 0x000fe40003f66070 */
[----:B------:R-:W-:Y:S01]  /*afd0*/  ISETP.GE.U32.AND P0, PT, R203, 0x7fffff69, PT ;  /* 0x7fffff69cb00780c */ /* 0x000fe20003f06070 */
[----:B------:R1:W-:Y:S01]  /*afe0*/  LDGSTS.E [R6+0x20300], [R2.64], !P2 ;  /* 0x2030000002067fae */ /* 0x0003e2000d121848 */
[----:B------:R-:W-:-:S02]  /*aff0*/  IADD3 R252, R0, -0x20, RZ ;  /* 0xffffffe000fc7810 */ /* 0x000fc40007ffe0ff */
[----:B------:R-:W-:Y:S01]  /*b000*/  IADD3 R203, R0, -0x1c, RZ ;  /* 0xffffffe400cb7810 */ /* 0x000fe20007ffe0ff */
[----:B------:R4:W-:Y:S01]  /*b010*/  LDGSTS.E [R6+0x20700], [R10.64], !P6 ;  /* 0x207000000a067fae */ /* 0x0009e2000f121848 */
[----:B------:R-:W-:Y:S02]  /*b020*/  ISETP.GE.U32.AND P2, PT, R252, 0x7fffff61, PT ;  /* 0x7fffff61fc00780c */ /* 0x000fe40003f46070 */
[----:B------:R-:W-:Y:S01]  /*b030*/  ISETP.GE.U32.AND P5, PT, R203, 0x7fffff65, PT ;  /* 0x7fffff65cb00780c */ /* 0x000fe20003fa6070 */
[----:B------:R1:W-:Y:S01]  /*b040*/  LDGSTS.E [R6+0x20b00], [R18.64], !P1 ;  /* 0x20b0000012067fae */ /* 0x0003e2000c921848 */
[C---:B------:R-:W-:Y:S02]  /*b050*/  IADD3 R252, R0.reuse, -0x28, RZ ;  /* 0xffffffd800fc7810 */ /* 0x040fe40007ffe0ff */
[----:B------:R-:W-:Y:S01]  /*b060*/  IADD3 R203, R0, -0x24, RZ ;  /* 0xffffffdc00cb7810 */ /* 0x000fe20007ffe0ff */
[----:B------:R1:W-:Y:S01]  /*b070*/  LDGSTS.E [R6+0x20f00], [R26.64], !P4 ;  /* 0x20f000001a067fae */ /* 0x0003e2000e121848 */
[----:B------:R-:W-:-:S02]  /*b080*/  ISETP.GE.U32.AND P1, PT, R252, 0x7fffff59, PT ;  /* 0x7fffff59fc00780c */ /* 0x000fc40003f26070 */
[----:B------:R-:W-:Y:S01]  /*b090*/  ISETP.GE.U32.AND P6, PT, R203, 0x7fffff5d, PT ;  /* 0x7fffff5dcb00780c */ /* 0x000fe20003fc6070 */
[----:B------:R1:W-:Y:S01]  /*b0a0*/  LDGSTS.E [R6+0x21300], [R34.64], !P3 ;  /* 0x2130000022067fae */ /* 0x0003e2000d921848 */
[C---:B------:R-:W-:Y:S02]  /*b0b0*/  IADD3 R252, R0.reuse, -0x30, RZ ;  /* 0xffffffd000fc7810 */ /* 0x040fe40007ffe0ff */
[----:B------:R-:W-:Y:S01]  /*b0c0*/  IADD3 R203, R0, -0x2c, RZ ;  /* 0xffffffd400cb7810 */ /* 0x000fe20007ffe0ff */
[----:B------:R-:W-:Y:S01]  /*b0d0*/  STL.64 [R1+0x1248], R242 ;  /* 0x001248f201007387 */ /* 0x000fe20000100a00 */
[----:B------:R-:W-:Y:S02]  /*b0e0*/  ISETP.GE.U32.AND P3, PT, R252, 0x7fffff51, PT ;  /* 0x7fffff51fc00780c */ /* 0x000fe40003f66070 */
[----:B------:R-:W-:Y:S01]  /*b0f0*/  ISETP.GE.U32.AND P4, PT, R203, 0x7fffff55, PT ;  /* 0x7fffff55cb00780c */ /* 0x000fe20003f86070 */
[----:B------:R1:W-:Y:S01]  /*b100*/  STL.64 [R1+0x1250], R2 ;  /* 0x0012500201007387 */ /* 0x0003e20000100a00 */
[----:B------:R-:W-:-:S02]  /*b110*/  IADD3 R252, R0, -0x38, RZ ;  /* 0xffffffc800fc7810 */ /* 0x000fc40007ffe0ff */
[----:B------:R-:W-:Y:S01]  /*b120*/  IADD3 R203, R0, -0x34, RZ ;  /* 0xffffffcc00cb7810 */ /* 0x000fe20007ffe0ff */
[----:B------:R-:W-:Y:S04]  /*b130*/  STL.64 [R1+0x1258], R10 ;  /* 0x0012580a01007387 */ /* 0x000fe80000100a00 */
[----:B------:R-:W-:Y:S04]  /*b140*/  STL.64 [R1+0x1260], R18 ;  /* 0x0012601201007387 */ /* 0x000fe80000100a00 */
[----:B------:R1:W-:Y:S01]  /*b150*/  LDGSTS.E [R6+0x21700], [R42.64], !P0 ;  /* 0x217000002a067fae */ /* 0x0003e2000c121848 */
[----:B------:R-:W-:-:S03]  /*b160*/  ISETP.GE.U32.AND P0, PT, R203, 0x7fffff4d, PT ;  /* 0x7fffff4dcb00780c */ /* 0x000fc60003f06070 */
[----:B------:R-:W-:Y:S01]  /*b170*/  STL.64 [R1+0x1268], R26 ;  /* 0x0012681a01007387 */ /* 0x000fe20000100a00 */
[----:B------:R-:W-:-:S03]  /*b180*/  IADD3 R203, R0, -0x3c, RZ ;  /* 0xffffffc400cb7810 */ /* 0x000fc60007ffe0ff */
[----:B------:R1:W-:Y:S01]  /*b190*/  LDGSTS.E [R6+0x21b00], [R50.64], !P5 ;  /* 0x21b0000032067fae */ /* 0x0003e2000e921848 */
[----:B------:R-:W-:Y:S02]  /*b1a0*/  ISETP.GE.U32.AND P5, PT, R252, 0x7fffff49, PT ;  /* 0x7fffff49fc00780c */ /* 0x000fe40003fa6070 */
[----:B------:R-:W-:Y:S01]  /*b1b0*/  IADD3 R252, R0, -0x40, RZ ;  /* 0xffffffc000fc7810 */ /* 0x000fe20007ffe0ff */
[----:B------:R-:W-:Y:S04]  /*b1c0*/  STL.64 [R1+0x1270], R34 ;  /* 0x0012702201007387 */ /* 0x000fe80000100a00 */
[----:B------:R-:W-:Y:S04]  /*b1d0*/  STL.64 [R1+0x1278], R42 ;  /* 0x0012782a01007387 */ /* 0x000fe80000100a00 */
[----:B------:R-:W-:Y:S04]  /*b1e0*/  STL.64 [R1+0x1280], R50 ;  /* 0x0012803201007387 */ /* 0x000fe80000100a00 */
[----:B------:R1:W-:Y:S01]  /*b1f0*/  LDGSTS.E [R6+0x21f00], [R58.64], !P2 ;  /* 0x21f000003a067fae */ /* 0x0003e2000d121848 */
[----:B------:R-:W-:-:S03]  /*b200*/  ISETP.GE.U32.AND P2, PT, R203, 0x7fffff45, PT ;  /* 0x7fffff45cb00780c */ /* 0x000fc60003f46070 */
[----:B------:R-:W-:Y:S01]  /*b210*/  STL.64 [R1+0x1288], R58 ;  /* 0x0012883a01007387 */ /* 0x000fe20000100a00 */
[----:B------:R-:W-:-:S03]  /*b220*/  IADD3 R203, R0, -0x44, RZ ;  /* 0xffffffbc00cb7810 */ /* 0x000fc60007ffe0ff */
[----:B------:R1:W-:Y:S01]  /*b230*/  LDGSTS.E [R6+0x22300], [R66.64], !P6 ;  /* 0x2230000042067fae */ /* 0x0003e2000f121848 */
[----:B------:R-:W-:-:S03]  /*b240*/  ISETP.GE.U32.AND P6, PT, R252, 0x7fffff41, PT ;  /* 0x7fffff41fc00780c */ /* 0x000fc60003fc6070 */
[----:B------:R-:W-:Y:S01]  /*b250*/  STL.64 [R1+0x1290], R66 ;  /* 0x0012904201007387 */ /* 0x000fe20000100a00 */
[----:B------:R-:W-:-:S03]  /*b260*/  IADD3 R252, R0, -0x48, RZ ;  /* 0xffffffb800fc7810 */ /* 0x000fc60007ffe0ff */
        /* <DEDUP_REMOVED lines=34> */
[----:B------:R1:W-:Y:S04]  /*b490*/  STL.64 [R1+0x1318], R206 ;  /* 0x001318ce01007387 */ /* 0x0003e80000100a00 */
[----:B------:R-:W4:Y:S04]  /*b4a0*/  LDL.LU R245, [R1+0x224] ;  /* 0x0002240001f57983 */ /* 0x000f280000300800 */
[----:B------:R1:W-:Y:S01]  /*b4b0*/  LDGSTS.E [R6+0x23f00], [R122.64], !P6 ;  /* 0x23f000007a067fae */ /* 0x0003e2000f121848 */
[----:B------:R-:W-:-:S03]  /*b4c0*/  ISETP.GE.U32.AND P6, PT, R203, 0x7fffff25, PT ;  /* 0x7fffff25cb00780c */ /* 0x000fc60003fc6070 */
[----:B------:R-:W4:Y:S01]  /*b4d0*/  LDL.LU R109, [R1+0x220] ;  /* 0x00022000016d7983 */ /* 0x000f220000300800 */
[----:B------:R-:W-:-:S03]  /*b4e0*/  IADD3 R203, R0, -0x64, RZ ;  /* 0xffffff9c00cb7810 */ /* 0x000fc60007ffe0ff */
[----:B------:R1:W-:Y:S01]  /*b4f0*/  LDGSTS.E [R6+0x24300], [R130.64], !P1 ;  /* 0x2430000082067fae */ /* 0x0003e2000c921848 */
[----:B------:R-:W-:-:S03]  /*b500*/  ISETP.GE.U32.AND P1, PT, R252, 0x7fffff21, PT ;  /* 0x7fffff21fc00780c */ /* 0x000fc60003f26070 */
[----:B------:R-:W4:Y:S01]  /*b510*/  LDL.LU R100, [R1+0x21c] ;  /* 0x00021c0001647983 */ /* 0x000f220000300800 */
[----:B------:R-:W-:-:S03]  /*b520*/  IADD3 R252, R0, -0x68, RZ ;  /* 0xffffff9800fc7810 */ /* 0x000fc60007ffe0ff */
[----:B------:R-:W4:Y:S04]  /*b530*/  LDL.LU R101, [R1+0x218] ;  /* 0x0002180001657983 */ /* 0x000f280000300800 */
[----:B------:R1:W-:Y:S01]  /*b540*/  LDGSTS.E [R6+0x24700], [R138.64], !P4 ;  /* 0x247000008a067fae */ /* 0x0003e2000e121848 */
[----:B------:R-:W-:-:S03]  /*b550*/  ISETP.GE.U32.AND P4, PT, R203, 0x7fffff1d, PT ;  /* 0x7fffff1dcb00780c */ /* 0x000fc60003f86070 */
[----:B------:R1:W-:Y:S01]  /*b560*/  LDGSTS.E [R6+0x24b00], [R146.64], !P3 ;  /* 0x24b0000092067fae */ /* 0x0003e2000d921848 */
[----:B------:R-:W-:Y:S02]  /*b570*/  ISETP.GE.U32.AND P3, PT, R252, 0x7fffff19, PT ;  /* 0x7fffff19fc00780c */ /* 0x000fe40003f66070 */
[C---:B------:R-:W-:Y:S01]  /*b580*/  IADD3 R252, R0.reuse, -0x70, RZ ;  /* 0xffffff9000fc7810 */ /* 0x040fe20007ffe0ff */
[----:B------:R1:W-:Y:S01]  /*b590*/  LDGSTS.E [R6+0x24f00], [R154.64], !P0 ;  /* 0x24f000009a067fae */ /* 0x0003e2000c121848 */
[----:B------:R-:W-:-:S03]  /*b5a0*/  IADD3 R203, R0, -0x6c, RZ ;  /* 0xffffff9400cb7810 */ /* 0x000fc60007ffe0ff */
[----:B------:R1:W-:Y:S01]  /*b5b0*/  LDGSTS.E [R6+0x25300], [R162.64], !P5 ;  /* 0x25300000a2067fae */ /* 0x0003e2000e921848 */
[----:B------:R-:W-:Y:S02]  /*b5c0*/  ISETP.GE.U32.AND P5, PT, R252, 0x7fffff11, PT ;  /* 0x7fffff11fc00780c */ /* 0x000fe40003fa6070 */
[----:B------:R-:W-:Y:S01]  /*b5d0*/  ISETP.GE.U32.AND P0, PT, R203, 0x7fffff15, PT ;  /* 0x7fffff15cb00780c */ /* 0x000fe20003f06070 */
[----:B------:R1:W-:Y:S01]  /*b5e0*/  LDGSTS.E [R6+0x25700], [R170.64], !P2 ;  /* 0x25700000aa067fae */ /* 0x0003e2000d121848 */
[C---:B------:R-:W-:Y:S02]  /*b5f0*/  IADD3 R252, R0.reuse, -0x78, RZ ;  /* 0xffffff8800fc7810 */ /* 0x040fe40007ffe0ff */
[----:B------:R-:W-:Y:S01]  /*b600*/  IADD3 R203, R0, -0x74, RZ ;  /* 0xffffff8c00cb7810 */ /* 0x000fe20007ffe0ff */
[----:B------:R1:W-:Y:S01]  /*b610*/  LDGSTS.E [R6+0x25b00], [R178.64], !P6 ;  /* 0x25b00000b2067fae */ /* 0x0003e2000f121848 */
[----:B------:R-:W-:Y:S02]  /*b620*/  ISETP.GE.U32.AND P6, PT, R252, 0x7fffff09, PT ;  /* 0x7fffff09fc00780c */ /* 0x000fe40003fc6070 */
[----:B------:R-:W-:Y:S01]  /*b630*/  ISETP.GE.U32.AND P2, PT, R203, 0x7fffff0d, PT ;  /* 0x7fffff0dcb00780c */ /* 0x000fe20003f46070 */
[----:B------:R2:W-:Y:S01]  /*b640*/  LDGSTS.E [R6+0x25f00], [R186.64], !P1 ;  /* 0x25f00000ba067fae */ /* 0x0005e2000c921848 */
[----:B------:R-:W-:-:S03]  /*b650*/  IADD3 R252, R0, -0x81, RZ ;  /* 0xffffff7f00fc7810 */ /* 0x000fc60007ffe0ff */
[----:B------:R2:W-:Y:S01]  /*b660*/  LDGSTS.E [R6+0x26300], [R194.64], !P4 ;  /* 0x26300000c2067fae */ /* 0x0005e2000e121848 */
[----:B------:R-:W-:Y:S01]  /*b670*/  ISETP.GE.U32.AND P4, PT, R252, 0x7fffff00, PT ;  /* 0x7fffff00fc00780c */ /* 0x000fe20003f86070 */
[----:B------:R-:W-:Y:S02]  /*b680*/  IMAD.MOV.U32 R252, RZ, RZ, 0x7f ;  /* 0x0000007ffffc7424 */ /* 0x000fe400078e00ff */
[----:B------:R-:W2:Y:S03]  /*b690*/  S2R R246, SR_TID.X ;  /* 0x0000000000f67919 */ /* 0x000ea60000002100 */
[----:B-1----:R-:W-:Y:S01]  /*b6a0*/  IADD3 R3, R252, c[0x0][0x180], RZ ;  /* 0x00006000fc037a10 */ /* 0x002fe20007ffe0ff */
[----:B------:R4:W-:Y:S01]  /*b6b0*/  LDGSTS.E [R6+0x26700], [R206.64], !P3 ;  /* 0x26700000ce067fae */ /* 0x0009e2000d921848 */
[C---:B------:R-:W-:Y:S02]  /*b6c0*/  IADD3 R203, R0.reuse, -0x7c, RZ ;  /* 0xffffff8400cb7810 */ /* 0x040fe40007ffe0ff */
[----:B------:R-:W-:Y:S01]  /*b6d0*/  IADD3 R4, R0, -0x80, RZ ;  /* 0xffffff8000047810 */ /* 0x000fe20007ffe0ff */
[----:B---3--:R1:W-:Y:S04]  /*b6e0*/  LDGSTS.E [R6+0x26b00], [R52.64], !P0 ;  /* 0x26b0000034067fae */ /* 0x0083e8000c121848 */
[----:B------:R3:W-:Y:S04]  /*b6f0*/  LDGSTS.E [R6+0x26f00], [R44.64], !P5 ;  /* 0x26f000002c067fae */ /* 0x0007e8000e921848 */
[----:B------:R1:W-:Y:S01]  /*b700*/  LDGSTS.E [R6+0x27300], [R36.64], !P2 ;  /* 0x2730000024067fae */ /* 0x0003e2000d121848 */
[----:B--2---:R-:W-:-:S02]  /*b710*/  IMAD R214, R201, c[0x0][0x190], RZ ;  /* 0x00006400c9d67a24 */ /* 0x004fc400078e02ff */
[----:B------:R-:W-:Y:S01]  /*b720*/  IMAD R215, R200, c[0x0][0x190], RZ ;  /* 0x00006400c8d77a24 */ /* 0x000fe200078e02ff */
[----:B------:R-:W2:Y:S04]  /*b730*/  LDL.LU R201, [R1+0x214] ;  /* 0x0002140001c97983 */ /* 0x000ea80000300800 */
        /* <DEDUP_REMOVED lines=10> */
[----:B------:R-:W2:Y:S01]  /*b7e0*/  LDL.LU R61, [R1+0x1e8] ;  /* 0x0001e800013d7983 */ /* 0x000ea20000300800 */
[----:B------:R-:W-:-:S03]  /*b7f0*/  ISETP.GT.AND P2, PT, R3, 0x7f, PT ;  /* 0x0000007f0300780c */ /* 0x000fc60003f44270 */
[----:B-1----:R-:W2:Y:S01]  /*b800*/  LDL.LU R52, [R1+0x1e4] ;  /* 0x0001e40001347983 */ /* 0x002ea20000300800 */
[----:B------:R-:W-:-:S03]  /*b810*/  IMAD R3, R247, c[0x0][0x190], RZ ;  /* 0x00006400f7037a24 */ /* 0x000fc600078e02ff */
[----:B------:R-:W2:Y:S04]  /*b820*/  LDL.LU R53, [R1+0x1e0] ;  /* 0x0001e00001357983 */ /* 0x000ea80000300800 */
[----:B---3--:R-:W3:Y:S04]  /*b830*/  LDL.LU R44, [R1+0x1dc] ;  /* 0x0001dc00012c7983 */ /* 0x008ee80000300800 */
[----:B------:R-:W3:Y:S01]  /*b840*/  LDL.LU R45, [R1+0x1d8] ;  /* 0x0001d800012d7983 */ /* 0x000ee20000300800 */
[----:B------:R-:W-:-:S03]  /*b850*/  ISETP.GE.U32.AND P1, PT, R203, 0x7fffff05, PT ;  /* 0x7fffff05cb00780c */ /* 0x000fc60003f26070 */
[----:B------:R-:W3:Y:S04]  /*b860*/  LDL.LU R36, [R1+0x1d4] ;  /* 0x0001d40001247983 */ /* 0x000ee80000300800 */
[----:B------:R-:W3:Y:S01]  /*b870*/  LDL.LU R247, [R1+0x1d0] ;  /* 0x0001d00001f77983 */ /* 0x000ee20000300800 */
[----:B------:R-:W-:-:S03]  /*b880*/  ISETP.GE.U32.AND P5, PT, R4, 0x7fffff01, PT ;  /* 0x7fffff010400780c */ /* 0x000fc60003fa6070 */
[----:B------:R1:W-:Y:S04]  /*b890*/  LDGSTS.E [R6+0x27700], [R28.64], !P6 ;  /* 0x277000001c067fae */ /* 0x0003e8000f121848 */
[----:B------:R-:W3:Y:S01]  /*b8a0*/  LDL.LU R37, [R1+0x1cc] ;  /* 0x0001cc0001257983 */ /* 0x000ee20000300800 */
[----:B------:R-:W-:Y:S02]  /*b8b0*/  IADD3 R203, R0, -0x82, RZ ;  /* 0xffffff7e00cb7810 */ /* 0x000fe40007ffe0ff */
[----:B------:R-:W-:Y:S01]  /*b8c0*/  LOP3.LUT R246, R246, 0x3f, RZ, 0xc0, !PT ;  /* 0x0000003ff6f67812 */ /* 0x000fe200078ec0ff */
[----:B------:R1:W-:Y:S04]  /*b8d0*/  LDGSTS.E [R6+0x27b00], [R20.64], !P1 ;  /* 0x27b0000014067fae */ /* 0x0003e8000c921848 */
[----:B-1----:R-:W3:Y:S04]  /*b8e0*/  LDL.LU R28, [R1+0x1c8] ;  /* 0x0001c800011c7983 */ /* 0x002ee80000300800 */
[----:B------:R-:W3:Y:S01]  /*b8f0*/  LDL.LU R29, [R1+0x1c4] ;  /* 0x0001c400011d7983 */ /* 0x000ee20000300800 */
[----:B------:R-:W-:-:S02]  /*b900*/  ISETP.GE.U32.AND P3, PT, R203, 0x7ffffeff, PT ;  /* 0x7ffffeffcb00780c */ /* 0x000fc40003f66070 */
[C---:B------:R-:W-:Y:S01]  /*b910*/  IADD3 R203, R0.reuse, -0x83, RZ ;  /* 0xffffff7d00cb7810 */ /* 0x040fe20007ffe0ff */
[----:B------:R-:W3:Y:S01]  /*b920*/  LDL.LU R20, [R1+0x1c0] ;  /* 0x0001c00001147983 */ /* 0x000ee20000300800 */
[C---:B------:R-:W-:Y:S02]  /*b930*/  IADD3 R252, R0.reuse, -0x84, RZ ;  /* 0xffffff7c00fc7810 */ /* 0x040fe40007ffe0ff */
[----:B------:R-:W-:Y:S01]  /*b940*/  IADD3 R2, R0, -0x85, RZ ;  /* 0xffffff7b00027810 */ /* 0x000fe20007ffe0ff */
[----:B------:R1:W-:Y:S01]  /*b950*/  LDGSTS.E [R6+0x27f00], [R12.64], !P5 ;  /* 0x27f000000c067fae */ /* 0x0003e2000e921848 */
[C---:B------:R-:W-:Y:S02]  /*b960*/  ISETP.GE.AND P6, PT, R246.reuse, c[0x0][0x180], PT ;  /* 0x00006000f6007a0c */ /* 0x040fe40003fc6270 */
[----:B------:R-:W-:Y:S01]  /*b970*/  LOP3.LUT R0, R246, 0x40, RZ, 0xfc, !PT ;  /* 0x00000040f6007812 */ /* 0x000fe200078efcff */
[----:B------:R-:W3:Y:S01]  /*b980*/  LDL.LU R21, [R1+0x1bc] ;  /* 0x0001bc0001157983 */ /* 0x000ee20000300800 */
[----:B------:R-:W-:-:S02]  /*b990*/  ISETP.GE.U32.AND P0, PT, R203, 0x7ffffefe, PT ;  /* 0x7ffffefecb00780c */ /* 0x000fc40003f06070 */
[----:B------:R-:W-:Y:S01]  /*b9a0*/  ISETP.GE.U32.AND P1, PT, R252, 0x7ffffefd, PT ;  /* 0x7ffffefdfc00780c */ /* 0x000fe20003f26070 */
[----:B----4-:R-:W-:Y:S01]  /*b9b0*/  IMAD R207, R245, c[0x0][0x190], RZ ;  /* 0x00006400f5cf7a24 */ /* 0x010fe200078e02ff */
[----:B-1----:R-:W4:Y:S04]  /*b9c0*/  LDL.LU R13, [R1+0x1b8] ;  /* 0x0001b800010d7983 */ /* 0x002f280000300800 */
[----:B------:R-:W4:Y:S01]  /*b9d0*/  LDL.LU R246, [R1+0x1b4] ;  /* 0x0001b40001f67983 */ /* 0x000f220000300800 */
[----:B------:R-:W-:Y:S01]  /*b9e0*/  SEL R203, RZ, 0x4, !P2 ;  /* 0x00000004ffcb7807 */ /* 0x000fe20005000000 */
[----:B------:R-:W-:Y:S02]  /*b9f0*/  IMAD R12, R244, c[0x0][0x190], RZ ;  /* 0x00006400f40c7a24 */ /* 0x000fe400078e02ff */
[----:B------:R-:W4:Y:S01]  /*ba00*/  LDL.LU R244, [R1+0x1b0] ;  /* 0x0001b00001f47983 */ /* 0x000f220000300800 */
[----:B------:R-:W-:-:S02]  /*ba10*/  SEL R252, R203, RZ, !P6 ;  /* 0x000000ffcbfc7207 */ /* 0x000fc40007000000 */
[----:B------:R-:W-:Y:S01]  /*ba20*/  ISETP.GE.U32.AND P6, PT, R2, 0x7ffffefc, PT ;  /* 0x7ffffefc0200780c */ /* 0x000fe20003fc6070 */
[----:B------:R-:W4:Y:S01]  /*ba30*/  LDL.LU R245, [R1+0x1ac] ;  /* 0x0001ac0001f57983 */ /* 0x000f220000300800 */
[----:B------:R-:W-:Y:S02]  /*ba40*/  IMAD R206, R109, c[0x0][0x190], RZ ;  /* 0x000064006dce7a24 */ /* 0x000fe400078e02ff */
[----:B------:R-:W-:Y:S01]  /*ba50*/  IMAD R205, R100, c[0x0][0x190], RZ ;  /* 0x0000640064cd7a24 */ /* 0x000fe200078e02ff */
[----:B------:R-:W0:Y:S01]  /*ba60*/  LDGDEPBAR ;  /* 0x00000000000079af */ /* 0x000e220000000000 */
[----:B------:R-:W-:Y:S02]  /*ba70*/  IMAD R204, R101, c[0x0][0x190], RZ ;  /* 0x0000640065cc7a24 */ /* 0x000fe400078e02ff */
[----:B--2---:R-:W-:-:S05]  /*ba80*/  IMAD R2, R92, c[0x0][0x190], RZ ;  /* 0x000064005c027a24 */ /* 0x004fca00078e02ff */
[----:B------:R1:W-:Y:S04]  /*ba90*/  STL [R1+0x210], R2 ;  /* 0x0002100201007387 */ /* 0x0003e80000100800 */
[----:B------:R-:W2:Y:S04]  /*baa0*/  LDL.LU R125, [R1+0x1a8] ;  /* 0x0001a800017d7983 */ /* 0x000ea80000300800 */
[----:B------:R-:W2:Y:S04]  /*bab0*/  LDL.LU R116, [R1+0x1a4] ;  /* 0x0001a40001747983 */ /* 0x000ea80000300800 */
[----:B------:R-:W2:Y:S04]  /*bac0*/  LDL.LU R117, [R1+0x1a0] ;  /* 0x0001a00001757983 */ /* 0x000ea80000300800 */
[----:B------:R-:W2:Y:S04]  /*bad0*/  LDL.LU R108, [R1+0x19c] ;  /* 0x00019c00016c7983 */ /* 0x000ea80000300800 */
[----:B------:R-:W2:Y:S04]  /*bae0*/  LDL.LU R109, [R1+0x198] ;  /* 0x00019800016d7983 */ /* 0x000ea80000300800 */
[----:B------:R-:W2:Y:S04]  /*baf0*/  LDL.LU R100, [R1+0x194] ;  /* 0x0001940001647983 */ /* 0x000ea80000300800 */
[----:B------:R-:W2:Y:S01]  /*bb00*/  LDL.LU R101, [R1+0x190] ;  /* 0x0001900001657983 */ /* 0x000ea20000300800 */
[----:B------:R-:W-:-:S02]  /*bb10*/  IMAD R199, R93, c[0x0][0x190], RZ ;  /* 0x000064005dc77a24 */ /* 0x000fc400078e02ff */
[----:B------:R-:W-:Y:S01]  /*bb20*/  IMAD R198, R84, c[0x0][0x190], RZ ;  /* 0x0000640054c67a24 */ /* 0x000fe200078e02ff */
[----:B------:R-:W2:Y:S01]  /*bb30*/  LDL.LU R92, [R1+0x18c] ;  /* 0x00018c00015c7983 */ /* 0x000ea20000300800 */
[----:B------:R-:W-:-:S03]  /*bb40*/  IMAD R197, R85, c[0x0][0x190], RZ ;  /* 0x0000640055c57a24 */ /* 0x000fc600078e02ff */
        /* <DEDUP_REMOVED lines=17> */
[----:B---3--:R-:W-:-:S03]  /*bc60*/  IMAD R181, R44, c[0x0][0x190], RZ ;  /* 0x000064002cb57a24 */ /* 0x008fc600078e02ff */
[----:B------:R-:W3:Y:S01]  /*bc70*/  LDL.LU R52, [R1+0x164] ;  /* 0x0001640001347983 */ /* 0x000ee20000300800 */
[----:B------:R-:W-:-:S03]  /*bc80*/  IMAD R180, R45, c[0x0][0x190], RZ ;  /* 0x000064002db47a24 */ /* 0x000fc600078e02ff */
        /* <DEDUP_REMOVED lines=8> */
[----:B------:R-:W3:Y:S04]  /*bd10*/  LDL.LU R37, [R1+0x150] ;  /* 0x0001500001257983 */ /* 0x000ee80000300800 */
[----:B------:R-:W3:Y:S04]  /*bd20*/  LDL.LU R28, [R1+0x14c] ;  /* 0x00014c00011c7983 */ /* 0x000ee80000300800 */
[----:B------:R-:W3:Y:S01]  /*bd30*/  LDL.LU R29, [R1+0x148] ;  /* 0x00014800011d7983 */ /* 0x000ee20000300800 */
[----:B------:R-:W-:Y:S02]  /*bd40*/  IMAD R167, R20, c[0x0][0x190], RZ ;  /* 0x0000640014a77a24 */ /* 0x000fe400078e02ff */
[----:B------:R-:W-:Y:S01]  /*bd50*/  IMAD R166, R21, c[0x0][0x190], RZ ;  /* 0x0000640015a67a24 */ /* 0x000fe200078e02ff */
[----:B------:R-:W3:Y:S04]  /*bd60*/  LDL.LU R20, [R1+0x144] ;  /* 0x0001440001147983 */ /* 0x000ee80000300800 */
[----:B------:R-:W3:Y:S01]  /*bd70*/  LDL.LU R21, [R1+0x140] ;  /* 0x0001400001157983 */ /* 0x000ee20000300800 */
[----:B----4-:R-:W-:-:S03]  /*bd80*/  IMAD R165, R13, c[0x0][0x190], RZ ;  /* 0x000064000da57a24 */ /* 0x010fc600078e02ff */
[----:B------:R-:W4:Y:S01]  /*bd90*/  LDL.LU R13, [R1+0x13c] ;  /* 0x00013c00010d7983 */ /* 0x000f220000300800 */
[----:B------:R-:W-:-:S03]  /*bda0*/  IMAD R164, R246, c[0x0][0x190], RZ ;  /* 0x00006400f6a47a24 */ /* 0x000fc600078e02ff */
[----:B------:R-:W4:Y:S01]  /*bdb0*/  LDL.LU R246, [R1+0x138] ;  /* 0x0001380001f67983 */ /* 0x000f220000300800 */
[----:B------:R-:W-:-:S03]  /*bdc0*/  IMAD R231, R244, c[0x0][0x190], RZ ;  /* 0x00006400f4e77a24 */ /* 0x000fc600078e02ff */
[----:B------:R-:W4:Y:S01]  /*bdd0*/  LDL.LU R244, [R1+0x134] ;  /* 0x0001340001f47983 */ /* 0x000f220000300800 */
[----:B------:R-:W-:-:S03]  /*bde0*/  IMAD R155, R245, c[0x0][0x190], RZ ;  /* 0x00006400f59b7a24 */ /* 0x000fc600078e02ff */
[----:B------:R-:W4:Y:S04]  /*bdf0*/  LDL.LU R245, [R1+0x130] ;  /* 0x0001300001f57983 */ /* 0x000f280000300800 */
[----:B------:R-:W4:Y:S04]  /*be00*/  LDL.LU R141, [R1+0x12c] ;  /* 0x00012c00018d7983 */ /* 0x000f280000300800 */
[----:B------:R-:W4:Y:S01]  /*be10*/  LDL.LU R124, [R1+0x128] ;  /* 0x00012800017c7983 */ /* 0x000f220000300800 */
[----:B--2---:R-:W-:Y:S02]  /*be20*/  IMAD R154, R125, c[0x0][0x190], RZ ;  /* 0x000064007d9a7a24 */ /* 0x004fe400078e02ff */
[----:B------:R-:W-:-:S02]  /*be30*/  IMAD R151, R108, c[0x0][0x190], RZ ;  /* 0x000064006c977a24 */ /* 0x000fc400078e02ff */
[----:B------:R-:W-:Y:S02]  /*be40*/  IMAD R150, R109, c[0x0][0x190], RZ ;  /* 0x000064006d967a24 */ /* 0x000fe400078e02ff */
[----:B------:R-:W-:Y:S02]  /*be50*/  IMAD R149, R100, c[0x0][0x190], RZ ;  /* 0x0000640064957a24 */ /* 0x000fe400078e02ff */
[----:B------:R-:W-:Y:S02]  /*be60*/  IMAD R230, R101, c[0x0][0x190], RZ ;  /* 0x0000640065e67a24 */ /* 0x000fe400078e02ff */
[----:B------:R-:W2:Y:S04]  /*be70*/  LDL.LU R101, [R1+0x124] ;  /* 0x0001240001657983 */ /* 0x000ea80000300800 */
        /* <DEDUP_REMOVED lines=42> */
[----:B------:R-:W-:-:S02]  /*c120*/  IMAD R116, R20, c[0x0][0x190], RZ ;  /* 0x0000640014747a24 */ /* 0x000fc400078e02ff */
        /* <DEDUP_REMOVED lines=12> */
[----:B------:R-:W4:Y:S04]  /*c1f0*/  LDL.LU R188, [R1+0xac] ;  /* 0x0000ac0001bc7983 */ /* 0x000f280000300800 */
[----:B------:R-:W4:Y:S04]  /*c200*/  LDL.LU R189, [R1+0xa8] ;  /* 0x0000a80001bd7983 */ /* 0x000f280000300800 */
[----:B------:R-:W4:Y:S04]  /*c210*/  LDL.LU R172, [R1+0xa4] ;  /* 0x0000a40001ac7983 */ /* 0x000f280000300800 */
[----:B------:R-:W4:Y:S01]  /*c220*/  LDL.LU R173, [R1+0xa0] ;  /* 0x0000a00001ad7983 */ /* 0x000f220000300800 */
[----:B------:R-:W-:-:S03]  /*c230*/  IMAD R103, R141, c[0x0][0x190], RZ ;  /* 0x000064008d677a24 */ /* 0x000fc600078e02ff */
[----:B------:R-:W4:Y:S01]  /*c240*/  LDL.LU R156, [R1+0x9c] ;  /* 0x00009c00019c7983 */ /* 0x000f220000300800 */
[----:B------:R-:W-:-:S03]  /*c250*/  IMAD R102, R124, c[0x0][0x190], RZ ;  /* 0x000064007c667a24 */ /* 0x000fc600078e02ff */
[----:B------:R-:W4:Y:S01]  /*c260*/  LDL.LU R157, [R1+0x98] ;  /* 0x00009800019d7983 */ /* 0x000f220000300800 */
[----:B--2---:R-:W-:Y:S02]  /*c270*/  IMAD R91, R125, c[0x0][0x190], RZ ;  /* 0x000064007d5b7a24 */ /* 0x004fe400078e02ff */
[----:B------:R-:W-:Y:S02]  /*c280*/  IMAD R90, R108, c[0x0][0x190], RZ ;  /* 0x000064006c5a7a24 */ /* 0x000fe400078e02ff */
[----:B------:R-:W-:Y:S02]  /*c290*/  IMAD R89, R109, c[0x0][0x190], RZ ;  /* 0x000064006d597a24 */ /* 0x000fe400078e02ff */
[----:B------:R-:W-:Y:S02]  /*c2a0*/  IMAD R226, R92, c[0x0][0x190], RZ ;  /* 0x000064005ce27a24 */ /* 0x000fe400078e02ff */
[----:B------:R-:W-:Y:S02]  /*c2b0*/  IMAD R88, R93, c[0x0][0x190], RZ ;  /* 0x000064005d587a24 */ /* 0x000fe400078e02ff */
[----:B------:R-:W-:-:S02]  /*c2c0*/  IMAD R87, R84, c[0x0][0x190], RZ ;  /* 0x0000640054577a24 */ /* 0x000fc400078e02ff */
[----:B------:R-:W-:Y:S02]  /*c2d0*/  IMAD R86, R85, c[0x0][0x190], RZ ;  /* 0x0000640055567a24 */ /* 0x000fe400078e02ff */
[----:B------:R-:W-:Y:S02]  /*c2e0*/  IMAD R85, R76, c[0x0][0x190], RZ ;  /* 0x000064004c557a24 */ /* 0x000fe400078e02ff */
[----:B------:R-:W-:Y:S02]  /*c2f0*/  IMAD R84, R77, c[0x0][0x190], RZ ;  /* 0x000064004d547a24 */ /* 0x000fe400078e02ff */
[----:B------:R-:W-:Y:S02]  /*c300*/  IMAD R75, R68, c[0x0][0x190], RZ ;  /* 0x00006400444b7a24 */ /* 0x000fe400078e02ff */
[----:B---3--:R-:W-:Y:S02]  /*c310*/  IMAD R74, R69, c[0x0][0x190], RZ ;  /* 0x00006400454a7a24 */ /* 0x008fe400078e02ff */
[----:B------:R-:W-:-:S02]  /*c320*/  IMAD R219, R60, c[0x0][0x190], RZ ;  /* 0x000064003cdb7a24 */ /* 0x000fc400078e02ff */
[----:B------:R-:W-:Y:S02]  /*c330*/  IMAD R73, R61, c[0x0][0x190], RZ ;  /* 0x000064003d497a24 */ /* 0x000fe400078e02ff */
[----:B------:R-:W-:Y:S02]  /*c340*/  IMAD R70, R44, c[0x0][0x190], RZ ;  /* 0x000064002c467a24 */ /* 0x000fe400078e02ff */
[----:B------:R-:W-:Y:S02]  /*c350*/  IMAD R69, R45, c[0x0][0x190], RZ ;  /* 0x000064002d457a24 */ /* 0x000fe400078e02ff */
[----:B------:R-:W-:Y:S02]  /*c360*/  IMAD R58, R29, c[0x0][0x190], RZ ;  /* 0x000064001d3a7a24 */ /* 0x000fe400078e02ff */
[----:B------:R-:W2:Y:S04]  /*c370*/  LDL.LU R29, [R1+0x94] ;  /* 0x00009400011d7983 */ /* 0x000ea80000300800 */
[----:B------:R-:W3:Y:S04]  /*c380*/  LDL.LU R140, [R1+0x90] ;  /* 0x00009000018c7983 */ /* 0x000ee80000300800 */
[----:B------:R-:W2:Y:S04]  /*c390*/  LDL.LU R141, [R1+0x8c] ;  /* 0x00008c00018d7983 */ /* 0x000ea80000300800 */
[----:B------:R-:W2:Y:S01]  /*c3a0*/  LDL.LU R124, [R1+0x88] ;  /* 0x00008800017c7983 */ /* 0x000ea20000300800 */
[----:B------:R-:W-:-:S03]  /*c3b0*/  IMAD R218, R28, c[0x0][0x190], RZ ;  /* 0x000064001cda7a24 */ /* 0x000fc600078e02ff */
        /* <DEDUP_REMOVED lines=9> */
[----:B------:R-:W-:-:S03]  /*c450*/  IMAD R68, R36, c[0x0][0x190], RZ ;  /* 0x0000640024447a24 */ /* 0x000fc600078e02ff */
[----:B------:R-:W2:Y:S04]  /*c460*/  LDL.LU R61, [R1+0x60] ;  /* 0x00006000013d7983 */ /* 0x000ea80000300800 */
[----:B------:R-:W2:Y:S04]  /*c470*/  LDL.LU R44, [R1+0x5c] ;  /* 0x00005c00012c7983 */ /* 0x000ea80000300800 */
[----:B------:R-:W2:Y:S01]  /*c480*/  LDL.LU R45, [R1+0x58] ;  /* 0x00005800012d7983 */ /* 0x000ea20000300800 */
[----:B----4-:R-:W-:-:S03]  /*c490*/  IMAD R54, R246, c[0x0][0x190], RZ ;  /* 0x00006400f6367a24 */ /* 0x010fc600078e02ff */
[----:B------:R-:W4:Y:S04]  /*c4a0*/  LDL.LU R246, [R1+0x54] ;  /* 0x0000540001f67983 */ /* 0x000f280000300800 */
[----:B------:R-:W4:Y:S01]  /*c4b0*/  LDL.LU R36, [R1+0x50] ;  /* 0x0000500001247983 */ /* 0x000f220000300800 */
[----:B------:R-:W-:Y:S02]  /*c4c0*/  IMAD R59, R37, c[0x0][0x190], RZ ;  /* 0x00006400253b7a24 */ /* 0x000fe400078e02ff */
[----:B------:R-:W-:Y:S01]  /*c4d0*/  IMAD R57, R20, c[0x0][0x190], RZ ;  /* 0x0000640014397a24 */ /* 0x000fe200078e02ff */
[----:B------:R-:W4:Y:S01]  /*c4e0*/  LDL.LU R37, [R1+0x4c] ;  /* 0x00004c0001257983 */ /* 0x000f220000300800 */
[----:B------:R-:W-:Y:S02]  /*c4f0*/  IMAD R56, R21, c[0x0][0x190], RZ ;  /* 0x0000640015387a24 */ /* 0x000fe400078e02ff */
[----:B------:R-:W-:Y:S01]  /*c500*/  IMAD.WIDE R14, R3, 0x4, R248 ;  /* 0x00000004030e7825 */ /* 0x000fe200078e02f8 */
[----:B------:R-:W4:Y:S03]  /*c510*/  LDL.LU R20, [R1+0x48] ;  /* 0x0000480001147983 */ /* 0x000f260000300800 */
[----:B------:R-:W-:Y:S01]  /*c520*/  IMAD R71, R53, c[0x0][0x190], RZ ;  /* 0x0000640035477a24 */ /* 0x000fe200078e02ff */
[----:B------:R-:W4:Y:S01]  /*c530*/  LDL.LU R21, [R1+0x44] ;  /* 0x0000440001157983 */ /* 0x000f220000300800 */
[----:B------:R-:W-:-:S02]  /*c540*/  IMAD R55, R13, c[0x0][0x190], RZ ;  /* 0x000064000d377a24 */ /* 0x000fc400078e02ff */
[----:B------:R-:W-:Y:S01]  /*c550*/  IMAD.WIDE R4, R3, 0x4, R250 ;  /* 0x0000000403047825 */ /* 0x000fe200078e02fa */
[----:B------:R-:W4:Y:S03]  /*c560*/  LDL.LU R13, [R1+0x40] ;  /* 0x00004000010d7983 */ /* 0x000f260000300800 */
[----:B------:R-:W-:Y:S02]  /*c570*/  IMAD R72, R52, c[0x0][0x190], RZ ;  /* 0x0000640034487a24 */ /* 0x000fe400078e02ff */
[----:B------:R-:W-:Y:S02]  /*c580*/  IMAD R53, R244, c[0x0][0x190], RZ ;  /* 0x00006400f4357a24 */ /* 0x000fe400078e02ff */
[----:B-1----:R-:W-:Y:S01]  /*c590*/  IMAD.WIDE R2, R2, 0x4, R248 ;  /* 0x0000000402027825 */ /* 0x002fe200078e02f8 */
[----:B------:R-:W4:Y:S03]  /*c5a0*/  LDL.LU R244, [R1+0x3c] ;  /* 0x00003c0001f47983 */ /* 0x000f260000300800 */
[----:B------:R-:W-:-:S02]  /*c5b0*/  IMAD R247, R247, c[0x0][0x190], RZ ;  /* 0x00006400f7f77a24 */ /* 0x000fc400078e02ff */
[----:B------:R-:W-:Y:S02]  /*c5c0*/  IMAD R52, R245, c[0x0][0x190], RZ ;  /* 0x00006400f5347a24 */ /* 0x000fe400078e02ff */
[----:B------:R-:W4:Y:S04]  /*c5d0*/  LDL.LU R245, [R1+0x38] ;  /* 0x0000380001f57983 */ /* 0x000f280000300800 */
[----:B------:R1:W-:Y:S04]  /*c5e0*/  STL.64 [R1+0x308], R14 ;  /* 0x0003080e01007387 */ /* 0x0003e80000100a00 */
[----:B------:R1:W-:Y:S04]  /*c5f0*/  STL.64 [R1+0x300], R4 ;  /* 0x0003000401007387 */ /* 0x0003e80000100a00 */
[----:B------:R1:W-:Y:S02]  /*c600*/  STL.64 [R1+0x2a8], R2 ;  /* 0x0002a80201007387 */ /* 0x0003e40000100a00 */
[----:B-1----:R-:W-:-:S04]  /*c610*/  IMAD.WIDE R14, R202, 0x4, R248 ;  /* 0x00000004ca0e7825 */ /* 0x002fc800078e02f8 */
[--C-:B------:R-:W-:Y:S01]  /*c620*/  IMAD.WIDE R4, R247, 0x4, R248.reuse ;  /* 0x00000004f7047825 */ /* 0x100fe200078e02f8 */
[----:B------:R1:W-:Y:S03]  /*c630*/  STL.64 [R1+0x3c8], R14 ;  /* 0x0003c80e01007387 */ /* 0x0003e60000100a00 */
[--C-:B------:R-:W-:Y:S01]  /*c640*/  IMAD.WIDE R2, R231, 0x4, R248.reuse ;  /* 0x00000004e7027825 */ /* 0x100fe200078e02f8 */
[----:B------:R1:W-:Y:S04]  /*c650*/  STL.64 [R1+0x460], R4 ;  /* 0x0004600401007387 */ /* 0x0003e80000100a00 */
[----:B------:R1:W-:Y:S02]  /*c660*/  STL.64 [R1+0x4f8], R2 ;  /* 0x0004f80201007387 */ /* 0x0003e40000100a00 */
[----:B-1----:R-:W-:-:S04]  /*c670*/  IMAD.WIDE R14, R230, 0x4, R248 ;  /* 0x00000004e60e7825 */ /* 0x002fc800078e02f8 */
[--C-:B------:R-:W-:Y:S01]  /*c680*/  IMAD.WIDE R4, R229, 0x4, R248.reuse ;  /* 0x00000004e5047825 */ /* 0x100fe200078e02f8 */
[----:B------:R1:W-:Y:S03]  /*c690*/  STL.64 [R1+0x590], R14 ;  /* 0x0005900e01007387 */ /* 0x0003e60000100a00 */
[--C-:B------:R-:W-:Y:S01]  /*c6a0*/  IMAD.WIDE R2, R228, 0x4, R248.reuse ;  /* 0x00000004e4027825 */ /* 0x100fe200078e02f8 */
[----:B------:R-:W-:Y:S01]  /*c6b0*/  ISETP.GE.AND P2, PT, R0, c[0x0][0x180], PT ;  /* 0x0000600000007a0c */ /* 0x000fe20003f46270 */
[----:B------:R1:W-:Y:S02]  /*c6c0*/  STL.64 [R1+0x618], R4 ;  /* 0x0006180401007387 */ /* 0x0003e40000100a00 */
[----:B------:R-:W-:Y:S02]  /*c6d0*/  IMAD R217, R209, c[0x0][0x190], RZ ;  /* 0x00006400d1d97a24 */ /* 0x000fe400078e02ff */
[----:B------:R1:W-:Y:S02]  /*c6e0*/  STL.64 [R1+0x698], R2 ;  /* 0x0006980201007387 */ /* 0x0003e40000100a00 */
[----:B-1----:R-:W-:Y:S01]  /*c6f0*/  IMAD.WIDE R14, R227, 0x4, R248 ;  /* 0x00000004e30e7825 */ /* 0x002fe200078e02f8 */
[----:B------:R-:W-:-:S03]  /*c700*/  SEL R203, R203, RZ, !P2 ;  /* 0x000000ffcbcb7207 */ /* 0x000fc60005000000 */
[--C-:B------:R-:W-:Y:S01]  /*c710*/  IMAD.WIDE R4, R226, 0x4, R248.reuse ;  /* 0x00000004e2047825 */ /* 0x100fe200078e02f8 */
[----:B------:R1:W-:Y:S03]  /*c720*/  STL.64 [R1+0x718], R14 ;  /* 0x0007180e01007387 */ /* 0x0003e60000100a00 */
[--C-:B------:R-:W-:Y:S01]  /*c730*/  IMAD.WIDE R2, R219, 0x4, R248.reuse ;  /* 0x00000004db027825 */ /* 0x100fe200078e02f8 */
[----:B------:R1:W-:Y:S01]  /*c740*/  STL.64 [R1+0x798], R4 ;  /* 0x0007980401007387 */ /* 0x0003e20000100a00 */
[----:B------:R-:W-:Y:S02]  /*c750*/  ISETP.NE.U32.AND P2, PT, R252, RZ, PT ;  /* 0x000000fffc00720c */ /* 0x000fe40003f45070 */
[----:B------:R-:W-:Y:S01]  /*c760*/  ISETP.NE.U32.AND P5, PT, R203, RZ, PT ;  /* 0x000000ffcb00720c */ /* 0x000fe20003fa5070 */
[----:B------:R3:W-:Y:S01]  /*c770*/  STL.64 [R1+0x818], R2 ;  /* 0x0008180201007387 */ /* 0x0007e20000100a00 */
[----:B-1----:R-:W-:-:S04]  /*c780*/  IMAD.WIDE R14, R218, 0x4, R248 ;  /* 0x00000004da0e7825 */ /* 0x002fc800078e02f8 */
[--C-:B------:R-:W-:Y:S01]  /*c790*/  IMAD.WIDE R4, R217, 0x4, R248.reuse ;  /* 0x00000004d9047825 */ /* 0x100fe200078e02f8 */
[----:B------:R-:W-:Y:S04]  /*c7a0*/  STL.64 [R1+0x898], R14 ;  /* 0x0008980e01007387 */ /* 0x000fe80000100a00 */
[----:B------:R-:W-:Y:S01]  /*c7b0*/  STL.64 [R1+0x918], R4 ;  /* 0x0009180401007387 */ /* 0x000fe20000100a00 */
[----:B------:R-:W-:Y:S02]  /*c7c0*/  IMAD R200, R200, c[0x0][0x190], RZ ;  /* 0x00006400c8c87a24 */ /* 0x000fe400078e02ff */
[----:B------:R-:W-:-:S04]  /*c7d0*/  IMAD.WIDE R236, R205, 0x4, R248 ;  /* 0x00000004cdec7825 */ /* 0x000fc800078e02f8 */
[----:B------:R-:W-:Y:S02]  /*c7e0*/  IMAD R201, R201, c[0x0][0x190], RZ ;  /* 0x00006400c9c97a24 */ /* 0x000fe400078e02ff */
[----:B------:R-:W-:-:S04]  /*c7f0*/  IMAD.WIDE R234, R204, 0x4, R248 ;  /* 0x00000004ccea7825 */ /* 0x000fc800078e02f8 */
        /* <DEDUP_REMOVED lines=9> */
[----:B---3--:R-:W-:-:S04]  /*c890*/  IMAD R216, R140, c[0x0][0x190], RZ ;  /* 0x000064008cd87a24 */ /* 0x008fc800078e02ff */
[----:B------:R-:W-:-:S05]  /*c8a0*/  IMAD.WIDE R2, R216, 0x4, R248 ;  /* 0x00000004d8027825 */ /* 0x000fca00078e02f8 */
[----:B------:R1:W-:Y:S02]  /*c8b0*/  STL.64 [R1+0x9d0], R2 ;  /* 0x0009d00201007387 */ /* 0x0003e40000100a00 */
[----:B-1----:R-:W-:-:S04]  /*c8c0*/  IMAD.WIDE R2, R215, 0x4, R248 ;  /* 0x00000004d7027825 */ /* 0x002fc800078e02f8 */
[----:B--2---:R-:W-:-:S04]  /*c8d0*/  IMAD R252, R93, c[0x0][0x190], RZ ;  /* 0x000064005dfc7a24 */ /* 0x004fc800078e02ff */
[----:B------:R-:W-:-:S05]  /*c8e0*/  IMAD.WIDE R14, R252, 0x4, R248 ;  /* 0x00000004fc0e7825 */ /* 0x000fca00078e02f8 */
[----:B------:R1:W-:Y:S02]  /*c8f0*/  STL.64 [R1+0xa58], R14 ;  /* 0x000a580e01007387 */ /* 0x0003e40000100a00 */
[----:B-1----:R-:W-:-:S04]  /*c900*/  IMAD.WIDE R14, R214, 0x4, R248 ;  /* 0x00000004d60e7825 */ /* 0x002fc800078e02f8 */
[----:B----4-:R-:W-:-:S04]  /*c910*/  IMAD R203, R36, c[0x0][0x190], RZ ;  /* 0x0000640024cb7a24 */ /* 0x010fc800078e02ff */
[----:B------:R-:W-:-:S05]  /*c920*/  IMAD.WIDE R4, R203, 0x4, R248 ;  /* 0x00000004cb047825 */ /* 0x000fca00078e02f8 */
[----:B------:R1:W-:Y:S04]  /*c930*/  STL.64 [R1+0xad8], R4 ;  /* 0x000ad80401007387 */ /* 0x0003e80000100a00 */
[----:B------:R2:W-:Y:S04]  /*c940*/  STL.64 [R1+0x2f8], R2 ;  /* 0x0002f80201007387 */ /* 0x0005e80000100a00 */
[----:B------:R-:W-:Y:S01]  /*c950*/  STL.64 [R1+0x2e8], R14 ;  /* 0x0002e80e01007387 */ /* 0x000fe20000100a00 */
[----:B-1----:R-:W-:-:S04]  /*c960*/  IMAD.WIDE R4, R207, 0x4, R248 ;  /* 0x00000004cf047825 */ /* 0x002fc800078e02f8 */
[--C-:B--2---:R-:W-:Y:S01]  /*c970*/  IMAD.WIDE R2, R206, 0x4, R248.reuse ;  /* 0x00000004ce027825 */ /* 0x104fe200078e02f8 */
[----:B------:R-:W-:Y:S04]  /*c980*/  STL.64 [R1+0x2d8], R4 ;  /* 0x0002d80401007387 */ /* 0x000fe80000100a00 */
[----:B------:R1:W-:Y:S04]  /*c990*/  STL.64 [R1+0x2d0], R2 ;  /* 0x0002d00201007387 */ /* 0x0003e80000100a00 */
[----:B------:R-:W-:Y:S04]  /*c9a0*/  STL.64 [R1+0x2c8], R236 ;  /* 0x0002c8ec01007387 */ /* 0x000fe80000100a00 */
[----:B------:R-:W-:Y:S01]  /*c9b0*/  STL.64 [R1+0x1320], R236 ;  /* 0x001320ec01007387 */ /* 0x000fe20000100a00 */
[----:B-1----:R-:W-:-:S05]  /*c9c0*/  IMAD.WIDE R2, R200, 0x4, R248 ;  /* 0x00000004c8027825 */ /* 0x002fca00078e02f8 */
[----:B------:R1:W-:Y:S04]  /*c9d0*/  STL.64 [R1+0x298], R2 ;  /* 0x0002980201007387 */ /* 0x0003e80000100a00 */
[----:B------:R-:W-:Y:S04]  /*c9e0*/  STL.64 [R1+0x2b8], R234 ;  /* 0x0002b8ea01007387 */ /* 0x000fe80000100a00 */
[----:B------:R-:W-:Y:S01]  /*c9f0*/  STL.64 [R1+0x1328], R234 ;  /* 0x001328ea01007387 */ /* 0x000fe20000100a00 */
[----:B-1----:R-:W-:-:S05]  /*ca00*/  IMAD.WIDE R2, R199, 0x4, R248 ;  /* 0x00000004c7027825 */ /* 0x002fca00078e02f8 */
[----:B------:R1:W-:Y:S04]  /*ca10*/  STL.64 [R1+0x290], R2 ;  /* 0x0002900201007387 */ /* 0x0003e80000100a00 */
[----:B------:R-:W-:Y:S04]  /*ca20*/  STL.64 [R1+0x2b0], R232 ;  /* 0x0002b0e801007387 */ /* 0x000fe80000100a00 */
[----:B------:R2:W-:Y:S01]  /*ca30*/  STL.64 [R1+0x1330], R232 ;  /* 0x001330e801007387 */ /* 0x0005e20000100a00 */
[----:B-1----:R-:W-:-:S05]  /*ca40*/  IMAD.WIDE R2, R198, 0x4, R248 ;  /* 0x00000004c6027825 */ /* 0x002fca00078e02f8 */
[----:B------:R1:W-:Y:S01]  /*ca50*/  STL.64 [R1+0x288], R2 ;  /* 0x0002880201007387 */ /* 0x0003e20000100a00 */
[----:B--2---:R-:W-:-:S05]  /*ca60*/  IMAD.WIDE R232, R197, 0x4, R248 ;  /* 0x00000004c5e87825 */ /* 0x004fca00078e02f8 */
[----:B------:R-:W-:Y:S01]  /*ca70*/  STL.64 [R1+0x378], R232 ;  /* 0x000378e801007387 */ /* 0x000fe20000100a00 */
[----:B-1----:R-:W-:-:S03]  /*ca80*/  IMAD.WIDE R2, R185, 0x4, R248 ;  /* 0x00000004b9027825 */ /* 0x002fc600078e02f8 */
[----:B------:R-:W-:Y:S04]  /*ca90*/  STL.64 [R1+0x1338], R232 ;  /* 0x001338e801007387 */ /* 0x000fe80000100a00 */
[----:B------:R-:W-:Y:S04]  /*caa0*/  STL.64 [R1+0x278], R224 ;  /* 0x000278e001007387 */ /* 0x000fe80000100a00 */
[----:B------:R-:W-:Y:S04]  /*cab0*/  STL.64 [R1+0x1340], R224 ;  /* 0x001340e001007387 */ /* 0x000fe80000100a00 */
[----:B------:R1:W-:Y:S04]  /*cac0*/  STL.64 [R1+0x258], R2 ;  /* 0x0002580201007387 */ /* 0x0003e80000100a00 */
[----:B------:R-:W-:Y:S04]  /*cad0*/  STL.64 [R1+0x268], R222 ;  /* 0x000268de01007387 */ /* 0x000fe80000100a00 */
[----:B------:R-:W-:Y:S01]  /*cae0*/  STL.64 [R1+0x1348], R222 ;  /* 0x001348de01007387 */ /* 0x000fe20000100a00 */
[----:B-1----:R-:W-:-:S05]  /*caf0*/  IMAD.WIDE R2, R184, 0x4, R248 ;  /* 0x00000004b8027825 */ /* 0x002fca00078e02f8 */
[----:B------:R1:W-:Y:S01]  /*cb00*/  STL.64 [R1+0x248], R2 ;  /* 0x0002480201007387 */ /* 0x0003e20000100a00 */
[----:B------:R-:W-:-:S03]  /*cb10*/  IMAD.WIDE R236, R182, 0x4, R248 ;  /* 0x00000004b6ec7825 */ /* 0x000fc600078e02f8 */
[----:B------:R-:W-:Y:S04]  /*cb20*/  STL.64 [R1+0x260], R220 ;  /* 0x000260dc01007387 */ /* 0x000fe80000100a00 */
[----:B------:R-:W-:Y:S01]  /*cb30*/  STL.64 [R1+0x1350], R220 ;  /* 0x001350dc01007387 */ /* 0x000fe20000100a00 */
[----:B-1----:R-:W-:-:S05]  /*cb40*/  IMAD.WIDE R2, R183, 0x4, R248 ;  /* 0x00000004b7027825 */ /* 0x002fca00078e02f8 */
[----:B------:R1:W-:Y:S04]  /*cb50*/  STL.64 [R1+0x240], R2 ;  /* 0x0002400201007387 */ /* 0x0003e80000100a00 */
[----:B------:R-:W-:Y:S04]  /*cb60*/  STL.64 [R1+0x410], R236 ;  /* 0x000410ec01007387 */ /* 0x000fe80000100a00 */
[----:B------:R-:W-:Y:S01]  /*cb70*/  STL.64 [R1+0x1358], R236 ;  /* 0x001358ec01007387 */ /* 0x000fe20000100a00 */
[----:B-1----:R-:W-:-:S03]  /*cb80*/  IMAD.WIDE R2, R170, 0x4, R248 ;  /* 0x00000004aa027825 */ /* 0x002fc600078e02f8 */
[----:B------:R-:W-:Y:S04]  /*cb90*/  STL.64 [R1+0x400], R212 ;  /* 0x000400d401007387 */ /* 0x000fe80000100a00 */
        /* <DEDUP_REMOVED lines=9> */
[----:B------:R1:W-:Y:S01]  /*cc30*/  STL.64 [R1+0x498], R2 ;  /* 0x0004980201007387 */ /* 0x0003e20000100a00 */
[----:B------:R-:W-:-:S03]  /*cc40*/  IMAD.WIDE R190, R165, 0x4, R248 ;  /* 0x00000004a5be7825 */ /* 0x000fc600078e02f8 */
[----:B------:R-:W-:Y:S01]  /*cc50*/  STL.64 [R1+0x4a8], R194 ;  /* 0x0004a8c201007387 */ /* 0x000fe20000100a00 */
[----:B------:R-:W-:-:S03]  /*cc60*/  IMAD.WIDE R224, R154, 0x4, R248 ;  /* 0x000000049ae07825 */ /* 0x000fc600078e02f8 */
[----:B------:R-:W-:Y:S01]  /*cc70*/  STL.64 [R1+0x1378], R194 ;  /* 0x001378c201007387 */ /* 0x000fe20000100a00 */
[----:B-1----:R-:W-:-:S03]  /*cc80*/  IMAD.WIDE R2, R155, 0x4, R248 ;  /* 0x000000049b027825 */ /* 0x002fc600078e02f8 */
[----:B------:R-:W-:Y:S04]  /*cc90*/  STL.64 [R1+0x4c0], R192 ;  /* 0x0004c0c001007387 */ /* 0x000fe80000100a00 */
[----:B------:R-:W-:Y:S01]  /*cca0*/  STL.64 [R1+0x1380], R192 ;  /* 0x001380c001007387 */ /* 0x000fe20000100a00 */
[----:B------:R-:W-:Y:S02]  /*ccb0*/  IMAD R43, R188, c[0x0][0x190], RZ ;  /* 0x00006400bc2b7a24 */ /* 0x000fe400078e02ff */
[----:B------:R-:W-:Y:S01]  /*ccc0*/  IMAD R42, R189, c[0x0][0x190], RZ ;  /* 0x00006400bd2a7a24 */ /* 0x000fe200078e02ff */
[----:B------:R1:W-:Y:S01]  /*ccd0*/  STL.64 [R1+0x510], R2 ;  /* 0x0005100201007387 */ /* 0x0003e20000100a00 */
[----:B------:R-:W-:-:S03]  /*cce0*/  IMAD.WIDE R188, R164, 0x4, R248 ;  /* 0x00000004a4bc7825 */ /* 0x000fc600078e02f8 */
[----:B------:R-:W-:Y:S01]  /*ccf0*/  STL.64 [R1+0x4e0], R190 ;  /* 0x0004e0be01007387 */ /* 0x000fe20000100a00 */
[----:B------:R-:W-:-:S03]  /*cd00*/  IMAD.WIDE R178, R152, 0x4, R248 ;  /* 0x0000000498b27825 */ /* 0x000fc600078e02f8 */
[----:B------:R-:W-:Y:S01]  /*cd10*/  STL.64 [R1+0x1388], R190 ;  /* 0x001388be01007387 */ /* 0x000fe20000100a00 */
[----:B-1----:R-:W-:-:S03]  /*cd20*/  IMAD.WIDE R2, R153, 0x4, R248 ;  /* 0x0000000499027825 */ /* 0x002fc600078e02f8 */
[----:B------:R-:W-:Y:S01]  /*cd30*/  STL.64 [R1+0x520], R224 ;  /* 0x000520e001007387 */ /* 0x000fe20000100a00 */
[----:B------:R-:W-:-:S03]  /*cd40*/  IMAD.WIDE R176, R151, 0x4, R248 ;  /* 0x0000000497b07825 */ /* 0x000fc600078e02f8 */
[----:B------:R-:W-:Y:S04]  /*cd50*/  STL.64 [R1+0x14d0], R224 ;  /* 0x0014d0e001007387 */ /* 0x000fe80000100a00 */
[----:B------:R1:W-:Y:S04]  /*cd60*/  STL.64 [R1+0x530], R2 ;  /* 0x0005300201007387 */ /* 0x0003e80000100a00 */
[----:B------:R-:W-:Y:S04]  /*cd70*/  STL.64 [R1+0x4e8], R188 ;  /* 0x0004e8bc01007387 */ /* 0x000fe80000100a00 */
[----:B------:R-:W-:Y:S01]  /*cd80*/  STL.64 [R1+0x1390], R188 ;  /* 0x001390bc01007387 */ /* 0x000fe20000100a00 */
[----:B-1----:R-:W-:-:S03]  /*cd90*/  IMAD.WIDE R2, R148, 0x4, R248 ;  /* 0x0000000494027825 */ /* 0x002fc600078e02f8 */
[----:B------:R-:W-:Y:S04]  /*cda0*/  STL.64 [R1+0x540], R178 ;  /* 0x000540b201007387 */ /* 0x000fe80000100a00 */
[----:B------:R-:W-:Y:S01]  /*cdb0*/  STL.64 [R1+0x1398], R178 ;  /* 0x001398b201007387 */ /* 0x000fe20000100a00 */
[----:B------:R-:W-:-:S03]  /*cdc0*/  IMAD.WIDE R174, R150, 0x4, R248 ;  /* 0x0000000496ae7825 */ /* 0x000fc600078e02f8 */
[----:B------:R-:W-:Y:S04]  /*cdd0*/  STL.64 [R1+0x558], R176 ;  /* 0x000558b001007387 */ /* 0x000fe80000100a00 */
[----:B------:R-:W-:Y:S04]  /*cde0*/  STL.64 [R1+0x13a0], R176 ;  /* 0x0013a0b001007387 */ /* 0x000fe80000100a00 */
[----:B------:R1:W-:Y:S01]  /*cdf0*/  STL.64 [R1+0x5a0], R2 ;  /* 0x0005a00201007387 */ /* 0x0003e20000100a00 */
[----:B------:R-:W-:Y:S02]  /*ce00*/  IMAD R41, R172, c[0x0][0x190], RZ ;  /* 0x00006400ac297a24 */ /* 0x000fe400078e02ff */
[----:B------:R-:W-:Y:S01]  /*ce10*/  IMAD R40, R173, c[0x0][0x190], RZ ;  /* 0x00006400ad287a24 */ /* 0x000fe200078e02ff */
[----:B------:R-:W-:Y:S01]  /*ce20*/  STL.64 [R1+0x568], R174 ;  /* 0x000568ae01007387 */ /* 0x000fe20000100a00 */
[----:B------:R-:W-:-:S03]  /*ce30*/  IMAD.WIDE R172, R149, 0x4, R248 ;  /* 0x0000000495ac7825 */ /* 0x000fc600078e02f8 */
[----:B------:R-:W-:Y:S01]  /*ce40*/  STL.64 [R1+0x13a8], R174 ;  /* 0x0013a8ae01007387 */ /* 0x000fe20000100a00 */
[----:B-1----:R-:W-:-:S05]  /*ce50*/  IMAD.WIDE R2, R139, 0x4, R248 ;  /* 0x000000048b027825 */ /* 0x002fca00078e02f8 */
[----:B------:R1:W-:Y:S01]  /*ce60*/  STL.64 [R1+0x5b0], R2 ;  /* 0x0005b00201007387 */ /* 0x0003e20000100a00 */
[----:B------:R-:W-:-:S03]  /*ce70*/  IMAD.WIDE R162, R137, 0x4, R248 ;  /* 0x0000000489a27825 */ /* 0x000fc600078e02f8 */
[----:B------:R-:W-:Y:S01]  /*ce80*/  STL.64 [R1+0x580], R172 ;  /* 0x000580ac01007387 */ /* 0x000fe20000100a00 */
[----:B------:R-:W-:-:S03]  /*ce90*/  IMAD.WIDE R160, R136, 0x4, R248 ;  /* 0x0000000488a07825 */ /* 0x000fc600078e02f8 */
[----:B------:R-:W-:Y:S01]  /*cea0*/  STL.64 [R1+0x13b0], R172 ;  /* 0x0013b0ac01007387 */ /* 0x000fe20000100a00 */
[----:B-1----:R-:W-:-:S05]  /*ceb0*/  IMAD.WIDE R2, R138, 0x4, R248 ;  /* 0x000000048a027825 */ /* 0x002fca00078e02f8 */
[----:B------:R1:W-:Y:S01]  /*cec0*/  STL.64 [R1+0x5c8], R2 ;  /* 0x0005c80201007387 */ /* 0x0003e20000100a00 */
[----:B------:R-:W-:-:S03]  /*ced0*/  IMAD.WIDE R158, R135, 0x4, R248 ;  /* 0x00000004879e7825 */ /* 0x000fc600078e02f8 */
[----:B------:R-:W-:Y:S04]  /*cee0*/  STL.64 [R1+0x5d8], R162 ;  /* 0x0005d8a201007387 */ /* 0x000fe80000100a00 */
[----:B------:R-:W-:Y:S01]  /*cef0*/  STL.64 [R1+0x13b8], R162 ;  /* 0x0013b8a201007387 */ /* 0x000fe20000100a00 */
[----:B-1----:R-:W-:-:S03]  /*cf00*/  IMAD.WIDE R2, R133, 0x4, R248 ;  /* 0x0000000485027825 */ /* 0x002fc600078e02f8 */
        /* <DEDUP_REMOVED lines=13> */
[----:B------:R2:W-:Y:S01]  /*cfe0*/  STL.64 [R1+0x13d0], R156 ;  /* 0x0013d09c01007387 */ /* 0x0005e20000100a00 */
[----:B-1----:R-:W-:-:S04]  /*cff0*/  IMAD.WIDE R2, R123, 0x4, R248 ;  /* 0x000000047b027825 */ /* 0x002fc800078e02f8 */
[--C-:B------:R-:W-:Y:S01]  /*d000*/  IMAD.WIDE R224, R118, 0x4, R248.reuse ;  /* 0x0000000476e07825 */ /* 0x100fe200078e02f8 */
[----:B------:R-:W-:Y:S04]  /*d010*/  STL.64 [R1+0x648], R2 ;  /* 0x0006480201007387 */ /* 0x000fe80000100a00 */
[----:B------:R-:W-:Y:S01]  /*d020*/  STL.64 [R1+0x658], R146 ;  /* 0x0006589201007387 */ /* 0x000fe20000100a00 */
[----:B------:R-:W-:-:S03]  /*d030*/  IMAD.WIDE R142, R120, 0x4, R248 ;  /* 0x00000004788e7825 */ /* 0x000fc600078e02f8 */
[----:B------:R-:W-:Y:S01]  /*d040*/  STL.64 [R1+0x13d8], R146 ;  /* 0x0013d89201007387 */ /* 0x000fe20000100a00 */
[----:B------:R-:W-:-:S03]  /*d050*/  IMAD R27, R141, c[0x0][0x190], RZ ;  /* 0x000064008d1b7a24 */ /* 0x000fc600078e02ff */
[----:B------:R-:W-:Y:S01]  /*d060*/  STL.64 [R1+0x668], R144 ;  /* 0x0006689001007387 */ /* 0x000fe20000100a00 */
[----:B------:R-:W-:-:S03]  /*d070*/  IMAD.WIDE R140, R119, 0x4, R248 ;  /* 0x00000004778c7825 */ /* 0x000fc600078e02f8 */
[----:B------:R1:W-:Y:S01]  /*d080*/  STL.64 [R1+0x13e0], R144 ;  /* 0x0013e09001007387 */ /* 0x0003e20000100a00 */
[----:B--2---:R-:W-:-:S03]  /*d090*/  IMAD.WIDE R156, R116, 0x4, R248 ;  /* 0x00000004749c7825 */ /* 0x004fc600078e02f8 */
[----:B------:R-:W-:Y:S04]  /*d0a0*/  STL.64 [R1+0x6a8], R224 ;  /* 0x0006a8e001007387 */ /* 0x000fe80000100a00 */
[----:B------:R-:W-:Y:S01]  /*d0b0*/  STL.64 [R1+0x1560], R224 ;  /* 0x001560e001007387 */ /* 0x000fe20000100a00 */
[----:B-1----:R-:W-:-:S03]  /*d0c0*/  IMAD.WIDE R144, R117, 0x4, R248 ;  /* 0x0000000475907825 */ /* 0x002fc600078e02f8 */
[----:B------:R-:W-:Y:S04]  /*d0d0*/  STL.64 [R1+0x678], R142 ;  /* 0x0006788e01007387 */ /* 0x000fe80000100a00 */
[----:B------:R-:W-:Y:S01]  /*d0e0*/  STL.64 [R1+0x13e8], R142 ;  /* 0x0013e88e01007387 */ /* 0x000fe20000100a00 */
[----:B------:R-:W-:-:S03]  /*d0f0*/  IMAD.WIDE R130, R107, 0x4, R248 ;  /* 0x000000046b827825 */ /* 0x000fc600078e02f8 */
[----:B------:R-:W-:Y:S01]  /*d100*/  STL.64 [R1+0x6b8], R144 ;  /* 0x0006b89001007387 */ /* 0x000fe20000100a00 */
[----:B------:R-:W-:-:S03]  /*d110*/  IMAD.WIDE R128, R106, 0x4, R248 ;  /* 0x000000046a807825 */ /* 0x000fc600078e02f8 */
[----:B------:R-:W-:Y:S01]  /*d120*/  STL.64 [R1+0x14c8], R144 ;  /* 0x0014c89001007387 */ /* 0x000fe20000100a00 */
[----:B------:R-:W-:-:S03]  /*d130*/  IMAD.WIDE R2, R103, 0x4, R248 ;  /* 0x0000000467027825 */ /* 0x000fc600078e02f8 */
[----:B------:R-:W-:Y:S04]  /*d140*/  STL.64 [R1+0x688], R140 ;  /* 0x0006888c01007387 */ /* 0x000fe80000100a00 */
[----:B------:R-:W-:Y:S04]  /*d150*/  STL.64 [R1+0x13f0], R140 ;  /* 0x0013f08c01007387 */ /* 0x000fe80000100a00 */
[----:B------:R-:W-:Y:S04]  /*d160*/  STL.64 [R1+0x6c8], R156 ;  /* 0x0006c89c01007387 */ /* 0x000fe80000100a00 */
[----:B------:R-:W-:Y:S01]  /*d170*/  STL.64 [R1+0x13f8], R156 ;  /* 0x0013f89c01007387 */ /* 0x000fe20000100a00 */
[----:B------:R-:W-:-:S03]  /*d180*/  IMAD.WIDE R126, R105, 0x4, R248 ;  /* 0x00000004697e7825 */ /* 0x000fc600078e02f8 */
[----:B------:R-:W-:Y:S01]  /*d190*/  STL.64 [R1+0x6d8], R130 ;  /* 0x0006d88201007387 */ /* 0x000fe20000100a00 */
[----:B------:R-:W-:-:S03]  /*d1a0*/  IMAD R101, R101, c[0x0][0x190], RZ ;  /* 0x0000640065657a24 */ /* 0x000fc600078e02ff */
[----:B------:R-:W-:Y:S01]  /*d1b0*/  STL.64 [R1+0x1400], R130 ;  /* 0x0014008201007387 */ /* 0x000fe20000100a00 */
[----:B------:R-:W-:-:S03]  /*d1c0*/  IMAD R26, R124, c[0x0][0x190], RZ ;  /* 0x000064007c1a7a24 */ /* 0x000fc600078e02ff */
[----:B------:R-:W-:Y:S01]  /*d1d0*/  STL.64 [R1+0x6e8], R128 ;  /* 0x0006e88001007387 */ /* 0x000fe20000100a00 */
[----:B------:R-:W-:-:S03]  /*d1e0*/  IMAD R25, R125, c[0x0][0x190], RZ ;  /* 0x000064007d197a24 */ /* 0x000fc600078e02ff */
[----:B------:R-:W-:Y:S01]  /*d1f0*/  STL.64 [R1+0x1408], R128 ;  /* 0x0014088001007387 */ /* 0x000fe20000100a00 */
[----:B------:R-:W-:-:S03]  /*d200*/  IMAD R100, R100, c[0x0][0x190], RZ ;  /* 0x0000640064647a24 */ /* 0x000fc600078e02ff */
[----:B------:R1:W-:Y:S01]  /*d210*/  STL.64 [R1+0x728], R2 ;  /* 0x0007280201007387 */ /* 0x0003e20000100a00 */
[----:B------:R-:W-:-:S03]  /*d220*/  IMAD.WIDE R124, R104, 0x4, R248 ;  /* 0x00000004687c7825 */ /* 0x000fc600078e02f8 */
[----:B------:R-:W-:Y:S01]  /*d230*/  STL.64 [R1+0x6f8], R126 ;  /* 0x0006f87e01007387 */ /* 0x000fe20000100a00 */
[----:B------:R-:W-:-:S03]  /*d240*/  IMAD.WIDE R160, R101, 0x4, R248 ;  /* 0x0000000465a07825 */ /* 0x000fc600078e02f8 */
[----:B------:R-:W-:Y:S01]  /*d250*/  STL.64 [R1+0x1410], R126 ;  /* 0x0014107e01007387 */ /* 0x000fe20000100a00 */
[----:B-1----:R-:W-:-:S04]  /*d260*/  IMAD.WIDE R2, R102, 0x4, R248 ;  /* 0x0000000466027825 */ /* 0x002fc800078e02f8 */
[--C-:B------:R-:W-:Y:S01]  /*d270*/  IMAD.WIDE R114, R100, 0x4, R248.reuse ;  /* 0x0000000464727825 */ /* 0x100fe200078e02f8 */
[----:B------:R1:W-:Y:S03]  /*d280*/  STL.64 [R1+0x738], R2 ;  /* 0x0007380201007387 */ /* 0x0003e60000100a00 */
[--C-:B------:R-:W-:Y:S01]  /*d290*/  IMAD.WIDE R112, R91, 0x4, R248.reuse ;  /* 0x000000045b707825 */ /* 0x100fe200078e02f8 */
[----:B------:R-:W-:Y:S04]  /*d2a0*/  STL.64 [R1+0x708], R124 ;  /* 0x0007087c01007387 */ /* 0x000fe80000100a00 */
[----:B------:R-:W-:Y:S04]  /*d2b0*/  STL.64 [R1+0x1418], R124 ;  /* 0x0014187c01007387 */ /* 0x000fe80000100a00 */
[----:B------:R-:W-:Y:S01]  /*d2c0*/  STL.64 [R1+0x748], R160 ;  /* 0x000748a001007387 */ /* 0x000fe20000100a00 */
[----:B-1----:R-:W-:-:S03]  /*d2d0*/  IMAD.WIDE R2, R88, 0x4, R248 ;  /* 0x0000000458027825 */ /* 0x002fc600078e02f8 */
[----:B------:R-:W-:Y:S01]  /*d2e0*/  STL.64 [R1+0x1420], R160 ;  /* 0x001420a001007387 */ /* 0x000fe20000100a00 */
[----:B------:R-:W-:-:S03]  /*d2f0*/  IMAD.WIDE R110, R90, 0x4, R248 ;  /* 0x000000045a6e7825 */ /* 0x000fc600078e02f8 */
[----:B------:R-:W-:Y:S04]  /*d300*/  STL.64 [R1+0x758], R114 ;  /* 0x0007587201007387 */ /* 0x000fe80000100a00 */
[----:B------:R-:W-:Y:S01]  /*d310*/  STL.64 [R1+0x1428], R114 ;  /* 0x0014287201007387 */ /* 0x000fe20000100a00 */
[----:B------:R-:W-:-:S03]  /*d320*/  IMAD R24, R108, c[0x0][0x190], RZ ;  /* 0x000064006c187a24 */ /* 0x000fc600078e02ff */
[----:B------:R-:W-:Y:S01]  /*d330*/  STL.64 [R1+0x768], R112 ;  /* 0x0007687001007387 */ /* 0x000fe20000100a00 */
[----:B------:R-:W-:-:S03]  /*d340*/  IMAD R23, R109, c[0x0][0x190], RZ ;  /* 0x000064006d177a24 */ /* 0x000fc600078e02ff */
[----:B------:R-:W-:Y:S01]  /*d350*/  STL.64 [R1+0x1430], R112 ;  /* 0x0014307001007387 */ /* 0x000fe20000100a00 */
[----:B------:R-:W-:-:S03]  /*d360*/  IMAD.WIDE R108, R89, 0x4, R248 ;  /* 0x00000004596c7825 */ /* 0x000fc600078e02f8 */
        /* <DEDUP_REMOVED lines=18> */
[----:B------:R-:W-:-:S03]  /*d490*/  IMAD.WIDE R92, R74, 0x4, R248 ;  /* 0x000000044a5c7825 */ /* 0x000fc600078e02f8 */
[----:B------:R-:W-:Y:S04]  /*d4a0*/  STL.64 [R1+0x1458], R96 ;  /* 0x0014586001007387 */ /* 0x000fe80000100a00 */
        /* <DEDUP_REMOVED lines=10> */
[----:B------:R-:W-:Y:S04]  /*d550*/  STL.64 [R1+0x1468], R92 ;  /* 0x0014685c01007387 */ /* 0x000fe80000100a00 */
[----:B------:R-:W-:Y:S01]  /*d560*/  STL.64 [R1+0x848], R176 ;  /* 0x000848b001007387 */ /* 0x000fe20000100a00 */
[----:B-1----:R-:W-:-:S03]  /*d570*/  IMAD.WIDE R2, R57, 0x4, R248 ;  /* 0x0000000439027825 */ /* 0x002fc600078e02f8 */
[----:B------:R-:W-:Y:S01]  /*d580*/  STL.64 [R1+0x1470], R176 ;  /* 0x001470b001007387 */ /* 0x000fe20000100a00 */
[----:B------:R-:W-:-:S03]  /*d590*/  IMAD.WIDE R78, R68, 0x4, R248 ;  /* 0x00000004444e7825 */ /* 0x000fc600078e02f8 */
[----:B------:R-:W-:Y:S01]  /*d5a0*/  STL.64 [R1+0x858], R82 ;  /* 0x0008585201007387 */ /* 0x000fe20000100a00 */
[----:B------:R-:W-:-:S03]  /*d5b0*/  IMAD R11, R76, c[0x0][0x190], RZ ;  /* 0x000064004c0b7a24 */ /* 0x000fc600078e02ff */
[----:B------:R-:W-:Y:S01]  /*d5c0*/  STL.64 [R1+0x1478], R82 ;  /* 0x0014785201007387 */ /* 0x000fe20000100a00 */
[----:B------:R-:W-:-:S03]  /*d5d0*/  IMAD R10, R77, c[0x0][0x190], RZ ;  /* 0x000064004d0a7a24 */ /* 0x000fc600078e02ff */
[----:B------:R-:W-:Y:S01]  /*d5e0*/  STL.64 [R1+0x868], R80 ;  /* 0x0008685001007387 */ /* 0x000fe20000100a00 */
[----:B------:R-:W-:-:S03]  /*d5f0*/  IMAD.WIDE R76, R59, 0x4, R248 ;  /* 0x000000043b4c7825 */ /* 0x000fc600078e02f8 */
[----:B------:R-:W-:Y:S01]  /*d600*/  STL.64 [R1+0x1480], R80 ;  /* 0x0014805001007387 */ /* 0x000fe20000100a00 */
[----:B------:R-:W-:-:S03]  /*d610*/  IMAD.WIDE R188, R56, 0x4, R248 ;  /* 0x0000000438bc7825 */ /* 0x000fc600078e02f8 */
[----:B------:R-:W-:Y:S01]  /*d620*/  STL.64 [R1+0x8a8], R130 ;  /* 0x0008a88201007387 */ /* 0x000fe20000100a00 */
[----:B------:R-:W-:-:S03]  /*d630*/  IMAD.WIDE R66, R55, 0x4, R248 ;  /* 0x0000000437427825 */ /* 0x000fc600078e02f8 */
[----:B------:R-:W-:Y:S04]  /*d640*/  STL.64 [R1+0x1530], R130 ;  /* 0x0015308201007387 */ /* 0x000fe80000100a00 */
        /* <DEDUP_REMOVED lines=31> */
[----:B------:R-:W2:Y:S01]  /*d840*/  LDL.LU R235, [R1+0x210] ;  /* 0x0002100001eb7983 */ /* 0x000ea20000300800 */
[----:B------:R-:W-:-:S04]  /*d850*/  IMAD.WIDE R48, R39, 0x4, R248 ;  /* 0x0000000427307825 */ /* 0x000fc800078e02f8 */
[----:B------:R-:W-:Y:S02]  /*d860*/  IMAD R29, R29, c[0x0][0x190], RZ ;  /* 0x000064001d1d7a24 */ /* 0x000fe400078e02ff */
[--C-:B-1----:R-:W-:Y:S01]  /*d870*/  IMAD.WIDE R2, R27, 0x4, R248.reuse ;  /* 0x000000041b027825 */ /* 0x102fe200078e02f8 */
[----:B------:R-:W-:Y:S03]  /*d880*/  STL.64 [R1+0x9a0], R48 ;  /* 0x0009a03001007387 */ /* 0x000fe60000100a00 */
[----:B------:R-:W-:Y:S01]  /*d890*/  IMAD.WIDE R46, R38, 0x4, R248 ;  /* 0x00000004262e7825 */ /* 0x000fe200078e02f8 */
[----:B------:R1:W-:Y:S03]  /*d8a0*/  STL.64 [R1+0x9e0], R2 ;  /* 0x0009e00201007387 */ /* 0x0003e60000100a00 */
[----:B------:R-:W-:-:S02]  /*d8b0*/  IMAD R7, R44, c[0x0][0x190], RZ ;  /* 0x000064002c077a24 */ /* 0x000fc400078e02ff */
[----:B------:R-:W-:Y:S02]  /*d8c0*/  IMAD R6, R45, c[0x0][0x190], RZ ;  /* 0x000064002d067a24 */ /* 0x000fe400078e02ff */
[--C-:B------:R-:W-:Y:S01]  /*d8d0*/  IMAD.WIDE R44, R29, 0x4, R248.reuse ;  /* 0x000000041d2c7825 */ /* 0x100fe200078e02f8 */
[----:B------:R-:W-:Y:S03]  /*d8e0*/  STL.64 [R1+0x14e8], R48 ;  /* 0x0014e83001007387 */ /* 0x000fe60000100a00 */
[--C-:B------:R-:W-:Y:S01]  /*d8f0*/  IMAD.WIDE R92, R26, 0x4, R248.reuse ;  /* 0x000000041a5c7825 */ /* 0x100fe200078e02f8 */
[----:B------:R-:W-:Y:S03]  /*d900*/  STL.64 [R1+0x9b0], R46 ;  /* 0x0009b02e01007387 */ /* 0x000fe60000100a00 */
[--C-:B------:R-:W-:Y:S01]  /*d910*/  IMAD.WIDE R208, R25, 0x4, R248.reuse ;  /* 0x0000000419d07825 */ /* 0x100fe200078e02f8 */
[----:B------:R-:W-:Y:S03]  /*d920*/  STL.64 [R1+0x14f0], R46 ;  /* 0x0014f02e01007387 */ /* 0x000fe60000100a00 */
        /* <DEDUP_REMOVED lines=16> */
[----:B------:R-:W-:Y:S04]  /*da30*/  STL.64 [R1+0xa28], R32 ;  /* 0x000a282001007387 */ /* 0x000fe80000100a00 */
[----:B------:R-:W-:Y:S01]  /*da40*/  STL.64 [R1+0x1518], R32 ;  /* 0x0015182001007387 */ /* 0x000fe20000100a00 */
[----:B------:R-:W-:-:S03]  /*da50*/  IMAD.WIDE R212, R9, 0x4, R248 ;  /* 0x0000000409d47825 */ /* 0x000fc600078e02f8 */
[----:B------:R-:W-:Y:S04]  /*da60*/  STL.64 [R1+0xa38], R30 ;  /* 0x000a381e01007387 */ /* 0x000fe80000100a00 */
[----:B------:R-:W-:Y:S01]  /*da70*/  STL.64 [R1+0x1520], R30 ;  /* 0x0015201e01007387 */ /* 0x000fe20000100a00 */
[----:B------:R-:W-:-:S03]  /*da80*/  IMAD.WIDE R18, R8, 0x4, R248 ;  /* 0x0000000408127825 */ /* 0x000fc600078e02f8 */
[----:B------:R-:W-:Y:S04]  /*da90*/  STL.64 [R1+0xa68], R64 ;  /* 0x000a684001007387 */ /* 0x000fe80000100a00 */
[----:B------:R-:W-:Y:S01]  /*daa0*/  STL.64 [R1+0x1528], R64 ;  /* 0x0015284001007387 */ /* 0x000fe20000100a00 */
[----:B------:R-:W-:-:S03]  /*dab0*/  IMAD R246, R246, c[0x0][0x190], RZ ;  /* 0x00006400f6f67a24 */ /* 0x000fc600078e02ff */
[----:B------:R-:W-:Y:S01]  /*dac0*/  STL.64 [R1+0xa48], R36 ;  /* 0x000a482401007387 */ /* 0x000fe20000100a00 */
[----:B------:R-:W-:-:S03]  /*dad0*/  IMAD.WIDE R16, R7, 0x4, R248 ;  /* 0x0000000407107825 */ /* 0x000fc600078e02f8 */
[----:B------:R-:W-:Y:S01]  /*dae0*/  STL.64 [R1+0x1538], R36 ;  /* 0x0015382401007387 */ /* 0x000fe20000100a00 */
[----:B------:R-:W-:-:S03]  /*daf0*/  IMAD R240, R13, c[0x0][0x190], RZ ;  /* 0x000064000df07a24 */ /* 0x000fc600078e02ff */
[----:B------:R-:W-:Y:S01]  /*db00*/  STL.64 [R1+0xa78], R96 ;  /* 0x000a786001007387 */ /* 0x000fe20000100a00 */
[----:B------:R-:W-:-:S03]  /*db10*/  IMAD.WIDE R14, R6, 0x4, R248 ;  /* 0x00000004060e7825 */ /* 0x000fc600078e02f8 */
[----:B------:R3:W-:Y:S01]  /*db20*/  STL.64 [R1+0x1540], R96 ;  /* 0x0015406001007387 */ /* 0x0007e20000100a00 */
[----:B------:R-:W-:-:S03]  /*db30*/  IMAD R13, R244, c[0x0][0x190], RZ ;  /* 0x00006400f40d7a24 */ /* 0x000fc600078e02ff */
        /* <DEDUP_REMOVED lines=17> */
[----:B------:R-:W-:Y:S01]  /*dc50*/  STL.64 [R1+0x1570], R244 ;  /* 0x001570f401007387 */ /* 0x000fe20000100a00 */
[----:B-1----:R-:W-:-:S03]  /*dc60*/  IMAD.WIDE R2, R240, 0x4, R248 ;  /* 0x00000004f0027825 */ /* 0x002fc600078e02f8 */
[----:B------:R-:W-:Y:S04]  /*dc70*/  STL.64 [R1+0xae0], R78 ;  /* 0x000ae04e01007387 */ /* 0x000fe80000100a00 */
[----:B------:R-:W-:Y:S04]  /*dc80*/  STL.64 [R1+0x1578], R78 ;  /* 0x0015784e01007387 */ /* 0x000fe80000100a00 */
[----:B------:R-:W-:Y:S04]  /*dc90*/  STL.64 [R1+0xb10], R20 ;  /* 0x000b101401007387 */ /* 0x000fe80000100a00 */
[----:B------:R-:W-:Y:S01]  /*dca0*/  STL.64 [R1+0x1580], R20 ;  /* 0x0015801401007387 */ /* 0x000fe20000100a00 */
[----:B------:R-:W-:-:S03]  /*dcb0*/  IMAD.WIDE R4, R13, 0x4, R248 ;  /* 0x000000040d047825 */ /* 0x000fc600078e02f8 */
[----:B------:R-:W-:Y:S04]  /*dcc0*/  STL.64 [R1+0xae8], R172 ;  /* 0x000ae8ac01007387 */ /* 0x000fe80000100a00 */
[----:B------:R-:W-:Y:S04]  /*dcd0*/  STL.64 [R1+0x1588], R172 ;  /* 0x001588ac01007387 */ /* 0x000fe80000100a00 */
[----:B------:R-:W-:Y:S04]  /*dce0*/  STL.64 [R1+0xaf0], R220 ;  /* 0x000af0dc01007387 */ /* 0x000fe80000100a00 */
[----:B------:R-:W-:Y:S01]  /*dcf0*/  STL.64 [R1+0x1590], R220 ;  /* 0x001590dc01007387 */ /* 0x000fe20000100a00 */
[----:B------:R-:W-:-:S03]  /*dd00*/  IMAD.WIDE R238, R0, 0x4, R248 ;  /* 0x0000000400ee7825 */ /* 0x000fc600078e02f8 */
[----:B------:R-:W-:Y:S04]  /*dd10*/  STL.64 [R1+0xaf8], R2 ;  /* 0x000af80201007387 */ /* 0x000fe80000100a00 */
[----:B------:R1:W-:Y:S01]  /*dd20*/  STL.64 [R1+0x1598], R2 ;  /* 0x0015980201007387 */ /* 0x0003e20000100a00 */
[----:B---3--:R-:W-:-:S04]  /*dd30*/  IMAD.WIDE R96, R247, 0x4, R250 ;  /* 0x00000004f7607825 */ /* 0x008fc800078e02fa */
[----:B-1----:R-:W-:-:S04]  /*dd40*/  IMAD.WIDE R2, R202, 0x4, R250 ;  /* 0x00000004ca027825 */ /* 0x002fc800078e02fa */
        /* <DEDUP_REMOVED lines=13> */
[----:B--2---:R-:W-:-:S05]  /*de20*/  IMAD.WIDE R14, R235, 0x4, R250 ;  /* 0x00000004eb0e7825 */ /* 0x004fca00078e02fa */
[----:B------:R-:W-:Y:S04]  /*de30*/  STL.64 [R1+0x1b8], R14 ;  /* 0x0001b80e01007387 */ /* 0x000fe80000100a00 */
[----:B------:R-:W-:Y:S04]  /*de40*/  STL.64 [R1+0xb00], R4 ;  /* 0x000b000401007387 */ /* 0x000fe80000100a00 */
[----:B------:R1:W-:Y:S04]  /*de50*/  STL.64 [R1+0x15a0], R4 ;  /* 0x0015a00401007387 */ /* 0x0003e80000100a00 */
[----:B------:R2:W-:Y:S04]  /*de60*/  STL.64 [R1+0x158], R2 ;  /* 0x0001580201007387 */ /* 0x0005e80000100a00 */
[----:B------:R-:W-:Y:S01]  /*de70*/  STL.64 [R1+0xb08], R238 ;  /* 0x000b08ee01007387 */ /* 0x000fe20000100a00 */
[----:B-1----:R-:W-:-:S03]  /*de80*/  IMAD.WIDE R4, R231, 0x4, R250 ;  /* 0x00000004e7047825 */ /* 0x002fc600078e02fa */
[----:B------:R-:W-:Y:S01]  /*de90*/  STL.64 [R1+0x15a8], R238 ;  /* 0x0015a8ee01007387 */ /* 0x000fe20000100a00 */
[----:B--2---:R-:W-:-:S03]  /*dea0*/  IMAD.WIDE R2, R230, 0x4, R250 ;  /* 0x00000004e6027825 */ /* 0x004fc600078e02fa */
[----:B------:R-:W-:Y:S04]  /*deb0*/  STL.64 [R1+0x108], R96 ;  /* 0x0001086001007387 */ /* 0x000fe80000100a00 */
[----:B------:R1:W-:Y:S04]  /*dec0*/  STL.64 [R1+0x500], R4 ;  /* 0x0005000401007387 */ /* 0x0003e80000100a00 */
[----:B------:R2:W-:Y:S01]  /*ded0*/  STL.64 [R1+0x598], R2 ;  /* 0x0005980201007387 */ /* 0x0005e20000100a00 */
[----:B-1----:R-:W-:-:S04]  /*dee0*/  IMAD.WIDE R4, R229, 0x4, R250 ;  /* 0x00000004e5047825 */ /* 0x002fc800078e02fa */
[--C-:B--2---:R-:W-:Y:S01]  /*def0*/  IMAD.WIDE R2, R219, 0x4, R250.reuse ;  /* 0x00000004db027825 */ /* 0x104fe200078e02fa */
[----:B------:R-:W-:Y:S04]  /*df00*/  STL.64 [R1+0x620], R4 ;  /* 0x0006200401007387 */ /* 0x000fe80000100a00 */
[----:B------:R1:W-:Y:S04]  /*df10*/  STL.64 [R1+0x15f8], R4 ;  /* 0x0015f80401007387 */ /* 0x0003e80000100a00 */
[----:B------:R-:W-:Y:S04]  /*df20*/  STL.64 [R1+0x6a0], R20 ;  /* 0x0006a01401007387 */ /* 0x000fe80000100a00 */
[----:B------:R-:W-:Y:S04]  /*df30*/  STL.64 [R1+0x1600], R20 ;  /* 0x0016001401007387 */ /* 0x000fe80000100a00 */
[----:B------:R2:W-:Y:S01]  /*df40*/  STL.64 [R1+0x820], R2 ;  /* 0x0008200201007387 */ /* 0x0005e20000100a00 */
[----:B-1----:R-:W-:-:S03]  /*df50*/  IMAD.WIDE R4, R216, 0x4, R250 ;  /* 0x00000004d8047825 */ /* 0x002fc600078e02fa */
[----:B------:R-:W-:Y:S01]  /*df60*/  STL.64 [R1+0x720], R224 ;  /* 0x000720e001007387 */ /* 0x000fe20000100a00 */
[----:B--2---:R-:W-:-:S05]  /*df70*/  IMAD.WIDE R2, R218, 0x4, R250 ;  /* 0x00000004da027825 */ /* 0x004fca00078e02fa */
[----:B------:R1:W-:Y:S01]  /*df80*/  STL.64 [R1+0x8a0], R2 ;  /* 0x0008a00201007387 */ /* 0x0003e20000100a00 */
[----:B------:R-:W-:-:S03]  /*df90*/  IMAD.WIDE R238, R203, 0x4, R250 ;  /* 0x00000004cbee7825 */ /* 0x000fc600078e02fa */
[----:B------:R-:W-:Y:S04]  /*dfa0*/  STL.64 [R1+0x7a0], R46 ;  /* 0x0007a02e01007387 */ /* 0x000fe80000100a00 */
[----:B------:R-:W-:Y:S01]  /*dfb0*/  STL.64 [R1+0x15f0], R46 ;  /* 0x0015f02e01007387 */ /* 0x000fe20000100a00 */
[----:B-1----:R-:W-:-:S03]  /*dfc0*/  IMAD.WIDE R2, R252, 0x4, R250 ;  /* 0x00000004fc027825 */ /* 0x002fc600078e02fa */
[----:B------:R-:W-:Y:S04]  /*dfd0*/  STL.64 [R1+0x978], R4 ;  /* 0x0009780401007387 */ /* 0x000fe80000100a00 */
[----:B------:R-:W-:Y:S04]  /*dfe0*/  STL.64 [R1+0x928], R18 ;  /* 0x0009281201007387 */ /* 0x000fe80000100a00 */
[----:B------:R1:W-:Y:S04]  /*dff0*/  STL.64 [R1+0x9e8], R2 ;  /* 0x0009e80201007387 */ /* 0x0003e80000100a00 */
[----:B------:R-:W-:Y:S04]  /*e000*/  STL.64 [R1+0x15c8], R18 ;  /* 0x0015c81201007387 */ /* 0x000fe80000100a00 */
        /* <DEDUP_REMOVED lines=12> */
[----:B------:R1:W-:Y:S01]  /*e0d0*/  STL.64 [R1+0x15d8], R232 ;  /* 0x0015d8e801007387 */ /* 0x0003e20000100a00 */
[----:B------:R-:W-:-:S03]  /*e0e0*/  IMAD.WIDE R234, R197, 0x4, R250 ;  /* 0x00000004c5ea7825 */ /* 0x000fc600078e02fa */
[----:B------:R-:W-:Y:S01]  /*e0f0*/  STL.64 [R1+0x1d0], R230 ;  /* 0x0001d0e601007387 */ /* 0x000fe20000100a00 */
[----:B------:R-:W-:-:S03]  /*e100*/  IMAD.WIDE R218, R196, 0x4, R250 ;  /* 0x00000004c4da7825 */ /* 0x000fc600078e02fa */
[----:B------:R-:W-:Y:S01]  /*e110*/  STL.64 [R1+0x15e0], R230 ;  /* 0x0015e0e601007387 */ /* 0x000fe20000100a00 */
[----:B------:R-:W-:-:S03]  /*e120*/  IMAD.WIDE R216, R187, 0x4, R250 ;  /* 0x00000004bbd87825 */ /* 0x000fc600078e02fa */
[----:B------:R-:W-:Y:S04]  /*e130*/  STL.64 [R1+0x1c8], R228 ;  /* 0x0001c8e401007387 */ /* 0x000fe80000100a00 */
[----:B------:R2:W-:Y:S04]  /*e140*/  STL.64 [R1+0x15e8], R228 ;  /* 0x0015e8e401007387 */ /* 0x0005e80000100a00 */
[----:B------:R3:W-:Y:S01]  /*e150*/  STL.64 [R1+0x1b0], R2 ;  /* 0x0001b00201007387 */ /* 0x0007e20000100a00 */
[----:B------:R-:W-:-:S03]  /*e160*/  IMAD.WIDE R192, R184, 0x4, R250 ;  /* 0x00000004b8c07825 */ /* 0x000fc600078e02fa */
[----:B------:R-:W-:Y:S01]  /*e170*/  STL.64 [R1+0x1c0], R226 ;  /* 0x0001c0e201007387 */ /* 0x000fe20000100a00 */
        /* <DEDUP_REMOVED lines=188> */
[----:B------:R2:W-:Y:S04]  /*ed40*/  STL.64 [R1+0xa70], R208 ;  /* 0x000a70d001007387 */ /* 0x0005e80000100a00 */
[----:B-1----:R-:W3:Y:S04]  /*ed50*/  LDL.64 R232, [R1+0x308] ;  /* 0x0003080001e87983 */ /* 0x002ee80000100a00 */
[----:B------:R-:W4:Y:S04]  /*ed60*/  LDL.64 R244, [R1+0x300] ;  /* 0x0003000001f47983 */ /* 0x000f280000100a00 */
[----:B------:R-:W-:Y:S04]  /*ed70*/  STL.64 [R1+0xa50], R246 ;  /* 0x000a50f601007387 */ /* 0x000fe80000100a00 */
[----:B------:R1:W-:Y:S04]  /*ed80*/  STL.64 [R1+0xa80], R108 ;  /* 0x000a806c01007387 */ /* 0x0003e80000100a00 */
[----:B------:R-:W4:Y:S04]  /*ed90*/  LDL.64 R112, [R1+0x2a8] ;  /* 0x0002a80001707983 */ /* 0x000f280000100a00 */
[----:B------:R-:W4:Y:S04]  /*eda0*/  LDL.64 R46, [R1+0x1b8] ;  /* 0x0001b800012e7983 */ /* 0x000f280000100a00 */
[----:B------:R-:W4:Y:S04]  /*edb0*/  LDL.64 R44, [R1+0x3c8] ;  /* 0x0003c800012c7983 */ /* 0x000f280000100a00 */
[----:B------:R-:W4:Y:S04]  /*edc0*/  LDL.64 R18, [R1+0x158] ;  /* 0x0001580001127983 */ /* 0x000f280000100a00 */
[----:B------:R1:W-:Y:S04]  /*edd0*/  STL.64 [R1+0xa90], R222 ;  /* 0x000a90de01007387 */ /* 0x0003e80000100a00 */
[----:B------:R-:W4:Y:S04]  /*ede0*/  LDL.64 R34, [R1+0x460] ;  /* 0x0004600001227983 */ /* 0x000f280000100a00 */
[----:B------:R-:W4:Y:S04]  /*edf0*/  LDL.64 R36, [R1+0x4f8] ;  /* 0x0004f80001247983 */ /* 0x000f280000100a00 */
[----:B------:R-:W4:Y:S04]  /*ee00*/  LDL.64 R238, [R1+0x500] ;  /* 0x0005000001ee7983 */ /* 0x000f280000100a00 */
[----:B------:R-:W4:Y:S04]  /*ee10*/  LDL.64 R30, [R1+0x590] ;  /* 0x00059000011e7983 */ /* 0x000f280000100a00 */
[----:B------:R-:W4:Y:S04]  /*ee20*/  LDL.64 R20, [R1+0x598] ;  /* 0x0005980001147983 */ /* 0x000f280000100a00 */
[----:B------:R-:W4:Y:S04]  /*ee30*/  LDL.64 R4, [R1+0x618] ;  /* 0x0006180001047983 */ /* 0x000f280000100a00 */
[----:B------:R-:W1:Y:S01]  /*ee40*/  S2R R202, SR_TID.X ;  /* 0x0000000000ca7919 */ /* 0x000e620000002100 */
[----:B------:R-:W-:-:S03]  /*ee50*/  IMAD.WIDE R242, R240, 0x4, R250 ;  /* 0x00000004f0f27825 */ /* 0x000fc600078e02fa */
[----:B------:R-:W4:Y:S01]  /*ee60*/  LDL.64 R220, [R1+0x698] ;  /* 0x0006980001dc7983 */ /* 0x000f220000100a00 */
[----:B------:R-:W-:-:S04]  /*ee70*/  IMAD.WIDE R240, R13, 0x4, R250 ;  /* 0x000000040df07825 */ /* 0x000fc800078e02fa */
[----:B------:R-:W-:Y:S01]  /*ee80*/  IMAD.WIDE R12, R12, 0x4, R250 ;  /* 0x000000040c0c7825 */ /* 0x000fe200078e02fa */
[----:B-1----:R-:W-:-:S05]  /*ee90*/  LOP3.LUT R202, R202, 0x3f, RZ, 0xc0, !PT ;  /* 0x0000003fcaca7812 */ /* 0x002fca00078ec0ff */
[----:B------:R-:W-:Y:S02]  /*eea0*/  IMAD.SHL.U32 R202, R202, 0x4, RZ ;  /* 0x00000004caca7824 */ /* 0x000fe400078e00ff */
[----:B------:R-:W-:Y:S01]  /*eeb0*/  IMAD.WIDE R250, R0, 0x4, R250 ;  /* 0x0000000400fa7825 */ /* 0x000fe200078e02fa */
[----:B------:R1:W-:Y:S04]  /*eec0*/  STL.64 [R1+0xaa0], R242 ;  /* 0x000aa0f201007387 */ /* 0x0003e80000100a00 */
[----:B------:R1:W-:Y:S04]  /*eed0*/  STL.64 [R1+0xab0], R240 ;  /* 0x000ab0f001007387 */ /* 0x0003e80000100a00 */
[----:B------:R1:W-:Y:S04]  /*eee0*/  STL.64 [R1+0xad0], R12 ;  /* 0x000ad00c01007387 */ /* 0x0003e80000100a00 */
[----:B------:R1:W-:Y:S04]  /*eef0*/  STL.64 [R1+0xab8], R250 ;  /* 0x000ab8fa01007387 */ /* 0x0003e80000100a00 */
[----:B--2---:R-:W2:Y:S04]  /*ef00*/  LDL.64 R228, [R1+0x818] ;  /* 0x0008180001e47983 */ /* 0x004ea80000100a00 */
[----:B------:R-:W2:Y:S04]  /*ef10*/  LDL.64 R230, [R1+0x820] ;  /* 0x0008200001e67983 */ /* 0x000ea80000100a00 */
[----:B---3--:R3:W-:Y:S04]  /*ef20*/  LDGSTS.E [R202], [R232.64], P2 ;  /* 0x00000000e8ca7fae */ /* 0x0087e80009121848 */
[----:B----4-:R4:W-:Y:S04]  /*ef30*/  LDGSTS.E [R202+0x100], [R244.64], P5 ;  /* 0x00100000f4ca7fae */ /* 0x0109e8000a921848 */
[----:B---3--:R-:W4:Y:S04]  /*ef40*/  LDL.64 R232, [R1+0x898] ;  /* 0x0008980001e87983 */ /* 0x008f280000100a00 */
[----:B------:R1:W-:Y:S04]  /*ef50*/  LDGSTS.E [R202+0x1000], [R112.64], P2 ;  /* 0x0100000070ca7fae */ /* 0x0003e80009121848 */
[----:B------:R1:W-:Y:S04]  /*ef60*/  LDGSTS.E [R202+0x1100], [R46.64], P5 ;  /* 0x011000002eca7fae */ /* 0x0003e8000a921848 */
[----:B------:R1:W-:Y:S04]  /*ef70*/  LDGSTS.E [R202+0x2000], [R44.64], P2 ;  /* 0x020000002cca7fae */ /* 0x0003e80009121848 */
[----:B------:R1:W-:Y:S04]  /*ef80*/  LDGSTS.E [R202+0x2100], [R18.64], P5 ;  /* 0x0210000012ca7fae */ /* 0x0003e8000a921848 */
[----:B----4-:R-:W4:Y:S04]  /*ef90*/  LDL.64 R244, [R1+0x718] ;  /* 0x0007180001f47983 */ /* 0x010f280000100a00 */
[----:B------:R1:W-:Y:S04]  /*efa0*/  LDGSTS.E [R202+0x3000], [R34.64], P2 ;  /* 0x0300000022ca7fae */ /* 0x0003e80009121848 */
[----:B------:R1:W-:Y:S04]  /*efb0*/  LDGSTS.E [R202+0x3100], [R96.64], P5 ;  /* 0x0310000060ca7fae */ /* 0x0003e8000a921848 */
[----:B------:R1:W-:Y:S04]  /*efc0*/  LDGSTS.E [R202+0x4000], [R36.64], P2 ;  /* 0x0400000024ca7fae */ /* 0x0003e80009121848 */
[----:B------:R1:W-:Y:S04]  /*efd0*/  LDGSTS.E [R202+0x4100], [R238.64], P5 ;  /* 0x04100000eeca7fae */ /* 0x0003e8000a921848 */
[----:B------:R1:W-:Y:S04]  /*efe0*/  LDGSTS.E [R202+0x5000], [R30.64], P2 ;  /* 0x050000001eca7fae */ /* 0x0003e80009121848 */
[----:B-1----:R-:W2:Y:S04]  /*eff0*/  LDL.64 R46, [R1+0x798] ;  /* 0x00079800012e7983 */ /* 0x002ea80000100a00 */
[----:B------:R-:W2:Y:S04]  /*f000*/  LDL.64 R112, [R1+0x8a0] ;  /* 0x0008a00001707983 */ /* 0x000ea80000100a00 */
[----:B------:R-:W2:Y:S04]  /*f010*/  LDL.64 R18, [R1+0x918] ;  /* 0x0009180001127983 */ /* 0x000ea80000100a00 */
[----:B------:R-:W2:Y:S04]  /*f020*/  LDL.64 R96, [R1+0x9d0] ;  /* 0x0009d00001607983 */ /* 0x000ea80000100a00 */
[----:B------:R-:W2:Y:S04]  /*f030*/  LDL.64 R44, [R1+0x978] ;  /* 0x00097800012c7983 */ /* 0x000ea80000100a00 */
[----:B------:R-:W2:Y:S04]  /*f040*/  LDL.64 R36, [R1+0xa58] ;  /* 0x000a580001247983 */ /* 0x000ea80000100a00 */
[----:B------:R-:W2:Y:S04]  /*f050*/  LDL.64 R34, [R1+0x9e8] ;  /* 0x0009e80001227983 */ /* 0x000ea80000100a00 */
[----:B------:R-:W2:Y:S04]  /*f060*/  LDL.64 R238, [R1+0xad8] ;  /* 0x000ad80001ee7983 */ /* 0x000ea80000100a00 */
[----:B------:R-:W2:Y:S04]  /*f070*/  LDL.64 R30, [R1+0x2f8] ;  /* 0x0002f800011e7983 */ /* 0x000ea80000100a00 */
[----:B------:R1:W-:Y:S04]  /*f080*/  LDGSTS.E [R202+0x5100], [R20.64], P5 ;  /* 0x0510000014ca7fae */ /* 0x0003e8000a921848 */
[----:B------:R1:W-:Y:S04]  /*f090*/  LDGSTS.E [R202+0x6000], [R4.64], P2 ;  /* 0x0600000004ca7fae */ /* 0x0003e80009121848 */
[----:B-1----:R-:W2:Y:S04]  /*f0a0*/  LDL.LU.64 R20, [R1+0x1600] ;  /* 0x0016000001147983 */ /* 0x002ea80000300a00 */
[----:B------:R-:W2:Y:S04]  /*f0b0*/  LDL.LU.64 R4, [R1+0x15f8] ;  /* 0x0015f80001047983 */ /* 0x000ea80000300a00 */
[----:B--2---:R1:W-:Y:S04]  /*f0c0*/  LDGSTS.E [R202+0x6100], [R4.64], P5 ;  /* 0x0610000004ca7fae */ /* 0x0043e8000a921848 */
[----:B------:R2:W-:Y:S04]  /*f0d0*/  LDGSTS.E [R202+0x7000], [R220.64], P2 ;  /* 0x07000000dcca7fae */ /* 0x0005e80009121848 */
[----:B------:R1:W-:Y:S04]  /*f0e0*/  LDGSTS.E [R202+0x7100], [R20.64], P5 ;  /* 0x0710000014ca7fae */ /* 0x0003e8000a921848 */
[----:B----4-:R4:W-:Y:S04]  /*f0f0*/  LDGSTS.E [R202+0x8000], [R244.64], P2 ;  /* 0x08000000f4ca7fae */ /* 0x0109e80009121848 */
[----:B------:R4:W-:Y:S04]  /*f100*/  LDGSTS.E [R202+0x8100], [R224.64], P5 ;  /* 0x08100000e0ca7fae */ /* 0x0009e8000a921848 */
[----:B-1----:R-:W3:Y:S04]  /*f110*/  LDL.64 R4, [R1+0x298] ;  /* 0x0002980001047983 */ /* 0x002ee80000100a00 */
[----:B--2---:R-:W2:Y:S04]  /*f120*/  LDL.64 R220, [R1+0x258] ;  /* 0x0002580001dc7983 */ /* 0x004ea80000100a00 */
[----:B------:R-:W2:Y:S04]  /*f130*/  LDL.64 R20, [R1+0x450] ;  /* 0x0004500001147983 */ /* 0x000ea80000100a00 */
[----:B----4-:R-:W2:Y:S04]  /*f140*/  LDL.64 R244, [R1+0x510] ;  /* 0x0005100001f47983 */ /* 0x010ea80000100a00 */
[----:B------:R-:W2:Y:S04]  /*f150*/  LDL.64 R224, [R1+0x5a0] ;  /* 0x0005a00001e07983 */ /* 0x000ea80000100a00 */
[----:B------:R1:W-:Y:S04]  /*f160*/  LDGSTS.E [R202+0x9000], [R46.64], P2 ;  /* 0x090000002eca7fae */ /* 0x0003e80009121848 */
[----:B-1----:R-:W2:Y:S04]  /*f170*/  LDL.LU.64 R46, [R1+0x15f0] ;  /* 0x0015f000012e7983 */ /* 0x002ea80000300a00 */
[----:B--2---:R1:W-:Y:S04]  /*f180*/  LDGSTS.E [R202+0x9100], [R46.64], P5 ;  /* 0x091000002eca7fae */ /* 0x0043e8000a921848 */
[----:B------:R2:W-:Y:S04]  /*f190*/  LDGSTS.E [R202+0xa000], [R228.64], P2 ;  /* 0x0a000000e4ca7fae */ /* 0x0005e80009121848 */
[----:B------:R3:W-:Y:S04]  /*f1a0*/  LDGSTS.E [R202+0xa100], [R230.64], P5 ;  /* 0x0a100000e6ca7fae */ /* 0x0007e8000a921848 */
[----:B-1----:R-:W2:Y:S04]  /*f1b0*/  LDL.64 R46, [R1+0x628] ;  /* 0x00062800012e7983 */ /* 0x002ea80000100a00 */
[----:B--2---:R-:W2:Y:S04]  /*f1c0*/  LDL.LU.64 R228, [R1+0x15e8] ;  /* 0x0015e80001e47983 */ /* 0x004ea80000300a00 */
[----:B---3--:R-:W3:Y:S04]  /*f1d0*/  LDL.LU.64 R230, [R1+0x15e0] ;  /* 0x0015e00001e67983 */ /* 0x008ee80000300a00 */
[----:B------:R1:W-:Y:S04]  /*f1e0*/  LDGSTS.E [R202+0xb000], [R232.64], P2 ;  /* 0x0b000000e8ca7fae */ /* 0x0003e80009121848 */
[----:B------:R1:W-:Y:S04]  /*f1f0*/  LDGSTS.E [R202+0xb100], [R112.64], P5 ;  /* 0x0b10000070ca7fae */ /* 0x0003e8000a921848 */
[----:B------:R1:W-:Y:S04]  /*f200*/  LDGSTS.E [R202+0xc000], [R18.64], P2 ;  /* 0x0c00000012ca7fae */ /* 0x0003e80009121848 */
[----:B-1----:R-:W2:Y:S04]  /*f210*/  LDL.LU.64 R232, [R1+0x15d8] ;  /* 0x0015d80001e87983 */ /* 0x002ea80000300a00 */
[----:B------:R-:W2:Y:S04]  /*f220*/  LDL.LU.64 R112, [R1+0x15d0] ;  /* 0x0015d00001707983 */ /* 0x000ea80000300a00 */
[----:B------:R-:W2:Y:S04]  /*f230*/  LDL.LU.64 R18, [R1+0x15c8] ;  /* 0x0015c80001127983 */ /* 0x000ea80000300a00 */
[----:B--2---:R1:W-:Y:S04]  /*f240*/  LDGSTS.E [R202+0xc100], [R18.64], P5 ;  /* 0x0c10000012ca7fae */ /* 0x0043e8000a921848 */
[----:B------:R2:W-:Y:S04]  /*f250*/  LDGSTS.E [R202+0xd000], [R96.64], P2 ;  /* 0x0d00000060ca7fae */ /* 0x0005e80009121848 */
[----:B------:R3:W-:Y:S04]  /*f260*/  LDGSTS.E [R202+0xd100], [R44.64], P5 ;  /* 0x0d1000002cca7fae */ /* 0x0007e8000a921848 */
[----:B-1----:R-:W2:Y:S04]  /*f270*/  LDL.64 R18, [R1+0x728] ;  /* 0x0007280001127983 */ /* 0x002ea80000100a00 */
[----:B--2---:R-:W2:Y:S04]  /*f280*/  LDL.64 R96, [R1+0x7a8] ;  /* 0x0007a80001607983 */ /* 0x004ea80000100a00 */
[----:B---3--:R-:W3:Y:S04]  /*f290*/  LDL.LU.64 R44, [R1+0x15c0] ;  /* 0x0015c000012c7983 */ /* 0x008ee80000300a00 */
[----:B------:R1:W-:Y:S04]  /*f2a0*/  LDGSTS.E [R202+0xe000], [R36.64], P2 ;  /* 0x0e00000024ca7fae */ /* 0x0003e80009121848 */
[----:B------:R1:W-:Y:S04]  /*f2b0*/  LDGSTS.E [R202+0xe100], [R34.64], P5 ;  /* 0x0e10000022ca7fae */ /* 0x0003e8000a921848 */
[----:B------:R1:W-:Y:S04]  /*f2c0*/  LDGSTS.E [R202+0xf000], [R238.64], P2 ;  /* 0x0f000000eeca7fae */ /* 0x0003e80009121848 */
[----:B-1----:R-:W2:Y:S04]  /*f2d0*/  LDL.64 R36, [R1+0x828] ;  /* 0x0008280001247983 */ /* 0x002ea80000100a00 */
[----:B------:R-:W2:Y:S04]  /*f2e0*/  LDL.LU.64 R34, [R1+0x15b8] ;  /* 0x0015b80001227983 */ /* 0x000ea80000300a00 */
[----:B------:R-:W2:Y:S01]  /*f2f0*/  LDL.LU.64 R238, [R1+0x15b0] ;  /* 0x0015b00001ee7983 */ /* 0x000ea20000300a00 */
[----:B------:R-:W-:-:S03]  /*f300*/  LOP3.LUT R248, R202, 0x10, RZ, 0x3c, !PT ;  /* 0x00000010caf87812 */ /* 0x000fc600078e3cff */
[----:B--2---:R1:W-:Y:S04]  /*f310*/  LDGSTS.E [R202+0xf100], [R238.64], P5 ;  /* 0x0f100000eeca7fae */ /* 0x0043e8000a921848 */
[----:B------:R2:W-:Y:S04]  /*f320*/  LDGSTS.E [R248+0x200], [R30.64], P2 ;  /* 0x002000001ef87fae */ /* 0x0005e80009121848 */
[----:B------:R3:W-:Y:S04]  /*f330*/  LDGSTS.E [R248+0x300], [R34.64], P5 ;  /* 0x0030000022f87fae */ /* 0x0007e8000a921848 */
[----:B-1----:R-:W4:Y:S04]  /*f340*/  LDL.LU.64 R238, [R1+0x15a8] ;  /* 0x0015a80001ee7983 */ /* 0x002f280000300a00 */
[----:B--2---:R-:W2:Y:S04]  /*f350*/  LDL.64 R30, [R1+0x958] ;  /* 0x00095800011e7983 */ /* 0x004ea80000100a00 */
[----:B---3--:R-:W3:Y:S04]  /*f360*/  LDL.64 R34, [R1+0x9e0] ;  /* 0x0009e00001227983 */ /* 0x008ee80000100a00 */
[----:B------:R1:W-:Y:S04]  /*f370*/  LDGSTS.E [R248+0x1200], [R4.64], P2 ;  /* 0x0120000004f87fae */ /* 0x0003e80009121848 */
[----:B------:R1:W-:Y:S04]  /*f380*/  LDGSTS.E [R248+0x1300], [R2.64], P5 ;  /* 0x0130000002f87fae */ /* 0x0003e8000a921848 */
[----:B------:R1:W-:Y:S04]  /*f390*/  LDGSTS.E [R248+0x2200], [R220.64], P2 ;  /* 0x02200000dcf87fae */ /* 0x0003e80009121848 */
[----:B-1----:R-:W2:Y:S04]  /*f3a0*/  LDL.LU.64 R4, [R1+0x15a0] ;  /* 0x0015a00001047983 */ /* 0x002ea80000300a00 */
[----:B------:R-:W2:Y:S04]  /*f3b0*/  LDL.LU.64 R2, [R1+0x1598] ;  /* 0x0015980001027983 */ /* 0x000ea80000300a00 */
[----:B------:R-:W2:Y:S04]  /*f3c0*/  LDL.LU.64 R220, [R1+0x1590] ;  /* 0x0015900001dc7983 */ /* 0x000ea80000300a00 */
        /* <DEDUP_REMOVED lines=15> */
[----:B-1----:R-:W3:Y:S04]  /*f4c0*/  LDL.64 R92, [R1+0x2e8] ;  /* 0x0002e800015c7983 */ /* 0x002ee80000100a00 */
[----:B------:R-:W3:Y:S04]  /*f4d0*/  LDL.64 R46, [R1+0x290] ;  /* 0x00029000012e7983 */ /* 0x000ee80000100a00 */
[----:B------:R-:W3:Y:S04]  /*f4e0*/  LDL.64 R50, [R1+0x248] ;  /* 0x0002480001327983 */ /* 0x000ee80000100a00 */
[----:B--2---:R1:W-:Y:S04]  /*f4f0*/  LDGSTS.E [R248+0x7200], [R224.64], P2 ;  /* 0x07200000e0f87fae */ /* 0x0043e80009121848 */
[----:B------:R2:W-:Y:S04]  /*f500*/  LDGSTS.E [R248+0x7300], [R16.64], P5 ;  /* 0x0730000010f87fae */ /* 0x0005e8000a921848 */
[----:B------:R4:W-:Y:S04]  /*f510*/  LDGSTS.E [R248+0x8200], [R18.64], P2 ;  /* 0x0820000012f87fae */ /* 0x0009e80009121848 */
[----:B-1----:R-:W3:Y:S04]  /*f520*/  LDL.64 R224, [R1+0x480] ;  /* 0x0004800001e07983 */ /* 0x002ee80000100a00 */
[----:B--2---:R-:W2:Y:S04]  /*f530*/  LDL.LU.64 R16, [R1+0x1558] ;  /* 0x0015580001107983 */ /* 0x004ea80000300a00 */
[----:B----4-:R-:W4:Y:S04]  /*f540*/  LDL.LU.64 R18, [R1+0x1550] ;  /* 0x0015500001127983 */ /* 0x010f280000300a00 */
[----:B------:R1:W-:Y:S04]  /*f550*/  LDGSTS.E [R248+0x8300], [R212.64], P5 ;  /* 0x08300000d4f87fae */ /* 0x0003e8000a921848 */
[----:B------:R1:W-:Y:S04]  /*f560*/  LDGSTS.E [R248+0x9200], [R96.64], P2 ;  /* 0x0920000060f87fae */ /* 0x0003e80009121848 */
[----:B------:R1:W-:Y:S04]  /*f570*/  LDGSTS.E [R248+0x9300], [R160.64], P5 ;  /* 0x09300000a0f87fae */ /* 0x0003e8000a921848 */
[----:B-1----:R-:W2:Y:S04]  /*f580*/  LDL.LU.64 R212, [R1+0x1548] ;  /* 0x0015480001d47983 */ /* 0x002ea80000300a00 */
[----:B------:R-:W2:Y:S04]  /*f590*/  LDL.LU.64 R96, [R1+0x1540] ;  /* 0x0015400001607983 */ /* 0x000ea80000300a00 */
[----:B------:R-:W2:Y:S04]  /*f5a0*/  LDL.64 R160, [R1+0x5b0] ;  /* 0x0005b00001a07983 */ /* 0x000ea80000100a00 */
[----:B------:R1:W-:Y:S04]  /*f5b0*/  LDGSTS.E [R248+0xa200], [R36.64], P2 ;  /* 0x0a20000024f87fae */ /* 0x0003e80009121848 */
[----:B------:R1:W-:Y:S04]  /*f5c0*/  LDGSTS.E [R248+0xa300], [R130.64], P5 ;  /* 0x0a30000082f87fae */ /* 0x0003e8000a921848 */
[----:B-1----:R-:W2:Y:S04]  /*f5d0*/  LDL.LU.64 R36, [R1+0x1538] ;  /* 0x0015380001247983 */ /* 0x002ea80000300a00 */
[----:B------:R-:W2:Y:S04]  /*f5e0*/  LDL.LU.64 R130, [R1+0x1530] ;  /* 0x0015300001827983 */ /* 0x000ea80000300a00 */
[----:B--2---:R1:W-:Y:S04]  /*f5f0*/  LDGSTS.E [R248+0xb200], [R130.64], P2 ;  /* 0x0b20000082f87fae */ /* 0x0043e80009121848 */
[----:B------:R2:W-:Y:S01]  /*f600*/  LDGSTS.E [R248+0xb300], [R64.64], P5 ;  /* 0x0b30000040f87fae */ /* 0x0005e2000a921848 */
[----:B------:R-:W-:-:S03]  /*f610*/  LOP3.LUT R249, R202, 0x20, RZ, 0x3c, !PT ;  /* 0x00000020caf97812 */ /* 0x000fc600078e3cff */
[----:B------:R3:W-:Y:S04]  /*f620*/  LDGSTS.E [R248+0xc200], [R30.64], P2 ;  /* 0x0c2000001ef87fae */ /* 0x0007e80009121848 */
[----:B-1----:R-:W4:Y:S04]  /*f630*/  LDL.64 R130, [R1+0x638] ;  /* 0x0006380001827983 */ /* 0x002f280000100a00 */
[----:B--2---:R-:W2:Y:S04]  /*f640*/  LDL.LU.64 R64, [R1+0x1528] ;  /* 0x0015280001407983 */ /* 0x004ea80000300a00 */
[----:B------:R1:W-:Y:S04]  /*f650*/  LDGSTS.E [R248+0xc300], [R32.64], P5 ;  /* 0x0c30000020f87fae */ /* 0x0003e8000a921848 */
[----:B---3--:R3:W-:Y:S04]  /*f660*/  LDGSTS.E [R248+0xd200], [R34.64], P2 ;  /* 0x0d20000022f87fae */ /* 0x0087e80009121848 */
[----:B------:R3:W-:Y:S04]  /*f670*/  LDGSTS.E [R248+0xd300], [R60.64], P5 ;  /* 0x0d3000003cf87fae */ /* 0x0007e8000a921848 */
[----:B------:R-:W4:Y:S04]  /*f680*/  LDL.LU.64 R30, [R1+0x1520] ;  /* 0x00152000011e7983 */ /* 0x000f280000300a00 */
[----:B-1----:R-:W4:Y:S04]  /*f690*/  LDL.LU.64 R32, [R1+0x1518] ;  /* 0x0015180001207983 */ /* 0x002f280000300a00 */
[----:B---3--:R-:W3:Y:S04]  /*f6a0*/  LDL.LU.64 R34, [R1+0x1510] ;  /* 0x0015100001227983 */ /* 0x008ee80000300a00 */
[----:B------:R-:W3:Y:S04]  /*f6b0*/  LDL.64 R60, [R1+0x738] ;  /* 0x00073800013c7983 */ /* 0x000ee80000100a00 */
[----:B--2---:R1:W-:Y:S04]  /*f6c0*/  LDGSTS.E [R248+0xe200], [R64.64], P2 ;  /* 0x0e20000040f87fae */ /* 0x0043e80009121848 */
[----:B------:R2:W-:Y:S04]  /*f6d0*/  LDGSTS.E [R248+0xe300], [R188.64], P5 ;  /* 0x0e300000bcf87fae */ /* 0x0005e8000a921848 */
[----:B------:R4:W-:Y:S04]  /*f6e0*/  LDGSTS.E [R248+0xf200], [R78.64], P2 ;  /* 0x0f2000004ef87fae */ /* 0x0009e80009121848 */
[----:B-1----:R-:W3:Y:S04]  /*f6f0*/  LDL.64 R64, [R1+0x7b8] ;  /* 0x0007b80001407983 */ /* 0x002ee80000100a00 */
[----:B--2---:R-:W2:Y:S04]  /*f700*/  LDL.64 R188, [R1+0x838] ;  /* 0x0008380001bc7983 */ /* 0x004ea80000100a00 */
[----:B----4-:R-:W4:Y:S04]  /*f710*/  LDL.64 R78, [R1+0x8b8] ;  /* 0x0008b800014e7983 */ /* 0x010f280000100a00 */
        /* <DEDUP_REMOVED lines=17> */
[----:B------:R-:W3:Y:S04]  /*f830*/  LDL.64 R110, [R1+0x2d8] ;  /* 0x0002d800016e7983 */ /* 0x000ee80000100a00 */
[----:B--2---:R1:W-:Y:S04]  /*f840*/  LDGSTS.E [R249+0x4400], [R224.64], P2 ;  /* 0x04400000e0f97fae */ /* 0x0043e80009121848 */
[----:B------:R2:W-:Y:S04]  /*f850*/  LDGSTS.E [R249+0x4500], [R144.64], P5 ;  /* 0x0450000090f97fae */ /* 0x0005e8000a921848 */
[----:B------:R3:W-:Y:S04]  /*f860*/  LDGSTS.E [R249+0x5400], [R160.64], P2 ;  /* 0x05400000a0f97fae */ /* 0x0007e80009121848 */
[----:B-1----:R-:W4:Y:S04]  /*f870*/  LDL.64 R224, [R1+0x288] ;  /* 0x0002880001e07983 */ /* 0x002f280000100a00 */
[----:B--2---:R-:W2:Y:S04]  /*f880*/  LDL.LU.64 R144, [R1+0x14c8] ;  /* 0x0014c80001907983 */ /* 0x004ea80000300a00 */
[----:B------:R1:W-:Y:S04]  /*f890*/  LDGSTS.E [R249+0x5500], [R126.64], P5 ;  /* 0x055000007ef97fae */ /* 0x0003e8000a921848 */
[----:B------:R1:W-:Y:S04]  /*f8a0*/  LDGSTS.E [R249+0x6400], [R130.64], P2 ;  /* 0x0640000082f97fae */ /* 0x0003e80009121848 */
[----:B------:R1:W-:Y:S04]  /*f8b0*/  LDGSTS.E [R249+0x6500], [R140.64], P5 ;  /* 0x065000008cf97fae */ /* 0x0003e8000a921848 */
[----:B---3--:R-:W4:Y:S04]  /*f8c0*/  LDL.64 R160, [R1+0x240] ;  /* 0x0002400001a07983 */ /* 0x008f280000100a00 */
[----:B-1----:R-:W4:Y:S04]  /*f8d0*/  LDL.64 R126, [R1+0x498] ;  /* 0x00049800017e7983 */ /* 0x002f280000100a00 */
[----:B------:R-:W4:Y:S04]  /*f8e0*/  LDL.64 R130, [R1+0x530] ;  /* 0x0005300001827983 */ /* 0x000f280000100a00 */
[----:B------:R-:W4:Y:S04]  /*f8f0*/  LDL.64 R140, [R1+0x5c8] ;  /* 0x0005c800018c7983 */ /* 0x000f280000100a00 */
[----:B--2---:R1:W-:Y:S04]  /*f900*/  LDGSTS.E [R249+0x7400], [R144.64], P2 ;  /* 0x0740000090f97fae */ /* 0x0043e80009121848 */
[----:B------:R2:W-:Y:S04]  /*f910*/  LDGSTS.E [R249+0x7500], [R82.64], P5 ;  /* 0x0750000052f97fae */ /* 0x0005e8000a921848 */
[----:B------:R4:W-:Y:S04]  /*f920*/  LDGSTS.E [R249+0x8400], [R60.64], P2 ;  /* 0x084000003cf97fae */ /* 0x0009e80009121848 */
[----:B-1----:R-:W4:Y:S04]  /*f930*/  LDL.64 R144, [R1+0x648] ;  /* 0x0006480001907983 */ /* 0x002f280000100a00 */
[----:B--2---:R-:W2:Y:S04]  /*f940*/  LDL.LU.64 R82, [R1+0x14c0] ;  /* 0x0014c00001527983 */ /* 0x004ea80000300a00 */
[----:B----4-:R-:W4:Y:S04]  /*f950*/  LDL.LU.64 R60, [R1+0x14b8] ;  /* 0x0014b800013c7983 */ /* 0x010f280000300a00 */
[----:B------:R1:W-:Y:S04]  /*f960*/  LDGSTS.E [R249+0x8500], [R62.64], P5 ;  /* 0x085000003ef97fae */ /* 0x0003e8000a921848 */
[----:B------:R1:W-:Y:S04]  /*f970*/  LDGSTS.E [R249+0x9400], [R64.64], P2 ;  /* 0x0940000040f97fae */ /* 0x0003e80009121848 */
[----:B------:R1:W-:Y:S04]  /*f980*/  LDGSTS.E [R249+0x9500], [R66.64], P5 ;  /* 0x0950000042f97fae */ /* 0x0003e8000a921848 */
[----:B-1----:R-:W4:Y:S04]  /*f990*/  LDL.LU.64 R62, [R1+0x14b0] ;  /* 0x0014b000013e7983 */ /* 0x002f280000300a00 */
[----:B------:R-:W4:Y:S04]  /*f9a0*/  LDL.LU.64 R64, [R1+0x14a8] ;  /* 0x0014a80001407983 */ /* 0x000f280000300a00 */
[----:B------:R-:W4:Y:S04]  /*f9b0*/  LDL.LU.64 R66, [R1+0x14a0] ;  /* 0x0014a00001427983 */ /* 0x000f280000300a00 */
[----:B------:R1:W-:Y:S04]  /*f9c0*/  LDGSTS.E [R249+0xa400], [R188.64], P2 ;  /* 0x0a400000bcf97fae */ /* 0x0003e80009121848 */
[----:B------:R1:W-:Y:S04]  /*f9d0*/  LDGSTS.E [R249+0xa500], [R76.64], P5 ;  /* 0x0a5000004cf97fae */ /* 0x0003e8000a921848 */
[----:B------:R1:W-:Y:S04]  /*f9e0*/  LDGSTS.E [R249+0xb400], [R78.64], P2 ;  /* 0x0b4000004ef97fae */ /* 0x0003e80009121848 */
[----:B-1----:R-:W4:Y:S04]  /*f9f0*/  LDL.LU.64 R188, [R1+0x1498] ;  /* 0x0014980001bc7983 */ /* 0x002f280000300a00 */
[----:B------:R-:W4:Y:S04]  /*fa00*/  LDL.LU.64 R76, [R1+0x1490] ;  /* 0x00149000014c7983 */ /* 0x000f280000300a00 */
[----:B------:R-:W4:Y:S04]  /*fa10*/  LDL.LU.64 R78, [R1+0x1488] ;  /* 0x00148800014e7983 */ /* 0x000f280000300a00 */
[----:B------:R1:W-:Y:S01]  /*fa20*/  LDGSTS.E [R249+0xb500], [R80.64], P5 ;  /* 0x0b50000050f97fae */ /* 0x0003e2000a921848 */
[----:B------:R-:W-:-:S03]  /*fa30*/  LOP3.LUT R0, R202, 0x30, RZ, 0x3c, !PT ;  /* 0x00000030ca007812 */ /* 0x000fc600078e3cff */
[----:B-1----:R-:W4:Y:S04]  /*fa40*/  LDL.LU.64 R80, [R1+0x1480] ;  /* 0x0014800001507983 */ /* 0x002f280000300a00 */
[----:B--2---:R1:W-:Y:S04]  /*fa50*/  LDGSTS.E [R249+0xc400], [R82.64], P2 ;  /* 0x0c40000052f97fae */ /* 0x0043e80009121848 */
[----:B------:R2:W-:Y:S04]  /*fa60*/  LDGSTS.E [R249+0xc500], [R176.64], P5 ;  /* 0x0c500000b0f97fae */ /* 0x0005e8000a921848 */
[----:B------:R4:W-:Y:S04]  /*fa70*/  LDGSTS.E [R249+0xd400], [R92.64], P2 ;  /* 0x0d4000005cf97fae */ /* 0x0009e80009121848 */
[----:B-1----:R-:W3:Y:S04]  /*fa80*/  LDL.LU.64 R82, [R1+0x1478] ;  /* 0x0014780001527983 */ /* 0x002ee80000300a00 */
[----:B--2---:R-:W2:Y:S04]  /*fa90*/  LDL.LU.64 R176, [R1+0x1470] ;  /* 0x0014700001b07983 */ /* 0x004ea80000300a00 */
[----:B----4-:R-:W4:Y:S04]  /*faa0*/  LDL.LU.64 R92, [R1+0x1468] ;  /* 0x00146800015c7983 */ /* 0x010f280000300a00 */
        /* <DEDUP_REMOVED lines=16> */
[----:B------:R-:W2:Y:S04]  /*fbb0*/  LDL.64 R224, [R1+0x2d0] ;  /* 0x0002d00001e07983 */ /* 0x000ea80000100a00 */
        /* <DEDUP_REMOVED lines=16> */
[----:B-1----:R-:W3:Y:S04]  /*fcc0*/  LDL.LU.64 R140, [R1+0x13f0] ;  /* 0x0013f000018c7983 */ /* 0x002ee80000300a00 */
[----:B------:R-:W3:Y:S04]  /*fcd0*/  LDL.LU.64 R142, [R1+0x13e8] ;  /* 0x0013e800018e7983 */ /* 0x000ee80000300a00 */
[----:B------:R-:W3:Y:S04]  /*fce0*/  LDL.LU.64 R144, [R1+0x13e0] ;  /* 0x0013e00001907983 */ /* 0x000ee80000300a00 */
[----:B------:R1:W-:Y:S04]  /*fcf0*/  LDGSTS.E [R0+0x6700], [R146.64], P5 ;  /* 0x0670000092007fae */ /* 0x0003e8000a921848 */
[----:B-1----:R-:W3:Y:S01]  /*fd00*/  LDL.LU.64 R146, [R1+0x13d8] ;  /* 0x0013d80001927983 */ /* 0x002ee20000300a00 */
[----:B------:R-:W-:-:S03]  /*fd10*/  LOP3.LUT R249, R202, 0x40, RZ, 0x3c, !PT ;  /* 0x00000040caf97812 */ /* 0x000fc600078e3cff */
        /* <DEDUP_REMOVED lines=38> */
[----:B-1----:R-:W2:Y:S04]  /*ff80*/  LDL.LU.64 R224, [R1+0x1340] ;  /* 0x0013400001e07983 */ /* 0x002ea80000300a00 */
[----:B------:R-:W2:Y:S01]  /*ff90*/  LDL.LU.64 R232, [R1+0x1338] ;  /* 0x0013380001e87983 */ /* 0x000ea20000300a00 */
[----:B------:R-:W-:-:S03]  /*ffa0*/  LOP3.LUT R203, R202, 0x50, RZ, 0x3c, !PT ;  /* 0x00000050cacb7812 */ /* 0x000fc600078e3cff */
[----:B--2---:R1:W-:Y:S04]  /*ffb0*/  LDGSTS.E [R249+0x1800], [R232.64], P2 ;  /* 0x01800000e8f97fae */ /* 0x0043e80009121848 */
[----:B------:R2:W-:Y:S04]  /*ffc0*/  LDGSTS.E [R249+0x1900], [R234.64], P5 ;  /* 0x01900000eaf97fae */ /* 0x0005e8000a921848 */
[----:B------:R3:W-:Y:S04]  /*ffd0*/  LDGSTS.E [R249+0x2800], [R236.64], P2 ;  /* 0x02800000ecf97fae */ /* 0x0007e80009121848 */
[----:B-1----:R-:W4:Y:S04]  /*ffe0*/  LDL.LU.64 R232, [R1+0x1330] ;  /* 0x0013300001e87983 */ /* 0x002f280000300a00 */
[----:B--2---:R-:W2:Y:S04]  /*fff0*/  LDL.LU.64 R234, [R1+0x1328] ;  /* 0x0013280001ea7983 */ /* 0x004ea80000300a00 */
[----:B---3--:R-:W3:Y:S04]  /*10000*/  LDL.LU.64 R236, [R1+0x1320] ;  /* 0x0013200001ec7983 */ /* 0x008ee80000300a00 */
[----:B------:R1:W-:Y:S04]  /*10010*/  LDGSTS.E [R249+0x2900], [R206.64], P5 ;  /* 0x02900000cef97fae */ /* 0x0003e8000a921848 */
[----:B------:R1:W-:Y:S04]  /*10020*/  LDGSTS.E [R249+0x3800], [R194.64], P2 ;  /* 0x03800000c2f97fae */ /* 0x0003e80009121848 */
[----:B------:R1:W-:Y:S04]  /*10030*/  LDGSTS.E [R249+0x3900], [R186.64], P5 ;  /* 0x03900000baf97fae */ /* 0x0003e8000a921848 */
[----:B-1----:R1:W5:Y:S04]  /*10040*/  LDL.LU.64 R206, [R1+0x1318] ;  /* 0x0013180001ce7983 */ /* 0x0023680000300a00 */
[----:B------:R1:W5:Y:S04]  /*10050*/  LDL.LU.64 R194, [R1+0x1310] ;  /* 0x0013100001c27983 */ /* 0x0003680000300a00 */
[----:B------:R1:W-:Y:S04]  /*10060*/  LDGSTS.E [R249+0x4800], [R178.64], P2 ;  /* 0x04800000b2f97fae */ /* 0x0003e80009121848 */
[----:B------:R1:W5:Y:S04]  /*10070*/  LDL.LU.64 R186, [R1+0x1308] ;  /* 0x0013080001ba7983 */ /* 0x0003680000300a00 */
[----:B------:R1:W-:Y:S04]  /*10080*/  LDGSTS.E [R249+0x4900], [R170.64], P5 ;  /* 0x04900000aaf97fae */ /* 0x0003e8000a921848 */
[----:B-1----:R1:W5:Y:S04]  /*10090*/  LDL.LU.64 R178, [R1+0x1300] ;  /* 0x0013000001b27983 */ /* 0x0023680000300a00 */
        /* <DEDUP_REMOVED lines=44> */
[----:B------:R1:W5:Y:S01]  /*10360*/  LDL.LU.64 R242, [R1+0x1248] ;  /* 0x0012480001f27983 */ /* 0x0003620000300a00 */
[----:B------:R-:W-:-:S02]  /*10370*/  LOP3.LUT R249, R202, 0x60, RZ, 0x3c, !PT ;  /* 0x00000060caf97812 */ /* 0x000fc400078e3cff */
[----:B------:R-:W-:Y:S01]  /*10380*/  LOP3.LUT R252, R202, 0x70, RZ, 0x3c, !PT ;  /* 0x00000070cafc7812 */ /* 0x000fe200078e3cff */
[----:B---3--:R3:W-:Y:S04]  /*10390*/  LDGSTS.E [R203+0xa00], [R236.64], P2 ;  /* 0x00a00000eccb7fae */ /* 0x0087e80009121848 */
[----:B------:R1:W-:Y:S04]  /*103a0*/  LDGSTS.E [R203+0xb00], [R230.64], P5 ;  /* 0x00b00000e6cb7fae */ /* 0x0003e8000a921848 */
[----:B------:R2:W-:Y:S04]  /*103b0*/  LDGSTS.E [R203+0x1a00], [R224.64], P2 ;  /* 0x01a00000e0cb7fae */ /* 0x0005e80009121848 */
[----:B---3--:R3:W5:Y:S04]  /*103c0*/  LDL.LU.64 R236, [R1+0x1240] ;  /* 0x0012400001ec7983 */ /* 0x0087680000300a00 */
[----:B-1----:R3:W5:Y:S04]  /*103d0*/  LDL.LU.64 R230, [R1+0x1238] ;  /* 0x0012380001e67983 */ /* 0x0027680000300a00 */
[----:B------:R1:W-:Y:S04]  /*103e0*/  LDGSTS.E [R203+0x1b00], [R218.64], P5 ;  /* 0x01b00000dacb7fae */ /* 0x0003e8000a921848 */
[----:B--2---:R3:W5:Y:S04]  /*103f0*/  LDL.LU.64 R224, [R1+0x1230] ;  /* 0x0012300001e07983 */ /* 0x0047680000300a00 */
[----:B------:R2:W-:Y:S04]  /*10400*/  LDGSTS.E [R203+0x2a00], [R212.64], P2 ;  /* 0x02a00000d4cb7fae */ /* 0x0005e80009121848 */
        /* <DEDUP_REMOVED lines=11> */
[----:B----4-:R2:W-:Y:S04]  /*104c0*/  LDGSTS.E [R203+0x5a00], [R160.64], P2 ;  /* 0x05a00000a0cb7fae */ /* 0x0105e80009121848 */
        /* <DEDUP_REMOVED lines=108> */
[----:B------:R4:W-:Y:S04]  /*10b90*/  LDGSTS.E [R252+0xf00], [R226.64], P5 ;  /* 0x00f00000e2fc7fae */ /* 0x0009e8000a921848 */
[----:B------:R1:W-:Y:S04]  /*10ba0*/  LDGSTS.E [R252+0x1e00], [R220.64], P2 ;  /* 0x01e00000dcfc7fae */ /* 0x0003e80009121848 */
[----:B--2---:R3:W5:Y:S04]  /*10bb0*/  LDL.LU.64 R232, [R1+0x1048] ;  /* 0x0010480001e87983 */ /* 0x0047680000300a00 */
[----:B----4-:R3:W5:Y:S04]  /*10bc0*/  LDL.LU.64 R226, [R1+0x1040] ;  /* 0x0010400001e27983 */ /* 0x0107680000300a00 */
[----:B-1----:R3:W5:Y:S04]  /*10bd0*/  LDL.LU.64 R220, [R1+0x1038] ;  /* 0x0010380001dc7983 */ /* 0x0027680000300a00 */
[----:B------:R1:W-:Y:S04]  /*10be0*/  LDGSTS.E [R252+0x1f00], [R214.64], P5 ;  /* 0x01f00000d6fc7fae */ /* 0x0003e8000a921848 */
[----:B------:R2:W-:Y:S04]  /*10bf0*/  LDGSTS.E [R252+0x2e00], [R208.64], P2 ;  /* 0x02e00000d0fc7fae */ /* 0x0005e80009121848 */
[----:B------:R4:W-:Y:S04]  /*10c00*/  LDGSTS.E [R252+0x2f00], [R196.64], P5 ;  /* 0x02f00000c4fc7fae */ /* 0x0009e8000a921848 */
[----:B-1----:R3:W5:Y:S04]  /*10c10*/  LDL.LU.64 R214, [R1+0x1030] ;  /* 0x0010300001d67983 */ /* 0x0027680000300a00 */
[----:B--2---:R3:W5:Y:S04]  /*10c20*/  LDL.LU.64 R208, [R1+0x1028] ;  /* 0x0010280001d07983 */ /* 0x0047680000300a00 */
[----:B----4-:R3:W5:Y:S04]  /*10c30*/  LDL.LU.64 R196, [R1+0x1020] ;  /* 0x0010200001c47983 */ /* 0x0107680000300a00 */
        /* <DEDUP_REMOVED lines=40> */
[----:B--2---:R-:W2:Y:S04]  /*10ec0*/  LDL.LU.64 R200, [R1+0xf80] ;  /* 0x000f800001c87983 */ /* 0x004ea80000300a00 */
[----:B----4-:R3:W5:Y:S04]  /*10ed0*/  LDL.LU.64 R36, [R1+0xf78] ;  /* 0x000f780001247983 */ /* 0x0107680000300a00 */
[----:B------:R1:W-:Y:S04]  /*10ee0*/  LDGSTS.E [R252+0xdf00], [R28.64], P5 ;  /* 0x0df000001cfc7fae */ /* 0x0003e8000a921848 */
[----:B------:R4:W-:Y:S04]  /*10ef0*/  LDGSTS.E [R252+0xee00], [R244.64], P2 ;  /* 0x0ee00000f4fc7fae */ /* 0x0009e80009121848 */
[----:B------:R3:W-:Y:S04]  /*10f00*/  LDGSTS.E [R252+0xef00], [R246.64], P5 ;  /* 0x0ef00000f6fc7fae */ /* 0x0007e8000a921848 */
[----:B-1----:R1:W5:Y:S04]  /*10f10*/  LDL.LU.64 R28, [R1+0xf70] ;  /* 0x000f7000011c7983 */ /* 0x0023680000300a00 */
[----:B----4-:R-:W4:Y:S04]  /*10f20*/  LDL.LU.64 R244, [R1+0xf68] ;  /* 0x000f680001f47983 */ /* 0x010f280000300a00 */
[----:B---3--:R-:W3:Y:S01]  /*10f30*/  LDL.LU.64 R246, [R1+0xf60] ;  /* 0x000f600001f67983 */ /* 0x008ee20000300a00 */
[----:B------:R-:W-:-:S03]  /*10f40*/  IMAD.MOV.U32 R0, RZ, RZ, c[0x0][0x180] ;  /* 0x00006000ff007624 */ /* 0x000fc600078e00ff */
[----:B------:R1:W-:Y:S02]  /*10f50*/  LDGSTS.E [R252+0xfe00], [R20.64], P2 ;  /* 0x0fe0000014fc7fae */ /* 0x0003e40009121848 */
[----:B------:R-:W-:Y:S02]  /*10f60*/  IADD3 R203, R0, -0x89, RZ ;  /* 0xffffff7700cb7810 */ /* 0x000fe40007ffe0ff */
[----:B------:R1:W-:Y:S02]  /*10f70*/  LDGSTS.E [R252+0xff00], [R12.64], P5 ;  /* 0x0ff000000cfc7fae */ /* 0x0003e4000a921848 */
[----:B------:R-:W-:Y:S02]  /*10f80*/  ISETP.GE.U32.AND P2, PT, R203, 0x7ffffef8, PT ;  /* 0x7ffffef8cb00780c */ /* 0x000fe40003f46070 */
[----:B------:R-:W0:Y:S04]  /*10f90*/  LDGDEPBAR ;  /* 0x00000000000079af */ /* 0x000e280000000000 */
[----:B-1----:R1:W5:Y:S04]  /*10fa0*/  LDL.LU.64 R20, [R1+0xf58] ;  /* 0x000f580001147983 */ /* 0x0023680000300a00 */
[----:B------:R1:W5:Y:S01]  /*10fb0*/  LDL.LU.64 R12, [R1+0xf50] ;  /* 0x000f5000010c7983 */ /* 0x0003620000300a00 */
[----:B------:R-:W-:Y:S01]  /*10fc0*/  IMAD.MOV.U32 R248, RZ, RZ, c[0x0][0x180] ;  /* 0x00006000fff87624 */ /* 0x000fe200078e00ff */
[----:B------:R-:W-:-:S02]  /*10fd0*/  ULDC UR4, c[0x0][0x18c] ;  /* 0x0000630000047ab9 */ /* 0x000fc40000000800 */
[----:B------:R-:W-:Y:S02]  /*10fe0*/  USHF.L.U32 UR4, UR4, 0x7, URZ ;  /* 0x0000000704047899 */ /* 0x000fe4000800063f */
[----:B------:R-:W-:-:S04]  /*10ff0*/  IADD3 R248, R248, -0x8d, RZ ;  /* 0xffffff73f8f87810 */ /* 0x000fc80007ffe0ff */
[----:B------:R-:W-:Y:S02]  /*11000*/  ISETP.GE.U32.AND P5, PT, R248, 0x7ffffef4, PT ;  /* 0x7ffffef4f800780c */ /* 0x000fe40003fa6070 */
[----:B------:R-:W-:Y:S01]  /*11010*/  IADD3 R248, R0, -0x91, RZ ;  /* 0xffffff6f00f87810 */ /* 0x000fe20007ffe0ff */
[----:B--2---:R-:W-:-:S04]  /*11020*/  IMAD.SHL.U32 R203, R200, 0x80, RZ ;  /* 0x00000080c8cb7824 */ /* 0x004fc800078e00ff */
[----:B----4-:R-:W-:-:S05]  /*11030*/  IMAD.WIDE R244, R203, 0x4, R244 ;  /* 0x00000004cbf47825 */ /* 0x010fca00078e02f4 */
[----:B------:R1:W-:Y:S01]  /*11040*/  STL.64 [R1+0x38], R244 ;  /* 0x000038f401007387 */ /* 0x0003e20000100a00 */
[----:B------:R-:W-:Y:S02]  /*11050*/  IMAD.U32 R200, RZ, RZ, UR4 ;  /* 0x00000004ffc87e24 */ /* 0x000fe4000f8e00ff */
[----:B---3--:R-:W-:-:S04]  /*11060*/  IMAD.WIDE R250, R203, 0x4, R246 ;  /* 0x00000004cbfa7825 */ /* 0x008fc800078e02f6 */
[----:B------:R-:W-:Y:S01]  /*11070*/  BAR.SYNC.DEFER_BLOCKING 0x0 ;  /* 0x0000000000007b1d */ /* 0x000fe20000010000 */
[----:B-----5:R-:W-:-:S04]  /*11080*/  IMAD.WIDE R246, R203, 0x4, R20 ;  /* 0x00000004cbf67825 */ /* 0x020fc800078e0214 */
[C---:B------:R-:W-:Y:S01]  /*11090*/  IMAD.WIDE R36, R203.reuse, 0x4, R36 ;  /* 0x00000004cb247825 */ /* 0x040fe200078e0224 */
[----:B------:R-:W-:Y:S03]  /*110a0*/  STL.64 [R1+0xf50], R250 ;  /* 0x000f50fa01007387 */ /* 0x000fe60000100a00 */
[----:B------:R-:W-:-:S04]  /*110b0*/  IMAD.WIDE R44, R203, 0x4, R44 ;  /* 0x00000004cb2c7825 */ /* 0x000fc800078e022c */
[C---:B------:R-:W-:Y:S01]  /*110c0*/  IMAD.WIDE R20, R203.reuse, 0x4, R52 ;  /* 0x00000004cb147825 */ /* 0x040fe200078e0234 */
[----:B------:R-:W-:Y:S01]  /*110d0*/  @!PT LDS RZ, [RZ] ;  /* 0x00000000fffff984 */ /* 0x000fe20000000800 */
[----:B------:R-:W-:Y:S01]  /*110e0*/  @!PT LDS RZ, [RZ] ;  /* 0x00000000fffff984 */ /* 0x000fe20000000800 */
[----:B------:R-:W-:Y:S01]  /*110f0*/  @!PT LDS RZ, [RZ] ;  /* 0x00000000fffff984 */ /* 0x000fe20000000800 */
[----:B------:R2:W-:Y:S01]  /*11100*/  LDGSTS.E [R202+0x28000], [R244.64], !P4 ;  /* 0x28000000f4ca7fae */ /* 0x0005e2000e121848 */
[----:B------:R-:W-:Y:S02]  /*11110*/  ISETP.GE.U32.AND P4, PT, R248, 0x7ffffef0, PT ;  /* 0x7ffffef0f800780c */ /* 0x000fe40003f86070 */
[----:B------:R-:W-:Y:S01]  /*11120*/  IMAD.WIDE R248, R203, 0x4, R12 ;  /* 0x00000004cbf87825 */ /* 0x000fe200078e020c */
[C---:B------:R-:W-:Y:S01]  /*11130*/  IADD3 R12, R0.reuse, -0x99, RZ ;  /* 0xffffff67000c7810 */ /* 0x040fe20007ffe0ff */
[----:B------:R3:W-:Y:S01]  /*11140*/  LDGSTS.E [R202+0x28400], [R250.64], !P6 ;  /* 0x28400000faca7fae */ /* 0x0007e2000f121848 */
[----:B------:R-:W-:-:S03]  /*11150*/  IADD3 R13, R0, -0x9d, RZ ;  /* 0xffffff63000d7810 */ /* 0x000fc60007ffe0ff */
[----:B------:R4:W-:Y:S01]  /*11160*/  LDGSTS.E [R202+0x28800], [R248.64], !P2 ;  /* 0x28800000f8ca7fae */ /* 0x0009e2000d121848 */
[----:B------:R-:W-:Y:S02]  /*11170*/  ISETP.GE.U32.AND P2, PT, R12, 0x7ffffee8, PT ;  /* 0x7ffffee80c00780c */ /* 0x000fe40003f46070 */
[C---:B------:R-:W-:Y:S01]  /*11180*/  IADD3 R12, R0.reuse, -0xa1, RZ ;  /* 0xffffff5f000c7810 */ /* 0x040fe20007ffe0ff */
[----:B------:R1:W-:Y:S02]  /*11190*/  LDGSTS.E [R202+0x28c00], [R246.64], !P5 ;  /* 0x28c00000f6ca7fae */ /* 0x0003e4000e921848 */
[----:B-12---:R-:W-:Y:S02]  /*111a0*/  IADD3 R244, R0, -0x95, RZ ;  /* 0xffffff6b00f47810 */ /* 0x006fe40007ffe0ff */
[----:B------:R-:W-:Y:S01]  /*111b0*/  ISETP.GE.U32.AND P5, PT, R13, 0x7ffffee4, PT ;  /* 0x7ffffee40d00780c */ /* 0x000fe20003fa6070 */
[----:B------:R-:W-:Y:S01]  /*111c0*/  STL.64 [R1+0xf58], R248 ;  /* 0x000f58f801007387 */ /* 0x000fe20000100a00 */
[----:B------:R-:W-:Y:S01]  /*111d0*/  ISETP.GE.U32.AND P6, PT, R244, 0x7ffffeec, PT ;  /* 0x7ffffeecf400780c */ /* 0x000fe20003fc6070 */
[C---:B------:R-:W-:Y:S01]  /*111e0*/  IMAD.WIDE R244, R203.reuse, 0x4, R28 ;  /* 0x00000004cbf47825 */ /* 0x040fe200078e021c */
[----:B------:R-:W-:Y:S01]  /*111f0*/  IADD3 R13, R0, -0xa5, RZ ;  /* 0xffffff5b000d7810 */ /* 0x000fe20007ffe0ff */
[----:B------:R-:W-:Y:S02]  /*11200*/  STL.64 [R1+0xf60], R246 ;  /* 0x000f60f601007387 */ /* 0x000fe40000100a00 */
[----:B------:R-:W-:-:S02]  /*11210*/  IMAD.WIDE R28, R203, 0x4, R60 ;  /* 0x00000004cb1c7825 */ /* 0x000fc400078e023c */
[----:B------:R1:W-:Y:S01]  /*11220*/  LDGSTS.E [R202+0x29000], [R244.64], !P4 ;  /* 0x29000000f4ca7fae */ /* 0x0003e2000e121848 */
[----:B------:R-:W-:Y:S02]  /*11230*/  ISETP.GE.U32.AND P4, PT, R12, 0x7ffffee0, PT ;  /* 0x7ffffee00c00780c */ /* 0x000fe40003f86070 */
[C---:B------:R-:W-:Y:S01]  /*11240*/  IADD3 R12, R0.reuse, -0xa9, RZ ;  /* 0xffffff57000c7810 */ /* 0x040fe20007ffe0ff */
[----:B------:R-:W-:Y:S04]  /*11250*/  STL.64 [R1+0xf68], R244 ;  /* 0x000f68f401007387 */ /* 0x000fe80000100a00 */
[----:B------:R2:W-:Y:S01]  /*11260*/  LDGSTS.E [R202+0x29400], [R36.64], !P6 ;  /* 0x2940000024ca7fae */ /* 0x0005e2000f121848 */
[----:B------:R-:W-:Y:S02]  /*11270*/  ISETP.GE.U32.AND P6, PT, R13, 0x7ffffedc, PT ;  /* 0x7ffffedc0d00780c */ /* 0x000fe40003fc6070 */
[----:B------:R-:W-:Y:S01]  /*11280*/  IADD3 R13, R0, -0xad, RZ ;  /* 0xffffff53000d7810 */ /* 0x000fe20007ffe0ff */
[----:B------:R-:W-:Y:S04]  /*11290*/  STL.64 [R1+0x40], R36 ;  /* 0x0000402401007387 */ /* 0x000fe80000100a00 */
[----:B------:R-:W-:Y:S04]  /*112a0*/  STL.64 [R1+0x50], R44 ;  /* 0x0000502c01007387 */ /* 0x000fe80000100a00 */
[----:B------:R1:W-:Y:S01]  /*112b0*/  LDGSTS.E [R202+0x29800], [R44.64], !P2 ;  /* 0x298000002cca7fae */ /* 0x0003e2000d121848 */
[----:B------:R-:W-:-:S02]  /*112c0*/  ISETP.GE.U32.AND P2, PT, R12, 0x7ffffed8, PT ;  /* 0x7ffffed80c00780c */ /* 0x000fc40003f46070 */
[C---:B------:R-:W-:Y:S01]  /*112d0*/  IADD3 R12, R0.reuse, -0xb1, RZ ;  /* 0xffffff4f000c7810 */ /* 0x040fe20007ffe0ff */
[----:B------:R1:W-:Y:S04]  /*112e0*/  STL.64 [R1+0x60], R20 ;  /* 0x0000601401007387 */ /* 0x0003e80000100a00 */
[----:B------:R1:W-:Y:S01]  /*112f0*/  LDGSTS.E [R202+0x29c00], [R20.64], !P5 ;  /* 0x29c0000014ca7fae */ /* 0x0003e2000e921848 */
[----:B------:R-:W-:Y:S02]  /*11300*/  ISETP.GE.U32.AND P5, PT, R13, 0x7ffffed4, PT ;  /* 0x7ffffed40d00780c */ /* 0x000fe40003fa6070 */
[----:B------:R-:W-:Y:S01]  /*11310*/  IADD3 R13, R0, -0xb5, RZ ;  /* 0xffffff4b000d7810 */ /* 0x000fe20007ffe0ff */
[----:B------:R2:W-:Y:S01]  /*11320*/  LDGSTS.E [R202+0x2a000], [R28.64], !P4 ;  /* 0x2a0000001cca7fae */ /* 0x0005e2000e121848 */
[----:B------:R-:W-:-:S02]  /*11330*/  ISETP.GE.U32.AND P4, PT, R12, 0x7ffffed0, PT ;  /* 0x7ffffed00c00780c */ /* 0x000fc40003f86070 */
[----:B------:R-:W-:Y:S01]  /*11340*/  IADD3 R12, R0, -0xb9, RZ ;  /* 0xffffff47000c7810 */ /* 0x000fe20007ffe0ff */
[----:B------:R2:W-:Y:S01]  /*11350*/  STL.64 [R1+0x70], R28 ;  /* 0x0000701c01007387 */ /* 0x0005e20000100a00 */
[----:B-1----:R-:W-:-:S05]  /*11360*/  IMAD.WIDE R20, R203, 0x4, R68 ;  /* 0x00000004cb147825 */ /* 0x002fca00078e0244 */
[----:B------:R1:W-:Y:S01]  /*11370*/  LDGSTS.E [R202+0x2a400], [R20.64], !P6 ;  /* 0x2a40000014ca7fae */ /* 0x0003e2000f121848 */
[----:B------:R-:W-:Y:S01]  /*11380*/  ISETP.GE.U32.AND P6, PT, R13, 0x7ffffecc, PT ;  /* 0x7ffffecc0d00780c */ /* 0x000fe20003fc6070 */
[----:B--2---:R-:W-:Y:S02]  /*11390*/  IMAD.WIDE R28, R203, 0x4, R76 ;  /* 0x00000004cb1c7825 */ /* 0x004fe400078e024c */
[----:B------:R1:W-:Y:S01]  /*113a0*/  STL.64 [R1+0x88], R20 ;  /* 0x0000881401007387 */ /* 0x0003e20000100a00 */
[----:B------:R-:W-:-:S03]  /*113b0*/  IADD3 R13, R0, -0xbd, RZ ;  /* 0xffffff43000d7810 */ /* 0x000fc60007ffe0ff */
[----:B------:R2:W-:Y:S04]  /*113c0*/  STL.64 [R1+0xa8], R28 ;  /* 0x0000a81c01007387 */ /* 0x0005e80000100a00 */
[----:B------:R2:W-:Y:S01]  /*113d0*/  LDGSTS.E [R202+0x2a800], [R28.64], !P2 ;  /* 0x2a8000001cca7fae */ /* 0x0005e2000d121848 */
[----:B------:R-:W-:Y:S02]  /*113e0*/  ISETP.GE.U32.AND P2, PT, R12, 0x7ffffec8, PT ;  /* 0x7ffffec80c00780c */ /* 0x000fe40003f46070 */
[----:B------:R-:W-:Y:S01]  /*113f0*/  IADD3 R12, R0, -0xc1, RZ ;  /* 0xffffff3f000c7810 */ /* 0x000fe20007ffe0ff */
[----:B-1----:R-:W-:-:S05]  /*11400*/  IMAD.WIDE R20, R203, 0x4, R84 ;  /* 0x00000004cb147825 */ /* 0x002fca00078e0254 */
[----:B------:R1:W-:Y:S01]  /*11410*/  STL.64 [R1+0xc8], R20 ;  /* 0x0000c81401007387 */ /* 0x0003e20000100a00 */
[----:B--2---:R-:W-:-:S03]  /*11420*/  IMAD.WIDE R28, R203, 0x4, R92 ;  /* 0x00000004cb1c7825 */ /* 0x004fc600078e025c */
[----:B------:R1:W-:Y:S01]  /*11430*/  LDGSTS.E [R202+0x2ac00], [R20.64], !P5 ;  /* 0x2ac0000014ca7fae */ /* 0x0003e2000e921848 */
[----:B------:R-:W-:Y:S02]  /*11440*/  ISETP.GE.U32.AND P5, PT, R13, 0x7ffffec4, PT ;  /* 0x7ffffec40d00780c */ /* 0x000fe40003fa6070 */
[----:B------:R-:W-:Y:S01]  /*11450*/  IADD3 R13, R0, -0xc5, RZ ;  /* 0xffffff3b000d7810 */ /* 0x000fe20007ffe0ff */
[----:B------:R2:W-:Y:S01]  /*11460*/  LDGSTS.E [R202+0x2b000], [R28.64], !P4 ;  /* 0x2b0000001cca7fae */ /* 0x0005e2000e121848 */
[----:B------:R-:W-:Y:S02]  /*11470*/  ISETP.GE.U32.AND P4, PT, R12, 0x7ffffec0, PT ;  /* 0x7ffffec00c00780c */ /* 0x000fe40003f86070 */
        /* <DEDUP_REMOVED lines=55> */
[----:B---3--:R-:W2:Y:S04]  /*117f0*/  LDL.LU.64 R250, [R1] ;  /* 0x0000000001fa7983 */ /* 0x008ea80000300a00 */
[----:B------:R1:W-:Y:S01]  /*11800*/  LDGSTS.E [R202+0x2dc00], [R20.64], !P5 ;  /* 0x2dc0000014ca7fae */ /* 0x0003e2000e921848 */
[----:B------:R-:W-:-:S03]  /*11810*/  ISETP.GE.U32.AND P5, PT, R13, 0x7ffffe94, PT ;  /* 0x7ffffe940d00780c */ /* 0x000fc60003fa6070 */
[----:B------:R3:W-:Y:S01]  /*11820*/  STL.64 [R1+0x3f8], R28 ;  /* 0x0003f81c01007387 */ /* 0x0007e20000100a00 */
[----:B------:R-:W-:-:S03]  /*11830*/  IADD3 R13, R0, -0xf5, RZ ;  /* 0xffffff0b000d7810 */ /* 0x000fc60007ffe0ff */
[----:B------:R3:W-:Y:S01]  /*11840*/  LDGSTS.E [R202+0x2e000], [R28.64], !P4 ;  /* 0x2e0000001cca7fae */ /* 0x0007e2000e121848 */
[----:B------:R-:W-:Y:S01]  /*11850*/  ISETP.GE.U32.AND P4, PT, R12, 0x7ffffe90, PT ;  /* 0x7ffffe900c00780c */ /* 0x000fe20003f86070 */
[----:B-1----:R-:W-:Y:S01]  /*11860*/  IMAD.WIDE R20, R203, 0x4, R196 ;  /* 0x00000004cb147825 */ /* 0x002fe200078e02c4 */
[----:B------:R-:W-:-:S03]  /*11870*/  IADD3 R12, R0, -0xf9, RZ ;  /* 0xffffff07000c7810 */ /* 0x000fc60007ffe0ff */
[----:B---3--:R-:W-:Y:S01]  /*11880*/  IMAD.WIDE R28, R203, 0x4, R208 ;  /* 0x00000004cb1c7825 */ /* 0x008fe200078e02d0 */
[----:B------:R1:W-:Y:S04]  /*11890*/  STL.64 [R1+0x440], R20 ;  /* 0x0004401401007387 */ /* 0x0003e80000100a00 */
[----:B------:R1:W-:Y:S01]  /*118a0*/  LDGSTS.E [R202+0x2e400], [R20.64], !P6 ;  /* 0x2e40000014ca7fae */ /* 0x0003e2000f121848 */
[----:B------:R-:W-:-:S03]  /*118b0*/  ISETP.GE.U32.AND P6, PT, R13, 0x7ffffe8c, PT ;  /* 0x7ffffe8c0d00780c */ /* 0x000fc60003fc6070 */
[----:B------:R3:W-:Y:S01]  /*118c0*/  LDGSTS.E [R202+0x2e800], [R28.64], !P2 ;  /* 0x2e8000001cca7fae */ /* 0x0007e2000d121848 */
[----:B------:R-:W-:Y:S02]  /*118d0*/  ISETP.GE.U32.AND P2, PT, R12, 0x7ffffe88, PT ;  /* 0x7ffffe880c00780c */ /* 0x000fe40003f46070 */
[C---:B------:R-:W-:Y:S01]  /*118e0*/  IADD3 R12, R0.reuse, -0xfd, RZ ;  /* 0xffffff03000c7810 */ /* 0x040fe20007ffe0ff */
[----:B------:R3:W-:Y:S01]  /*118f0*/  STL.64 [R1+0x488], R28 ;  /* 0x0004881c01007387 */ /* 0x0007e20000100a00 */
[----:B-1----:R-:W-:Y:S01]  /*11900*/  IMAD.WIDE R20, R203, 0x4, R214 ;  /* 0x00000004cb147825 */ /* 0x002fe200078e02d6 */
[----:B------:R-:W-:-:S04]  /*11910*/  IADD3 R13, R0, -0x86, RZ ;  /* 0xffffff7a000d7810 */ /* 0x000fc80007ffe0ff */
[----:B------:R1:W-:Y:S01]  /*11920*/  LDGSTS.E [R202+0x2ec00], [R20.64], !P5 ;  /* 0x2ec0000014ca7fae */ /* 0x0003e2000e921848 */
[----:B---3--:R-:W-:Y:S01]  /*11930*/  IMAD.WIDE R28, R203, 0x4, R220 ;  /* 0x00000004cb1c7825 */ /* 0x008fe200078e02dc */
[----:B------:R-:W-:Y:S02]  /*11940*/  ISETP.GE.U32.AND P5, PT, R12, 0x7ffffe84, PT ;  /* 0x7ffffe840c00780c */ /* 0x000fe40003fa6070 */
[----:B------:R1:W-:Y:S01]  /*11950*/  STL.64 [R1+0x4d0], R20 ;  /* 0x0004d01401007387 */ /* 0x0003e20000100a00 */
[----:B------:R-:W-:-:S03]  /*11960*/  IADD3 R12, R0, -0x8a, RZ ;  /* 0xffffff76000c7810 */ /* 0x000fc60007ffe0ff */
[----:B------:R3:W-:Y:S04]  /*11970*/  STL.64 [R1+0x508], R28 ;  /* 0x0005081c01007387 */ /* 0x0007e80000100a00 */
        /* <DEDUP_REMOVED lines=11> */
[----:B-1----:R-:W-:Y:S01]  /*11a30*/  IMAD.WIDE R20, R203, 0x4, R238 ;  /* 0x00000004cb147825 */ /* 0x002fe200078e02ee */
[----:B------:R-:W-:-:S04]  /*11a40*/  IADD3 R12, R0, -0x92, RZ ;  /* 0xffffff6e000c7810 */ /* 0x000fc80007ffe0ff */
[----:B------:R1:W-:Y:S01]  /*11a50*/  LDGSTS.E [R202+0x2fc00], [R20.64], !P5 ;  /* 0x2fc0000014ca7fae */ /* 0x0003e2000e921848 */
[----:B------:R-:W-:Y:S01]  /*11a60*/  ISETP.GE.U32.AND P5, PT, R13, 0x7ffffef3, PT ;  /* 0x7ffffef30d00780c */ /* 0x000fe20003fa6070 */
[----:B------:R-:W-:Y:S01]  /*11a70*/  IMAD.WIDE R232, R203, 0x4, R6 ;  /* 0x00000004cbe87825 */ /* 0x000fe200078e0206 */
[----:B------:R-:W-:-:S03]  /*11a80*/  IADD3 R7, R0, -0x96, RZ ;  /* 0xffffff6a00077810 */ /* 0x000fc60007ffe0ff */
[----:B------:R-:W-:Y:S01]  /*11a90*/  IMAD.WIDE R226, R203, 0x4, R14 ;  /* 0x00000004cbe27825 */ /* 0x000fe200078e020e */
[----:B------:R-:W-:-:S03]  /*11aa0*/  IADD3 R6, R0, -0x9a, RZ ;  /* 0xffffff6600067810 */ /* 0x000fc60007ffe0ff */
[----:B------:R-:W-:-:S04]  /*11ab0*/  IMAD.WIDE R220, R203, 0x4, R22 ;  /* 0x00000004cbdc7825 */ /* 0x000fc800078e0216 */
[----:B------:R-:W-:-:S04]  /*11ac0*/  IMAD.WIDE R214, R203, 0x4, R30 ;  /* 0x00000004cbd67825 */ /* 0x000fc800078e021e */
[----:B------:R-:W-:-:S04]  /*11ad0*/  IMAD.WIDE R208, R203, 0x4, R38 ;  /* 0x00000004cbd07825 */ /* 0x000fc800078e0226 */
[----:B------:R-:W-:-:S04]  /*11ae0*/  IMAD.WIDE R196, R203, 0x4, R46 ;  /* 0x00000004cbc47825 */ /* 0x000fc800078e022e */
[----:B------:R-:W-:-:S04]  /*11af0*/  IMAD.WIDE R188, R203, 0x4, R54 ;  /* 0x00000004cbbc7825 */ /* 0x000fc800078e0236 */
[C---:B------:R-:W-:Y:S01]  /*11b00*/  IMAD.WIDE R148, R203.reuse, 0x4, R62 ;  /* 0x00000004cb947825 */ /* 0x040fe200078e023e */
[----:B------:R3:W-:Y:S04]  /*11b10*/  STL.64 [R1+0x578], R28 ;  /* 0x0005781c01007387 */ /* 0x0007e80000100a00 */
[----:B------:R1:W-:Y:S01]  /*11b20*/  STL.64 [R1+0x5b8], R20 ;  /* 0x0005b81401007387 */ /* 0x0003e20000100a00 */
[----:B---3--:R-:W-:-:S04]  /*11b30*/  IMAD.WIDE R28, R203, 0x4, R70 ;  /* 0x00000004cb1c7825 */ /* 0x008fc800078e0246 */
[----:B-1----:R-:W-:-:S04]  /*11b40*/  IMAD.WIDE R20, R203, 0x4, R78 ;  /* 0x00000004cb147825 */ /* 0x002fc800078e024e */
[----:B------:R-:W-:-:S04]  /*11b50*/  IMAD.WIDE R14, R203, 0x4, R94 ;  /* 0x00000004cb0e7825 */ /* 0x000fc800078e025e */
[C---:B------:R-:W-:Y:S01]  /*11b60*/  IMAD.WIDE R140, R203.reuse, 0x4, R4 ;  /* 0x00000004cb8c7825 */ /* 0x040fe200078e0204 */
[C---:B------:R-:W-:Y:S02]  /*11b70*/  IADD3 R4, R0.reuse, -0x93, RZ ;  /* 0xffffff6d00047810 */ /* 0x040fe40007ffe0ff */
[----:B------:R-:W-:Y:S01]  /*11b80*/  IADD3 R5, R0, -0x97, RZ ;  /* 0xffffff6900057810 */ /* 0x000fe20007ffe0ff */
[----:B------:R-:W-:-:S04]  /*11b90*/  IMAD.WIDE R116, R203, 0x4, R16 ;  /* 0x00000004cb747825 */ /* 0x000fc800078e0210 */
[----:B------:R-:W-:-:S04]  /*11ba0*/  IMAD.WIDE R108, R203, 0x4, R32 ;  /* 0x00000004cb6c7825 */ /* 0x000fc800078e0220 */
[----:B------:R-:W-:-:S04]  /*11bb0*/  IMAD.WIDE R56, R203, 0x4, R56 ;  /* 0x00000004cb387825 */ /* 0x000fc800078e0238 */
[----:B--2---:R-:W-:Y:S01]  /*11bc0*/  IMAD.WIDE R238, R203, 0x4, R250 ;  /* 0x00000004cbee7825 */ /* 0x004fe200078e02fa */
[----:B------:R-:W-:-:S05]  /*11bd0*/  LOP3.LUT R250, R202, 0x20, RZ, 0x3c, !PT ;  /* 0x00000020cafa7812 */ /* 0x000fca00078e3cff */
[----:B------:R1:W-:Y:S01]  /*11be0*/  LDGSTS.E [R250+0x28100], [R238.64], !P3 ;  /* 0x28100000eefa7fae */ /* 0x0003e2000d921848 */
[----:B------:R-:W-:-:S03]  /*11bf0*/  ISETP.GE.U32.AND P3, PT, R12, 0x7ffffeef, PT ;  /* 0x7ffffeef0c00780c */ /* 0x000fc60003f66070 */
[----:B------:R1:W-:Y:S01]  /*11c00*/  LDGSTS.E [R250+0x28500], [R232.64], !P4 ;  /* 0x28500000e8fa7fae */ /* 0x0003e2000e121848 */
[----:B------:R-:W-:-:S03]  /*11c10*/  ISETP.GE.U32.AND P4, PT, R7, 0x7ffffeeb, PT ;  /* 0x7ffffeeb0700780c */ /* 0x000fc60003f86070 */
[----:B------:R1:W-:Y:S01]  /*11c20*/  LDGSTS.E [R250+0x28900], [R226.64], !P2 ;  /* 0x28900000e2fa7fae */ /* 0x0003e2000d121848 */
[----:B------:R-:W-:Y:S02]  /*11c30*/  ISETP.GE.U32.AND P2, PT, R6, 0x7ffffee7, PT ;  /* 0x7ffffee70600780c */ /* 0x000fe40003f46070 */
        /* <DEDUP_REMOVED lines=19> */
[----:B------:R-:W-:Y:S01]  /*11d70*/  STL.64 [R1+0xf70], R238 ;  /* 0x000f70ee01007387 */ /* 0x000fe20000100a00 */
[----:B------:R-:W-:-:S03]  /*11d80*/  IADD3 R6, R0, -0xba, RZ ;  /* 0xffffff4600067810 */ /* 0x000fc60007ffe0ff */
[----:B------:R-:W-:Y:S01]  /*11d90*/  STL.64 [R1+0xf78], R232 ;  /* 0x000f78e801007387 */ /* 0x000fe20000100a00 */
[----:B------:R-:W-:-:S03]  /*11da0*/  IMAD.WIDE R12, R203, 0x4, R86 ;  /* 0x00000004cb0c7825 */ /* 0x000fc600078e0256 */
        /* <DEDUP_REMOVED lines=13> */
[----:B------:R-:W-:Y:S04]  /*11e80*/  STL.64 [R1], R28 ;  /* 0x0000001c01007387 */ /* 0x000fe80000100a00 */
[----:B------:R3:W-:Y:S01]  /*11e90*/  LDGSTS.E [R250+0x2ad00], [R12.64], !P5 ;  /* 0x2ad000000cfa7fae */ /* 0x0007e2000e921848 */
[----:B------:R-:W-:-:S03]  /*11ea0*/  ISETP.GE.U32.AND P5, PT, R7, 0x7ffffec3, PT ;  /* 0x7ffffec30700780c */ /* 0x000fc60003fa6070 */
[----:B------:R-:W-:Y:S01]  /*11eb0*/  STL.64 [R1+0x48], R20 ;  /* 0x0000481401007387 */ /* 0x000fe20000100a00 */
[----:B------:R-:W-:-:S03]  /*11ec0*/  IADD3 R7, R0, -0xc6, RZ ;  /* 0xffffff3a00077810 */ /* 0x000fc60007ffe0ff */
[----:B------:R3:W-:Y:S04]  /*11ed0*/  STL.64 [R1+0x58], R12 ;  /* 0x0000580c01007387 */ /* 0x0007e80000100a00 */
[----:B------:R1:W-:Y:S04]  /*11ee0*/  STL.64 [R1+0x68], R14 ;  /* 0x0000680e01007387 */ /* 0x0003e80000100a00 */
[----:B------:R1:W-:Y:S01]  /*11ef0*/  LDGSTS.E [R250+0x2b100], [R14.64], !P3 ;  /* 0x2b1000000efa7fae */ /* 0x0003e2000d921848 */
[----:B------:R-:W-:Y:S01]  /*11f00*/  ISETP.GE.U32.AND P3, PT, R6, 0x7ffffebf, PT ;  /* 0x7ffffebf0600780c */ /* 0x000fe20003f66070 */
[----:B---3--:R-:W-:Y:S01]  /*11f10*/  IMAD.WIDE R12, R203, 0x4, R102 ;  /* 0x00000004cb0c7825 */ /* 0x008fe200078e0266 */
[----:B------:R-:W-:-:S03]  /*11f20*/  IADD3 R6, R0, -0xca, RZ ;  /* 0xffffff3600067810 */ /* 0x000fc60007ffe0ff */
[----:B-1----:R-:W-:Y:S01]  /*11f30*/  IMAD.WIDE R14, R203, 0x4, R110 ;  /* 0x00000004cb0e7825 */ /* 0x002fe200078e026e */
        /* <DEDUP_REMOVED lines=85> */
[----:B------:R-:W-:Y:S02]  /*12490*/  IADD3 R6, R0, -0x8f, RZ ;  /* 0xffffff7100067810 */ /* 0x000fe40007ffe0ff */
[----:B------:R-:W-:Y:S01]  /*124a0*/  LOP3.LUT R251, R202, 0x40, RZ, 0x3c, !PT ;  /* 0x00000040cafb7812 */ /* 0x000fe200078e3cff */
[----:B-1----:R-:W-:-:S05]  /*124b0*/  IMAD.WIDE R12, R203, 0x4, R240 ;  /* 0x00000004cb0c7825 */ /* 0x002fca00078e02f0 */
[----:B------:R3:W-:Y:S01]  /*124c0*/  LDGSTS.E [R250+0x2fd00], [R12.64], !P5 ;  /* 0x2fd000000cfa7fae */ /* 0x0007e2000e921848 */
[----:B------:R-:W-:Y:S01]  /*124d0*/  ISETP.GE.U32.AND P5, PT, R6, 0x7ffffef2, PT ;  /* 0x7ffffef20600780c */ /* 0x000fe20003fa6070 */
[----:B------:R-:W-:Y:S02]  /*124e0*/  IMAD.WIDE R118, R203, 0x4, R8 ;  /* 0x00000004cb767825 */ /* 0x000fe400078e0208 */
[----:B------:R1:W-:Y:S01]  /*124f0*/  LDGSTS.E [R251+0x28200], [R140.64], !P0 ;  /* 0x282000008cfb7fae */ /* 0x0003e2000c121848 */
[----:B------:R-:W-:Y:S02]  /*12500*/  ISETP.GE.U32.AND P0, PT, R4, 0x7ffffeee, PT ;  /* 0x7ffffeee0400780c */ /* 0x000fe40003f06070 */
[----:B------:R-:W-:Y:S01]  /*12510*/  IADD3 R4, R0, -0x9b, RZ ;  /* 0xffffff6500047810 */ /* 0x000fe20007ffe0ff */
[----:B------:R1:W-:Y:S01]  /*12520*/  LDGSTS.E [R251+0x28600], [R118.64], !P6 ;  /* 0x2860000076fb7fae */ /* 0x0003e2000f121848 */
[----:B------:R-:W-:Y:S01]  /*12530*/  ISETP.GE.U32.AND P6, PT, R5, 0x7ffffeea, PT ;  /* 0x7ffffeea0500780c */ /* 0x000fe20003fc6070 */
[----:B------:R-:W-:-:S02]  /*12540*/  IMAD.WIDE R110, R203, 0x4, R24 ;  /* 0x00000004cb6e7825 */ /* 0x000fc400078e0218 */
[----:B------:R1:W-:Y:S01]  /*12550*/  LDGSTS.E [R251+0x28a00], [R116.64], !P4 ;  /* 0x28a0000074fb7fae */ /* 0x0003e2000e121848 */
[----:B------:R-:W-:Y:S02]  /*12560*/  ISETP.GE.U32.AND P4, PT, R4, 0x7ffffee6, PT ;  /* 0x7ffffee60400780c */ /* 0x000fe40003f86070 */
[C---:B------:R-:W-:Y:S01]  /*12570*/  IADD3 R5, R0.reuse, -0x9f, RZ ;  /* 0xffffff6100057810 */ /* 0x040fe20007ffe0ff */
[----:B------:R1:W-:Y:S01]  /*12580*/  LDGSTS.E [R251+0x28e00], [R110.64], !P5 ;  /* 0x28e000006efb7fae */ /* 0x0003e2000e921848 */
[----:B------:R-:W-:Y:S02]  /*12590*/  IADD3 R4, R0, -0xa3, RZ ;  /* 0xffffff5d00047810 */ /* 0x000fe40007ffe0ff */
[----:B------:R-:W-:Y:S01]  /*125a0*/  ISETP.GE.U32.AND P5, PT, R5, 0x7ffffee2, PT ;  /* 0x7ffffee20500780c */ /* 0x000fe20003fa6070 */
[----:B------:R-:W-:Y:S01]  /*125b0*/  IMAD.WIDE R102, R203, 0x4, R40 ;  /* 0x00000004cb667825 */ /* 0x000fe200078e0228 */
[----:B------:R1:W-:Y:S01]  /*125c0*/  LDGSTS.E [R251+0x29200], [R108.64], !P0 ;  /* 0x292000006cfb7fae */ /* 0x0003e2000c121848 */
[----:B------:R-:W-:-:S02]  /*125d0*/  ISETP.GE.U32.AND P0, PT, R4, 0x7ffffede, PT ;  /* 0x7ffffede0400780c */ /* 0x000fc40003f06070 */
[----:B------:R-:W-:Y:S01]  /*125e0*/  IMAD.WIDE R8, R203, 0x4, R48 ;  /* 0x00000004cb087825 */ /* 0x000fe200078e0230 */
[C---:B------:R-:W-:Y:S01]  /*125f0*/  IADD3 R5, R0.reuse, -0xa7, RZ ;  /* 0xffffff5900057810 */ /* 0x040fe20007ffe0ff */
[----:B------:R1:W-:Y:S01]  /*12600*/  LDGSTS.E [R251+0x29600], [R102.64], !P6 ;  /* 0x2960000066fb7fae */ /* 0x0003e2000f121848 */
[----:B------:R-:W-:Y:S02]  /*12610*/  IADD3 R4, R0, -0xab, RZ ;  /* 0xffffff5500047810 */ /* 0x000fe40007ffe0ff */
[----:B------:R-:W-:Y:S01]  /*12620*/  ISETP.GE.U32.AND P6, PT, R5, 0x7ffffeda, PT ;  /* 0x7ffffeda0500780c */ /* 0x000fe20003fc6070 */
[----:B------:R1:W-:Y:S01]  /*12630*/  LDGSTS.E [R251+0x29a00], [R8.64], !P4 ;  /* 0x29a0000008fb7fae */ /* 0x0003e2000e121848 */
[----:B------:R-:W-:Y:S01]  /*12640*/  ISETP.GE.U32.AND P4, PT, R4, 0x7ffffed6, PT ;  /* 0x7ffffed60400780c */ /* 0x000fe20003f86070 */
[----:B------:R-:W-:Y:S01]  /*12650*/  IMAD.WIDE R24, R203, 0x4, R64 ;  /* 0x00000004cb187825 */ /* 0x000fe200078e0240 */
[C---:B------:R-:W-:Y:S01]  /*12660*/  IADD3 R5, R0.reuse, -0xaf, RZ ;  /* 0xffffff5100057810 */ /* 0x040fe20007ffe0ff */
[----:B------:R1:W-:Y:S01]  /*12670*/  LDGSTS.E [R251+0x29e00], [R56.64], !P5 ;  /* 0x29e0000038fb7fae */ /* 0x0003e2000e921848 */
[----:B------:R-:W-:-:S02]  /*12680*/  IADD3 R4, R0, -0xb3, RZ ;  /* 0xffffff4d00047810 */ /* 0x000fc40007ffe0ff */
[----:B------:R-:W-:Y:S01]  /*12690*/  ISETP.GE.U32.AND P5, PT, R5, 0x7ffffed2, PT ;  /* 0x7ffffed20500780c */ /* 0x000fe20003fa6070 */
[C---:B------:R-:W-:Y:S01]  /*126a0*/  IMAD.WIDE R40, R203.reuse, 0x4, R72 ;  /* 0x00000004cb287825 */ /* 0x040fe200078e0248 */
[----:B------:R1:W-:Y:S01]  /*126b0*/  LDGSTS.E [R251+0x2a200], [R24.64], !P0 ;  /* 0x2a20000018fb7fae */ /* 0x0003e2000c121848 */
[----:B------:R-:W-:Y:S02]  /*126c0*/  ISETP.GE.U32.AND P0, PT, R4, 0x7ffffece, PT ;  /* 0x7ffffece0400780c */ /* 0x000fe40003f06070 */
[C---:B------:R-:W-:Y:S01]  /*126d0*/  IMAD.WIDE R60, R203.reuse, 0x4, R80 ;  /* 0x00000004cb3c7825 */ /* 0x040fe200078e0250 */
[C---:B------:R-:W-:Y:S01]  /*126e0*/  IADD3 R5, R0.reuse, -0xb7, RZ ;  /* 0xffffff4900057810 */ /* 0x040fe20007ffe0ff */
[----:B------:R1:W-:Y:S01]  /*126f0*/  LDGSTS.E [R251+0x2a600], [R40.64], !P6 ;  /* 0x2a60000028fb7fae */ /* 0x0003e2000f121848 */
[----:B------:R-:W-:Y:S01]  /*12700*/  IADD3 R4, R0, -0xbb, RZ ;  /* 0xffffff4500047810 */ /* 0x000fe20007ffe0ff */
[----:B------:R-:W-:Y:S01]  /*12710*/  IMAD.WIDE R100, R203, 0x4, R96 ;  /* 0x00000004cb647825 */ /* 0x000fe200078e0260 */
[----:B------:R-:W-:Y:S01]  /*12720*/  ISETP.GE.U32.AND P6, PT, R5, 0x7ffffeca, PT ;  /* 0x7ffffeca0500780c */ /* 0x000fe20003fc6070 */
[----:B------:R1:W-:Y:S01]  /*12730*/  LDGSTS.E [R251+0x2aa00], [R60.64], !P4 ;  /* 0x2aa000003cfb7fae */ /* 0x0003e2000e121848 */
[----:B------:R-:W-:Y:S01]  /*12740*/  LOP3.LUT R97, R202, 0x40, RZ, 0x3c, !PT ;  /* 0x00000040ca617812 */ /* 0x000fe200078e3cff */
[----:B------:R-:W-:Y:S01]  /*12750*/  IMAD.WIDE R62, R203, 0x4, R88 ;  /* 0x00000004cb3e7825 */ /* 0x000fe200078e0258 */
[----:B------:R-:W-:-:S02]  /*12760*/  ISETP.GE.U32.AND P4, PT, R4, 0x7ffffec6, PT ;  /* 0x7ffffec60400780c */ /* 0x000fc40003f86070 */
[C---:B------:R-:W-:Y:S02]  /*12770*/  IADD3 R5, R0.reuse, -0xbf, RZ ;  /* 0xffffff4100057810 */ /* 0x040fe40007ffe0ff */
[C---:B------:R-:W-:Y:S01]  /*12780*/  IADD3 R4, R0.reuse, -0xc3, RZ ;  /* 0xffffff3d00047810 */ /* 0x040fe20007ffe0ff */
[----:B------:R1:W-:Y:S01]  /*12790*/  LDGSTS.E [R97+0x2ae00], [R62.64], !P5 ;  /* 0x2ae000003e617fae */ /* 0x0003e2000e921848 */
[----:B------:R-:W-:Y:S01]  /*127a0*/  ISETP.GE.U32.AND P5, PT, R5, 0x7ffffec2, PT ;  /* 0x7ffffec20500780c */ /* 0x000fe20003fa6070 */
[C---:B------:R-:W-:Y:S02]  /*127b0*/  IMAD.WIDE R216, R203.reuse, 0x4, R104 ;  /* 0x00000004cbd87825 */ /* 0x040fe400078e0268 */
[----:B------:R-:W-:Y:S01]  /*127c0*/  STL.64 [R1+0x470], R14 ;  /* 0x0004700e01007387 */ /* 0x000fe20000100a00 */
[----:B------:R-:W-:Y:S01]  /*127d0*/  IADD3 R5, R0, -0xc7, RZ ;  /* 0xffffff3900057810 */ /* 0x000fe20007ffe0ff */
[----:B------:R-:W-:Y:S02]  /*127e0*/  IMAD.WIDE R228, R203, 0x4, R112 ;  /* 0x00000004cbe47825 */ /* 0x000fe400078e0270 */
[----:B------:R1:W-:Y:S01]  /*127f0*/  LDGSTS.E [R97+0x2b200], [R100.64], !P0 ;  /* 0x2b20000064617fae */ /* 0x0003e2000c121848 */
[----:B------:R-:W-:-:S03]  /*12800*/  ISETP.GE.U32.AND P0, PT, R4, 0x7ffffebe, PT ;  /* 0x7ffffebe0400780c */ /* 0x000fc60003f06070 */
[----:B------:R-:W-:Y:S01]  /*12810*/  STL.64 [R1+0x4b8], R12 ;  /* 0x0004b80c01007387 */ /* 0x000fe20000100a00 */
[----:B------:R-:W-:-:S03]  /*12820*/  IADD3 R4, R0, -0xcb, RZ ;  /* 0xffffff3500047810 */ /* 0x000fc60007ffe0ff */
[----:B------:R-:W-:Y:S01]  /*12830*/  STL.64 [R1+0xfb8], R140 ;  /* 0x000fb88c01007387 */ /* 0x000fe20000100a00 */
[----:B------:R-:W-:-:S03]  /*12840*/  IMAD.WIDE R234, R203, 0x4, R120 ;  /* 0x00000004cbea7825 */ /* 0x000fc600078e0278 */
        /* <DEDUP_REMOVED lines=8> */
[----:B------:R-:W-:Y:S01]  /*128d0*/  ISETP.GE.U32.AND P4, PT, R4, 0x7ffffeb6, PT ;  /* 0x7ffffeb60400780c */ /* 0x000fe20003f86070 */
[----:B------:R-:W-:Y:S02]  /*128e0*/  IMAD.WIDE R240, R203, 0x4, R128 ;  /* 0x00000004cbf07825 */ /* 0x000fe400078e0280 */
[----:B------:R-:W-:Y:S01]  /*128f0*/  STL.64 [R1+0xfe0], R102 ;  /* 0x000fe06601007387 */ /* 0x000fe20000100a00 */
[----:B------:R-:W-:-:S03]  /*12900*/  IADD3 R4, R0, -0xd3, RZ ;  /* 0xffffff2d00047810 */ /* 0x000fc60007ffe0ff */
[----:B------:R1:W-:Y:S04]  /*12910*/  STL.64 [R1+0xfe8], R8 ;  /* 0x000fe80801007387 */ /* 0x0003e80000100a00 */
[----:B------:R-:W-:Y:S04]  /*12920*/  STL.64 [R1+0xff0], R56 ;  /* 0x000ff03801007387 */ /* 0x000fe80000100a00 */
[----:B------:R-:W-:Y:S01]  /*12930*/  STL.64 [R1+0xff8], R24 ;  /* 0x000ff81801007387 */ /* 0x000fe20000100a00 */
[----:B------:R-:W-:-:S03]  /*12940*/  IMAD.WIDE R6, R203, 0x4, R136 ;  /* 0x00000004cb067825 */ /* 0x000fc600078e0288 */
[----:B------:R-:W-:Y:S04]  /*12950*/  STL.64 [R1+0x1000], R40 ;  /* 0x0010002801007387 */ /* 0x000fe80000100a00 */
[----:B------:R2:W-:Y:S01]  /*12960*/  LDGSTS.E [R97+0x2be00], [R234.64], !P5 ;  /* 0x2be00000ea617fae */ /* 0x0005e2000e921848 */
[----:B------:R-:W-:-:S03]  /*12970*/  ISETP.GE.U32.AND P5, PT, R5, 0x7ffffeb2, PT ;  /* 0x7ffffeb20500780c */ /* 0x000fc60003fa6070 */
[----:B------:R-:W-:Y:S01]  /*12980*/  STL.64 [R1+0x1008], R60 ;  /* 0x0010083c01007387 */ /* 0x000fe20000100a00 */
[----:B-1----:R-:W-:-:S03]  /*12990*/  IMAD.WIDE R8, R203, 0x4, R144 ;  /* 0x00000004cb087825 */ /* 0x002fc600078e0290 */
[----:B------:R-:W-:Y:S01]  /*129a0*/  STL.64 [R1+0x1010], R62 ;  /* 0x0010103e01007387 */ /* 0x000fe20000100a00 */
[----:B------:R-:W-:-:S03]  /*129b0*/  IADD3 R5, R0, -0xd7, RZ ;  /* 0xffffff2900057810 */ /* 0x000fc60007ffe0ff */
[----:B------:R-:W-:Y:S04]  /*129c0*/  STL.64 [R1+0x1018], R100 ;  /* 0x0010186401007387 */ /* 0x000fe80000100a00 */
[----:B------:R1:W-:Y:S01]  /*129d0*/  LDGSTS.E [R97+0x2c200], [R240.64], !P0 ;  /* 0x2c200000f0617fae */ /* 0x0003e2000c121848 */
[----:B------:R-:W-:-:S03]  /*129e0*/  ISETP.GE.U32.AND P0, PT, R4, 0x7ffffeae, PT ;  /* 0x7ffffeae0400780c */ /* 0x000fc60003f06070 */
[----:B------:R-:W-:Y:S01]  /*129f0*/  STL.64 [R1+0x1020], R216 ;  /* 0x001020d801007387 */ /* 0x000fe20000100a00 */
[----:B------:R-:W-:-:S03]  /*12a00*/  IADD3 R4, R0, -0xdb, RZ ;  /* 0xffffff2500047810 */ /* 0x000fc60007ffe0ff */
[----:B------:R-:W-:Y:S04]  /*12a10*/  STL.64 [R1+0x1028], R228 ;  /* 0x001028e401007387 */ /* 0x000fe80000100a00 */
[----:B------:R-:W-:Y:S04]  /*12a20*/  STL.64 [R1+0x1030], R234 ;  /* 0x001030ea01007387 */ /* 0x000fe80000100a00 */
[----:B------:R-:W-:Y:S04]  /*12a30*/  STL.64 [R1+0x1038], R240 ;  /* 0x001038f001007387 */ /* 0x000fe80000100a00 */
        /* <DEDUP_REMOVED lines=10> */
[----:B--2---:R-:W-:Y:S01]  /*12ae0*/  IMAD.WIDE R8, R203, 0x4, R160 ;  /* 0x00000004cb087825 */ /* 0x004fe200078e02a0 */
        /* <DEDUP_REMOVED lines=8> */
[----:B--2---:R-:W-:Y:S01]  /*12b70*/  IMAD.WIDE R8, R203, 0x4, R176 ;  /* 0x00000004cb087825 */ /* 0x004fe200078e02b0 */
        /* <DEDUP_REMOVED lines=30> */
[----:B------:R-:W-:Y:S01]  /*12d60*/  ISETP.GE.U32.AND P5, PT, R4, 0x7ffffe82, PT ;  /* 0x7ffffe820400780c */ /* 0x000fe20003fa6070 */
[----:B--2---:R-:W-:Y:S02]  /*12d70*/  IMAD.WIDE R8, R203, 0x4, R224 ;  /* 0x00000004cb087825 */ /* 0x004fe400078e02e0 */
[----:B------:R1:W-:Y:S01]  /*12d80*/  STL.64 [R1+0x310], R6 ;  /* 0x0003100601007387 */ /* 0x0003e20000100a00 */
[----:B------:R-:W-:-:S03]  /*12d90*/  IADD3 R4, R0, -0x98, RZ ;  /* 0xffffff6800047810 */ /* 0x000fc60007ffe0ff */
[----:B------:R2:W-:Y:S04]  /*12da0*/  STL.64 [R1+0x328], R8 ;  /* 0x0003280801007387 */ /* 0x0005e80000100a00 */
[----:B------:R2:W-:Y:S01]  /*12db0*/  LDGSTS.E [R97+0x2f200], [R8.64], !P0 ;  /* 0x2f20000008617fae */ /* 0x0005e2000c121848 */
[----:B------:R-:W-:Y:S01]  /*12dc0*/  ISETP.GE.U32.AND P0, PT, R5, 0x7ffffef1, PT ;  /* 0x7ffffef10500780c */ /* 0x000fe20003f06070 */
[C---:B-1----:R-:W-:Y:S01]  /*12dd0*/  IMAD.WIDE R6, R203.reuse, 0x4, R230 ;  /* 0x00000004cb067825 */ /* 0x042fe200078e02e6 */
[----:B------:R-:W-:Y:S02]  /*12de0*/  IADD3 R5, R0, -0x94, RZ ;  /* 0xffffff6c00057810 */ /* 0x000fe40007ffe0ff */
[----:B------:R-:W-:Y:S02]  /*12df0*/  LOP3.LUT R181, R202, 0x60, RZ, 0x3c, !PT ;  /* 0x00000060cab57812 */ /* 0x000fe400078e3cff */
[----:B------:R1:W-:Y:S01]  /*12e00*/  STL.64 [R1+0x340], R6 ;  /* 0x0003400601007387 */ /* 0x0003e20000100a00 */
[----:B--2---:R-:W-:-:S03]  /*12e10*/  IMAD.WIDE R8, R203, 0x4, R236 ;  /* 0x00000004cb087825 */ /* 0x004fc600078e02ec */
[----:B------:R1:W-:Y:S01]  /*12e20*/  LDGSTS.E [R97+0x2f600], [R6.64], !P6 ;  /* 0x2f60000006617fae */ /* 0x0003e2000f121848 */
[----:B------:R-:W-:Y:S01]  /*12e30*/  ISETP.GE.U32.AND P6, PT, R5, 0x7ffffeed, PT ;  /* 0x7ffffeed0500780c */ /* 0x000fe20003fc6070 */
[C---:B------:R-:W-:Y:S02]  /*12e40*/  IMAD.WIDE R2, R203.reuse, 0x4, R2 ;  /* 0x00000004cb027825 */ /* 0x040fe400078e0202 */
[----:B------:R2:W-:Y:S01]  /*12e50*/  LDGSTS.E [R97+0x2fa00], [R8.64], !P4 ;  /* 0x2fa0000008617fae */ /* 0x0005e2000e121848 */
[----:B------:R-:W-:Y:S02]  /*12e60*/  ISETP.GE.U32.AND P4, PT, R4, 0x7ffffee9, PT ;  /* 0x7ffffee90400780c */ /* 0x000fe40003f86070 */
[C---:B------:R-:W-:Y:S02]  /*12e70*/  IADD3 R5, R0.reuse, -0x9c, RZ ;  /* 0xffffff6400057810 */ /* 0x040fe40007ffe0ff */
[----:B------:R-:W-:Y:S01]  /*12e80*/  IADD3 R4, R0, -0xa0, RZ ;  /* 0xffffff6000047810 */ /* 0x000fe20007ffe0ff */
[----:B-1----:R-:W-:-:S04]  /*12e90*/  IMAD.WIDE R6, R203, 0x4, R242 ;  /* 0x00000004cb067825 */ /* 0x002fc800078e02f2 */
[----:B------:R-:W-:Y:S01]  /*12ea0*/  IMAD.WIDE R10, R203, 0x4, R10 ;  /* 0x00000004cb0a7825 */ /* 0x000fe200078e020a */
[----:B------:R1:W-:Y:S01]  /*12eb0*/  LDGSTS.E [R97+0x2fe00], [R6.64], !P5 ;  /* 0x2fe0000006617fae */ /* 0x0003e2000e921848 */
[----:B------:R-:W-:Y:S02]  /*12ec0*/  ISETP.GE.U32.AND P5, PT, R5, 0x7ffffee5, PT ;  /* 0x7ffffee50500780c */ /* 0x000fe40003fa6070 */
[C---:B------:R-:W-:Y:S01]  /*12ed0*/  IMAD.WIDE R104, R203.reuse, 0x4, R18 ;  /* 0x00000004cb687825 */ /* 0x040fe200078e0212 */
[----:B------:R1:W-:Y:S01]  /*12ee0*/  LDGSTS.E [R181+0x28300], [R2.64], !P1 ;  /* 0x2830000002b57fae */ /* 0x0003e2000c921848 */
[----:B------:R-:W-:Y:S02]  /*12ef0*/  ISETP.GE.U32.AND P1, PT, R4, 0x7ffffee1, PT ;  /* 0x7ffffee10400780c */ /* 0x000fe40003f26070 */
[C---:B------:R-:W-:Y:S01]  /*12f00*/  IADD3 R5, R0.reuse, -0xa4, RZ ;  /* 0xffffff5c00057810 */ /* 0x040fe20007ffe0ff */
[----:B------:R1:W-:Y:S01]  /*12f10*/  LDGSTS.E [R181+0x28700], [R10.64], !P3 ;  /* 0x287000000ab57fae */ /* 0x0003e2000d921848 */
[----:B------:R-:W-:Y:S01]  /*12f20*/  IADD3 R4, R0, -0xa8, RZ ;  /* 0xffffff5800047810 */ /* 0x000fe20007ffe0ff */
[----:B------:R-:W-:Y:S01]  /*12f30*/  IMAD.WIDE R26, R203, 0x4, R26 ;  /* 0x00000004cb1a7825 */ /* 0x000fe200078e021a */
[----:B------:R-:W-:Y:S01]  /*12f40*/  ISETP.GE.U32.AND P3, PT, R5, 0x7ffffedd, PT ;  /* 0x7ffffedd0500780c */ /* 0x000fe20003f66070 */
[----:B------:R1:W-:Y:S01]  /*12f50*/  LDGSTS.E [R181+0x28b00], [R104.64], !P2 ;  /* 0x28b0000068b57fae */ /* 0x0003e2000d121848 */
[----:B------:R-:W-:Y:S01]  /*12f60*/  ISETP.GE.U32.AND P2, PT, R4, 0x7ffffed9, PT ;  /* 0x7ffffed90400780c */ /* 0x000fe20003f46070 */
[C---:B------:R-:W-:Y:S01]  /*12f70*/  IMAD.WIDE R142, R203.reuse, 0x4, R34 ;  /* 0x00000004cb8e7825 */ /* 0x040fe200078e0222 */
        /* <DEDUP_REMOVED lines=25> */
[----:B------:R-:W1:Y:S01]  /*13110*/  S2R R251, SR_TID.X ;  /* 0x0000000000fb7919 */ /* 0x000e620000002100 */
[----:B------:R-:W-:Y:S01]  /*13120*/  IADD3 R4, R0, -0xc8, RZ ;  /* 0xffffff3800047810 */ /* 0x000fe20007ffe0ff */
[----:B------:R-:W-:-:S02]  /*13130*/  IMAD.WIDE R190, R203, 0x4, R90 ;  /* 0x00000004cbbe7825 */ /* 0x000fc400078e025a */
[----:B------:R1:W-:Y:S01]  /*13140*/  LDGSTS.E [R181+0x2a700], [R168.64], !P2 ;  /* 0x2a700000a8b57fae */ /* 0x0003e2000d121848 */
[----:B------:R-:W-:Y:S01]  /*13150*/  ISETP.GE.U32.AND P2, PT, R5, 0x7ffffebd, PT ;  /* 0x7ffffebd0500780c */ /* 0x000fe20003f46070 */
[C---:B------:R-:W-:Y:S01]  /*13160*/  IMAD.WIDE R192, R203.reuse, 0x4, R98 ;  /* 0x00000004cbc07825 */ /* 0x040fe200078e0262 */
[----:B------:R-:W-:Y:S01]  /*13170*/  IADD3 R5, R0, -0xcc, RZ ;  /* 0xffffff3400057810 */ /* 0x000fe20007ffe0ff */
[----:B------:R-:W-:Y:S04]  /*13180*/  STL.64 [R1+0x360], R8 ;  /* 0x0003600801007387 */ /* 0x000fe80000100a00 */
[----:B------:R1:W-:Y:S01]  /*13190*/  LDGSTS.E [R181+0x2ab00], [R184.64], !P0 ;  /* 0x2ab00000b8b57fae */ /* 0x0003e2000c121848 */
[----:B------:R-:W-:Y:S02]  /*131a0*/  ISETP.GE.U32.AND P0, PT, R4, 0x7ffffeb9, PT ;  /* 0x7ffffeb90400780c */ /* 0x000fe40003f06070 */
[----:B------:R-:W-:Y:S01]  /*131b0*/  IADD3 R4, R0, -0xd0, RZ ;  /* 0xffffff3000047810 */ /* 0x000fe20007ffe0ff */
[----:B------:R1:W-:Y:S01]  /*131c0*/  STL.64 [R1+0x3a0], R6 ;  /* 0x0003a00601007387 */ /* 0x0003e20000100a00 */
[----:B------:R-:W-:-:S03]  /*131d0*/  IMAD.WIDE R106, R203, 0x4, R106 ;  /* 0x00000004cb6a7825 */ /* 0x000fc600078e026a */
[----:B------:R1:W-:Y:S01]  /*131e0*/  STL.64 [R1+0x1040], R2 ;  /* 0x0010400201007387 */ /* 0x0003e20000100a00 */
[----:B------:R-:W-:-:S03]  /*131f0*/  IMAD.WIDE R198, R203, 0x4, R114 ;  /* 0x00000004cbc67825 */ /* 0x000fc600078e0272 */
[----:B------:R-:W-:Y:S04]  /*13200*/  STL.64 [R1+0x1048], R10 ;  /* 0x0010480a01007387 */ /* 0x000fe80000100a00 */
[----:B------:R-:W-:Y:S04]  /*13210*/  STL.64 [R1+0x1050], R104 ;  /* 0x0010506801007387 */ /* 0x000fe80000100a00 */
[----:B------:R1:W-:Y:S01]  /*13220*/  LDGSTS.E [R181+0x2af00], [R190.64], !P6 ;  /* 0x2af00000beb57fae */ /* 0x0003e2000f121848 */
[----:B------:R-:W-:Y:S02]  /*13230*/  ISETP.GE.U32.AND P6, PT, R5, 0x7ffffeb5, PT ;  /* 0x7ffffeb50500780c */ /* 0x000fe40003fc6070 */
[----:B------:R-:W-:Y:S01]  /*13240*/  IADD3 R5, R0, -0xd4, RZ ;  /* 0xffffff2c00057810 */ /* 0x000fe20007ffe0ff */
[----:B------:R-:W-:Y:S04]  /*13250*/  STL.64 [R1+0x1058], R26 ;  /* 0x0010581a01007387 */ /* 0x000fe80000100a00 */
[----:B------:R1:W-:Y:S01]  /*13260*/  LDGSTS.E [R181+0x2b300], [R192.64], !P4 ;  /* 0x2b300000c0b57fae */ /* 0x0003e2000e121848 */
[----:B------:R-:W-:-:S02]  /*13270*/  ISETP.GE.U32.AND P4, PT, R4, 0x7ffffeb1, PT ;  /* 0x7ffffeb10400780c */ /* 0x000fc40003f86070 */
[----:B------:R-:W-:Y:S01]  /*13280*/  IADD3 R4, R0, -0xd8, RZ ;  /* 0xffffff2800047810 */ /* 0x000fe20007ffe0ff */
[----:B------:R-:W-:Y:S04]  /*13290*/  STL.64 [R1+0x1060], R142 ;  /* 0x0010608e01007387 */ /* 0x000fe80000100a00 */
[----:B------:R-:W-:Y:S04]  /*132a0*/  STL.64 [R1+0x1068], R42 ;  /* 0x0010682a01007387 */ /* 0x000fe80000100a00 */
[----:B------:R-:W-:Y:S01]  /*132b0*/  STL.64 [R1+0x1070], R150 ;  /* 0x0010709601007387 */ /* 0x000fe20000100a00 */
[----:B------:R-:W-:-:S03]  /*132c0*/  IMAD.WIDE R204, R203, 0x4, R122 ;  /* 0x00000004cbcc7825 */ /* 0x000fc600078e027a */
[----:B------:R-:W-:Y:S04]  /*132d0*/  STL.64 [R1+0x1078], R58 ;  /* 0x0010783a01007387 */ /* 0x000fe80000100a00 */
[----:B------:R1:W-:Y:S01]  /*132e0*/  LDGSTS.E [R181+0x2b700], [R106.64], !P5 ;  /* 0x2b7000006ab57fae */ /* 0x0003e2000e921848 */
[----:B------:R-:W-:-:S03]  /*132f0*/  ISETP.GE.U32.AND P5, PT, R5, 0x7ffffead, PT ;  /* 0x7ffffead0500780c */ /* 0x000fc60003fa6070 */
[----:B------:R-:W-:Y:S01]  /*13300*/  STL.64 [R1+0x1080], R160 ;  /* 0x001080a001007387 */ /* 0x000fe20000100a00 */
[----:B------:R-:W-:-:S03]  /*13310*/  IMAD.WIDE R210, R203, 0x4, R130 ;  /* 0x00000004cbd27825 */ /* 0x000fc600078e0282 */
[----:B------:R1:W-:Y:S01]  /*13320*/  LDGSTS.E [R181+0x2bb00], [R198.64], !P1 ;  /* 0x2bb00000c6b57fae */ /* 0x0003e2000c921848 */
[----:B------:R-:W-:-:S03]  /*13330*/  ISETP.GE.U32.AND P1, PT, R4, 0x7ffffea9, PT ;  /* 0x7ffffea90400780c */ /* 0x000fc60003f26070 */
        /* <DEDUP_REMOVED lines=9> */
[----:B-1----:R-:W-:-:S03]  /*133d0*/  IMAD.WIDE R6, R203, 0x4, R178 ;  /* 0x00000004cb067825 */ /* 0x002fc600078e02b2 */
[----:B------:R-:W-:Y:S01]  /*133e0*/  STL.64 [R1+0x10b0], R198 ;  /* 0x0010b0c601007387 */ /* 0x000fe20000100a00 */
[----:B------:R-:W-:-:S03]  /*133f0*/  IMAD.WIDE R170, R203, 0x4, R170 ;  /* 0x00000004cbaa7825 */ /* 0x000fc600078e02aa */
[----:B------:R-:W-:Y:S01]  /*13400*/  STL.64 [R1+0x10b8], R204 ;  /* 0x0010b8cc01007387 */ /* 0x000fe20000100a00 */
[----:B------:R-:W-:-:S03]  /*13410*/  IADD3 R5, R0, -0xdc, RZ ;  /* 0xffffff2400057810 */ /* 0x000fc60007ffe0ff */
[----:B------:R1:W-:Y:S01]  /*13420*/  LDGSTS.E [R181+0x2bf00], [R204.64], !P3 ;  /* 0x2bf00000ccb57fae */ /* 0x0003e2000d921848 */
[----:B------:R-:W-:-:S03]  /*13430*/  LOP3.LUT R21, R251, 0x3f, RZ, 0xc0, !PT ;  /* 0x0000003ffb157812 */ /* 0x000fc600078ec0ff */
[----:B------:R-:W-:Y:S01]  /*13440*/  STL.64 [R1+0x10c0], R210 ;  /* 0x0010c0d201007387 */ /* 0x000fe20000100a00 */
[----:B---3--:R-:W-:-:S03]  /*13450*/  IADD3 R250, R0, -0x80, RZ ;  /* 0xffffff8000fa7810 */ /* 0x008fc60007ffe0ff */
[----:B------:R3:W-:Y:S04]  /*13460*/  LDGSTS.E [R181+0x2c300], [R210.64], !P2 ;  /* 0x2c300000d2b57fae */ /* 0x0007e8000d121848 */
[----:B------:R-:W-:Y:S04]  /*13470*/  STL.64 [R1+0x10c8], R212 ;  /* 0x0010c8d401007387 */ /* 0x000fe80000100a00 */
[----:B------:R1:W-:Y:S04]  /*13480*/  LDGSTS.E [R181+0x2c700], [R212.64], !P0 ;  /* 0x2c700000d4b57fae */ /* 0x0003e8000c121848 */
[----:B------:R-:W-:Y:S01]  /*13490*/  STL.64 [R1+0x10d0], R222 ;  /* 0x0010d0de01007387 */ /* 0x000fe20000100a00 */
[----:B------:R-:W-:-:S03]  /*134a0*/  ISETP.GE.U32.AND P3, PT, R5, 0x7ffffea5, PT ;  /* 0x7ffffea50500780c */ /* 0x000fc60003f66070 */
[----:B------:R1:W-:Y:S04]  /*134b0*/  LDGSTS.E [R181+0x2cb00], [R222.64], !P6 ;  /* 0x2cb00000deb57fae */ /* 0x0003e8000f121848 */
[----:B------:R-:W-:Y:S01]  /*134c0*/  STL.64 [R1+0x10d8], R230 ;  /* 0x0010d8e601007387 */ /* 0x000fe20000100a00 */
[----:B------:R-:W-:-:S03]  /*134d0*/  LOP3.LUT R251, R21, 0x40, RZ, 0xfc, !PT ;  /* 0x0000004015fb7812 */ /* 0x000fc600078efcff */
[----:B------:R1:W-:Y:S04]  /*134e0*/  LDGSTS.E [R181+0x2cf00], [R230.64], !P4 ;  /* 0x2cf00000e6b57fae */ /* 0x0003e8000e121848 */
[----:B------:R-:W-:Y:S04]  /*134f0*/  STL.64 [R1+0x10e0], R162 ;  /* 0x0010e0a201007387 */ /* 0x000fe80000100a00 */
[----:B------:R1:W-:Y:S04]  /*13500*/  LDGSTS.E [R181+0x2d300], [R162.64], !P5 ;  /* 0x2d300000a2b57fae */ /* 0x0003e8000e921848 */
[----:B------:R1:W-:Y:S04]  /*13510*/  STL.64 [R1+0x90], R6 ;  /* 0x0000900601007387 */ /* 0x0003e80000100a00 */
[----:B------:R1:W-:Y:S01]  /*13520*/  LDGSTS.E [R181+0x2d700], [R170.64], !P1 ;  /* 0x2d700000aab57fae */ /* 0x0003e2000c921848 */
[----:B------:R-:W-:-:S03]  /*13530*/  ISETP.GE.AND P1, PT, R21, R250, PT ;  /* 0x000000fa1500720c */ /* 0x000fc60003f26270 */
[----:B------:R-:W-:Y:S04]  /*13540*/  STL.64 [R1+0x10e8], R170 ;  /* 0x0010e8aa01007387 */ /* 0x000fe80000100a00 */
[----:B------:R-:W2:Y:S04]  /*13550*/  LDL.LU.64 R164, [R1+0x308] ;  /* 0x0003080001a47983 */ /* 0x000ea80000300a00 */
[----:B------:R-:W3:Y:S04]  /*13560*/  LDL.LU.64 R20, [R1+0x300] ;  /* 0x0003000001147983 */ /* 0x000ee80000300a00 */
[----:B------:R-:W3:Y:S04]  /*13570*/  LDL.LU.64 R156, [R1+0x2f8] ;  /* 0x0002f800019c7983 */ /* 0x000ee80000300a00 */
[----:B------:R-:W3:Y:S04]  /*13580*/  LDL.LU.64 R132, [R1+0x218] ;  /* 0x0002180001847983 */ /* 0x000ee80000300a00 */
[----:B------:R-:W3:Y:S04]  /*13590*/  LDL.LU.64 R124, [R1+0x2e8] ;  /* 0x0002e800017c7983 */ /* 0x000ee80000300a00 */
[----:B------:R1:W-:Y:S01]  /*135a0*/  LDGSTS.E [R181+0x2db00], [R6.64], !P3 ;  /* 0x2db0000006b57fae */ /* 0x0003e2000d921848 */
[----:B------:R-:W-:-:S03]  /*135b0*/  ISETP.GE.AND P3, PT, R251, R250, PT ;  /* 0x000000fafb00720c */ /* 0x000fc60003f66270 */
[----:B------:R-:W3:Y:S04]  /*135c0*/  LDL.LU.64 R76, [R1+0x210] ;  /* 0x00021000014c7983 */ /* 0x000ee80000300a00 */
[----:B------:R-:W3:Y:S04]  /*135d0*/  LDL.LU.64 R250, [R1+0x2d8] ;  /* 0x0002d80001fa7983 */ /* 0x000ee80000300a00 */
[----:B------:R-:W3:Y:S04]  /*135e0*/  LDL.LU.64 R68, [R1+0x200] ;  /* 0x0002000001447983 */ /* 0x000ee80000300a00 */
[----:B------:R-:W3:Y:S04]  /*135f0*/  LDL.LU.64 R52, [R1+0x2d0] ;  /* 0x0002d00001347983 */ /* 0x000ee80000300a00 */
[----:B------:R-:W3:Y:S04]  /*13600*/  LDL.LU.64 R44, [R1+0x1e0] ;  /* 0x0001e000012c7983 */ /* 0x000ee80000300a00 */
[----:B------:R-:W3:Y:S01]  /*13610*/  LDL.LU.64 R36, [R1+0x2c8] ;  /* 0x0002c80001247983 */ /* 0x000ee20000300a00 */
[----:B------:R-:W-:-:S03]  /*13620*/  IADD3 R4, R0, -0xe0, RZ ;  /* 0xffffff2000047810 */ /* 0x000fc60007ffe0ff */
[----:B------:R-:W3:Y:S01]  /*13630*/  LDL.LU.64 R92, [R1+0x1d0] ;  /* 0x0001d000015c7983 */ /* 0x000ee20000300a00 */
[----:B------:R-:W-:-:S03]  /*13640*/  ISETP.GE.U32.AND P2, PT, R4, 0x7ffffea1, PT ;  /* 0x7ffffea10400780c */ /* 0x000fc60003f46070 */
[----:B------:R-:W3:Y:S01]  /*13650*/  LDL.LU.64 R84, [R1+0x2b8] ;  /* 0x0002b80001547983 */ /* 0x000ee20000300a00 */
[----:B------:R-:W-:-:S03]  /*13660*/  IADD3 R4, R0, -0xe8, RZ ;  /* 0xffffff1800047810 */ /* 0x000fc60007ffe0ff */
[----:B------:R-:W3:Y:S01]  /*13670*/  LDL.LU.64 R244, [R1+0x1c8] ;  /* 0x0001c80001f47983 */ /* 0x000ee20000300a00 */
[----:B------:R-:W-:Y:S02]  /*13680*/  IADD3 R5, R0, -0xe4, RZ ;  /* 0xffffff1c00057810 */ /* 0x000fe40007ffe0ff */
[----:B------:R-:W-:Y:S01]  /*13690*/  ISETP.GE.U32.AND P6, PT, R4, 0x7ffffe99, PT ;  /* 0x7ffffe990400780c */ /* 0x000fe20003fc6070 */
[----:B------:R-:W-:Y:S01]  /*136a0*/  IMAD.WIDE R186, R203, 0x4, R186 ;  /* 0x00000004cbba7825 */ /* 0x000fe200078e02ba */
[C---:B------:R-:W-:Y:S01]  /*136b0*/  IADD3 R4, R0.reuse, -0xf0, RZ ;  /* 0xffffff1000047810 */ /* 0x040fe20007ffe0ff */
[----:B------:R-:W3:Y:S01]  /*136c0*/  LDL.64 R246, [R1+0x2b0] ;  /* 0x0002b00001f67983 */ /* 0x000ee20000100a00 */
[----:B------:R-:W-:Y:S02]  /*136d0*/  ISETP.GE.U32.AND P0, PT, R5, 0x7ffffe9d, PT ;  /* 0x7ffffe9d0500780c */ /* 0x000fe40003f06070 */
[----:B------:R-:W-:Y:S01]  /*136e0*/  IADD3 R5, R0, -0xec, RZ ;  /* 0xffffff1400057810 */ /* 0x000fe20007ffe0ff */
[----:B------:R-:W-:Y:S01]  /*136f0*/  IMAD.MOV.U32 R180, RZ, RZ, 0x7f ;  /* 0x0000007fffb47424 */ /* 0x000fe200078e00ff */
[----:B------:R-:W-:Y:S01]  /*13700*/  ISETP.GE.U32.AND P5, PT, R4, 0x7ffffe91, PT ;  /* 0x7ffffe910400780c */ /* 0x000fe20003fa6070 */
[----:B------:R1:W-:Y:S01]  /*13710*/  LDGSTS.E [R181+0x2df00], [R186.64], !P2 ;  /* 0x2df00000bab57fae */ /* 0x0003e2000d121848 */
[----:B------:R-:W-:-:S02]  /*13720*/  IADD3 R4, R0, -0xf4, RZ ;  /* 0xffffff0c00047810 */ /* 0x000fc40007ffe0ff */
[----:B------:R-:W-:Y:S01]  /*13730*/  ISETP.GE.U32.AND P4, PT, R5, 0x7ffffe95, PT ;  /* 0x7ffffe950500780c */ /* 0x000fe20003f86070 */
[C---:B------:R-:W-:Y:S01]  /*13740*/  IMAD.WIDE R194, R203.reuse, 0x4, R194 ;  /* 0x00000004cbc27825 */ /* 0x040fe200078e02c2 */
[----:B------:R-:W-:Y:S01]  /*13750*/  IADD3 R5, R0, -0xf8, RZ ;  /* 0xffffff0800057810 */ /* 0x000fe20007ffe0ff */
[----:B------:R-:W3:Y:S01]  /*13760*/  LDL.64 R28, [R1+0x1c0] ;  /* 0x0001c000011c7983 */ /* 0x000ee20000100a00 */
[----:B------:R-:W-:Y:S02]  /*13770*/  ISETP.GE.U32.AND P2, PT, R4, 0x7ffffe8d, PT ;  /* 0x7ffffe8d0400780c */ /* 0x000fe40003f46070 */
[----:B------:R-:W-:Y:S01]  /*13780*/  IADD3 R180, R180, c[0x0][0x180], RZ ;  /* 0x00006000b4b47a10 */ /* 0x000fe20007ffe0ff */
[----:B------:R-:W-:Y:S01]  /*13790*/  IMAD.WIDE R2, R203, 0x4, R206 ;  /* 0x00000004cb027825 */ /* 0x000fe200078e02ce */
[----:B------:R-:W-:Y:S01]  /*137a0*/  SEL R4, RZ, 0x4, P1 ;  /* 0x00000004ff047807 */ /* 0x000fe20000800000 */
[----:B----4-:R-:W4:Y:S01]  /*137b0*/  LDL.LU.64 R248, [R1+0x2a8] ;  /* 0x0002a80001f87983 */ /* 0x010f220000300a00 */
[----:B------:R-:W-:-:S02]  /*137c0*/  ISETP.GE.U32.AND P1, PT, R5, 0x7ffffe89, PT ;  /* 0x7ffffe890500780c */ /* 0x000fc40003f26070 */
[----:B------:R-:W-:Y:S01]  /*137d0*/  SEL R5, RZ, 0x4, P3 ;  /* 0x00000004ff057807 */ /* 0x000fe20001800000 */
[----:B------:R1:W-:Y:S01]  /*137e0*/  LDGSTS.E [R181+0x2e300], [R194.64], !P0 ;  /* 0x2e300000c2b57fae */ /* 0x0003e2000c121848 */
[----:B------:R-:W-:-:S03]  /*137f0*/  ISETP.GT.AND P3, PT, R180, 0xff, PT ;  /* 0x000000ffb400780c */ /* 0x000fc60003f64270 */
[----:B------:R-:W-:Y:S01]  /*13800*/  STL.64 [R1+0x10f0], R186 ;  /* 0x0010f0ba01007387 */ /* 0x000fe20000100a00 */
[----:B------:R-:W-:Y:S02]  /*13810*/  SEL R4, R4, RZ, P3 ;  /* 0x000000ff04047207 */ /* 0x000fe40001800000 */
[----:B------:R-:W-:Y:S01]  /*13820*/  SEL R5, R5, RZ, P3 ;  /* 0x000000ff05057207 */ /* 0x000fe20001800000 */
[----:B------:R2:W-:Y:S01]  /*13830*/  LDGSTS.E [R181+0x2e700], [R2.64], !P6 ;  /* 0x2e70000002b57fae */ /* 0x0005e2000f121848 */
[----:B------:R-:W-:Y:S02]  /*13840*/  ISETP.NE.U32.AND P6, PT, R4, RZ, PT ;  /* 0x000000ff0400720c */ /* 0x000fe40003fc5070 */
[----:B------:R-:W-:Y:S01]  /*13850*/  ISETP.NE.U32.AND P3, PT, R5, RZ, PT ;  /* 0x000000ff0500720c */ /* 0x000fe20003f65070 */
[----:B------:R2:W-:Y:S01]  /*13860*/  STL.64 [R1+0x140], R2 ;  /* 0x0001400201007387 */ /* 0x0005e20000100a00 */
[----:B-1----:R-:W-:-:S03]  /*13870*/  IADD3 R6, R0, -0xfc, RZ ;  /* 0xffffff0400067810 */ /* 0x002fc60007ffe0ff */
[----:B------:R-:W-:Y:S01]  /*13880*/  STL.64 [R1+0x10f8], R194 ;  /* 0x0010f8c201007387 */ /* 0x000fe20000100a00 */
[----:B------:R-:W-:Y:S01]  /*13890*/  ISETP.GE.U32.AND P0, PT, R6, 0x7ffffe85, PT ;  /* 0x7ffffe850600780c */ /* 0x000fe20003f06070 */
[----:B--2---:R-:W-:-:S04]  /*138a0*/  IMAD.WIDE R2, R200, 0x4, R164 ;  /* 0x00000004c8027825 */ /* 0x004fc800078e02a4 */
[C---:B---3--:R-:W-:Y:S02]  /*138b0*/  IMAD.WIDE R4, R200.reuse, 0x4, R20 ;  /* 0x00000004c8047825 */ /* 0x048fe400078e0214 */
[----:B------:R-:W2:Y:S04]  /*138c0*/  LDL.LU.64 R20, [R1+0x1b8] ;  /* 0x0001b80001147983 */ /* 0x000ea80000300a00 */
[----:B------:R1:W-:Y:S04]  /*138d0*/  STL.64 [R1+0x308], R2 ;  /* 0x0003080201007387 */ /* 0x0003e80000100a00 */
[----:B------:R3:W-:Y:S01]  /*138e0*/  STL.64 [R1+0x300], R4 ;  /* 0x0003000401007387 */ /* 0x0007e20000100a00 */
[----:B------:R-:W-:-:S04]  /*138f0*/  IMAD.WIDE R6, R200, 0x4, R124 ;  /* 0x00000004c8067825 */ /* 0x000fc800078e027c */
[----:B-1----:R-:W-:-:S04]  /*13900*/  IMAD.WIDE R2, R200, 0x4, R156 ;  /* 0x00000004c8027825 */ /* 0x002fc800078e029c */
[C---:B---3--:R-:W-:Y:S01]  /*13910*/  IMAD.WIDE R4, R200.reuse, 0x4, R132 ;  /* 0x00000004c8047825 */ /* 0x048fe200078e0284 */
[----:B------:R-:W-:Y:S04]  /*13920*/  STL.64 [R1+0x2f8], R2 ;  /* 0x0002f80201007387 */ /* 0x000fe80000100a00 */
[----:B------:R1:W-:Y:S04]  /*13930*/  STL.64 [R1+0x218], R4 ;  /* 0x0002180401007387 */ /* 0x0003e80000100a00 */
[----:B------:R3:W-:Y:S01]  /*13940*/  STL.64 [R1+0x2e8], R6 ;  /* 0x0002e80601007387 */ /* 0x0007e20000100a00 */
[----:B-1----:R-:W-:-:S03]  /*13950*/  IMAD.WIDE R4, R200, 0x4, R250 ;  /* 0x00000004c8047825 */ /* 0x002fc600078e02fa */
[----:B------:R-:W2:Y:S01]  /*13960*/  LDL.LU.64 R250, [R1+0x298] ;  /* 0x0002980001fa7983 */ /* 0x000ea20000300a00 */
[----:B------:R-:W-:-:S05]  /*13970*/  IMAD.WIDE R2, R200, 0x4, R76 ;  /* 0x00000004c8027825 */ /* 0x000fca00078e024c */
[----:B------:R1:W-:Y:S01]  /*13980*/  STL.64 [R1+0x210], R2 ;  /* 0x0002100201007387 */ /* 0x0003e20000100a00 */
[----:B---3--:R-:W-:-:S03]  /*13990*/  IMAD.WIDE R6, R200, 0x4, R52 ;  /* 0x00000004c8067825 */ /* 0x008fc600078e0234 */
[----:B------:R3:W-:Y:S01]  /*139a0*/  STL.64 [R1+0x2d8], R4 ;  /* 0x0002d80401007387 */ /* 0x0007e20000100a00 */
[----:B-1----:R-:W-:-:S04]  /*139b0*/  IMAD.WIDE R2, R200, 0x4, R68 ;  /* 0x00000004c8027825 */ /* 0x002fc800078e0244 */
[C---:B---3--:R-:W-:Y:S01]  /*139c0*/  IMAD.WIDE R4, R200.reuse, 0x4, R44 ;  /* 0x00000004c8047825 */ /* 0x048fe200078e022c */
[----:B------:R1:W-:Y:S04]  /*139d0*/  STL.64 [R1+0x200], R2 ;  /* 0x0002000201007387 */ /* 0x0003e80000100a00 */
[----:B------:R-:W-:Y:S04]  /*139e0*/  STL.64 [R1+0x2d0], R6 ;  /* 0x0002d00601007387 */ /* 0x000fe80000100a00 */
[----:B------:R-:W3:Y:S01]  /*139f0*/  LDL.LU.64 R76, [R1+0x1b0] ;  /* 0x0001b000014c7983 */ /* 0x000ee20000300a00 */
[----:B-1----:R-:W-:-:S03]  /*13a00*/  IMAD.WIDE R2, R200, 0x4, R36 ;  /* 0x00000004c8027825 */ /* 0x002fc600078e0224 */
[----:B------:R1:W-:Y:S04]  /*13a10*/  STL.64 [R1+0x1e0], R4 ;  /* 0x0001e00401007387 */ /* 0x0003e80000100a00 */
[----:B------:R-:W3:Y:S04]  /*13a20*/  LDL.LU.64 R68, [R1+0x290] ;  /* 0x0002900001447983 */ /* 0x000ee80000300a00 */
[----:B------:R1:W-:Y:S04]  /*13a30*/  STL.64 [R1+0x2c8], R2 ;  /* 0x0002c80201007387 */ /* 0x0003e80000100a00 */
[----:B------:R-:W3:Y:S04]  /*13a40*/  LDL.LU.64 R52, [R1+0x1a0] ;  /* 0x0001a00001347983 */ /* 0x000ee80000300a00 */
[----:B------:R-:W3:Y:S04]  /*13a50*/  LDL.LU.64 R44, [R1+0x288] ;  /* 0x00028800012c7983 */ /* 0x000ee80000300a00 */
[----:B------:R-:W3:Y:S01]  /*13a60*/  LDL.LU.64 R36, [R1+0x198] ;  /* 0x0001980001247983 */ /* 0x000ee20000300a00 */
[----:B-1----:R-:W-:-:S04]  /*13a70*/  IMAD.WIDE R4, R200, 0x4, R92 ;  /* 0x00000004c8047825 */ /* 0x002fc800078e025c */
[C---:B------:R-:W-:Y:S01]  /*13a80*/  IMAD.WIDE R240, R200.reuse, 0x4, R244 ;  /* 0x00000004c8f07825 */ /* 0x040fe200078e02f4 */
[----:B------:R-:W-:Y:S04]  /*13a90*/  STL.64 [R1+0x1d0], R4 ;  /* 0x0001d00401007387 */ /* 0x000fe80000100a00 */
[----:B------:R-:W3:Y:S01]  /*13aa0*/  LDL.LU.64 R244, [R1+0x378] ;  /* 0x0003780001f47983 */ /* 0x000ee20000300a00 */
[----:B------:R-:W-:-:S03]  /*13ab0*/  IMAD.WIDE R242, R200, 0x4, R246 ;  /* 0x00000004c8f27825 */ /* 0x000fc600078e02f6 */
[----:B------:R-:W3:Y:S01]  /*13ac0*/  LDL.LU.64 R246, [R1+0x190] ;  /* 0x0001900001f67983 */ /* 0x000ee20000300a00 */
[----:B------:R-:W-:-:S05]  /*13ad0*/  IMAD.WIDE R2, R200, 0x4, R84 ;  /* 0x00000004c8027825 */ /* 0x000fca00078e0254 */
[----:B------:R-:W-:Y:S01]  /*13ae0*/  STL.64 [R1+0x2b8], R2 ;  /* 0x0002b80201007387 */ /* 0x000fe20000100a00 */
[----:B------:R-:W-:-:S03]  /*13af0*/  IMAD.WIDE R218, R200, 0x4, R28 ;  /* 0x00000004c8da7825 */ /* 0x000fc600078e021c */
[----:B------:R4:W-:Y:S04]  /*13b00*/  STL.64 [R1+0x1100], R2 ;  /* 0x0011000201007387 */ /* 0x0009e80000100a00 */
[----:B------:R-:W3:Y:S04]  /*13b10*/  LDL.LU.64 R28, [R1+0x278] ;  /* 0x00027800011c7983 */ /* 0x000ee80000300a00 */
[----:B------:R-:W3:Y:S01]  /*13b20*/  LDL.LU.64 R164, [R1+0x178] ;  /* 0x0001780001a47983 */ /* 0x000ee20000300a00 */
[----:B----4-:R-:W-:-:S05]  /*13b30*/  IMAD.WIDE R2, R200, 0x4, R248 ;  /* 0x00000004c8027825 */ /* 0x010fca00078e02f8 */
[----:B------:R2:W-:Y:S04]  /*13b40*/  STL.64 [R1+0x2a8], R2 ;  /* 0x0002a80201007387 */ /* 0x0005e80000100a00 */
[----:B------:R-:W4:Y:S04]  /*13b50*/  LDL.LU.64 R248, [R1+0x268] ;  /* 0x0002680001f87983 */ /* 0x000f280000300a00 */
[----:B------:R-:W-:Y:S04]  /*13b60*/  STL.64 [R1+0x1c8], R240 ;  /* 0x0001c8f001007387 */ /* 0x000fe80000100a00 */
[----:B------:R-:W-:Y:S04]  /*13b70*/  STL.64 [R1+0x1108], R240 ;  /* 0x001108f001007387 */ /* 0x000fe80000100a00 */
[----:B------:R-:W4:Y:S04]  /*13b80*/  LDL.LU.64 R156, [R1+0x170] ;  /* 0x00017000019c7983 */ /* 0x000f280000300a00 */
[----:B------:R-:W4:Y:S01]  /*13b90*/  LDL.64 R132, [R1+0x260] ;  /* 0x0002600001847983 */ /* 0x000f220000100a00 */
[----:B--2---:R-:W-:-:S05]  /*13ba0*/  IMAD.WIDE R2, R200, 0x4, R20 ;  /* 0x00000004c8027825 */ /* 0x004fca00078e0214 */
[----:B------:R1:W-:Y:S04]  /*13bb0*/  STL.64 [R1+0x1b8], R2 ;  /* 0x0001b80201007387 */ /* 0x0003e80000100a00 */
[----:B------:R-:W2:Y:S04]  /*13bc0*/  LDL.LU.64 R20, [R1+0x168] ;  /* 0x0001680001147983 */ /* 0x000ea80000300a00 */
[----:B------:R-:W-:Y:S04]  /*13bd0*/  STL.64 [R1+0x1110], R242 ;  /* 0x001110f201007387 */ /* 0x000fe80000100a00 */
[----:B------:R-:W2:Y:S01]  /*13be0*/  LDL.LU.64 R124, [R1+0x3c8] ;  /* 0x0003c800017c7983 */ /* 0x000ea20000300a00 */
[----:B-1----:R-:W-:-:S03]  /*13bf0*/  IMAD.WIDE R2, R200, 0x4, R250 ;  /* 0x00000004c8027825 */ /* 0x002fc600078e02fa */
[----:B------:R-:W2:Y:S04]  /*13c00*/  LDL.LU.64 R250, [R1+0x158] ;  /* 0x0001580001fa7983 */ /* 0x000ea80000300a00 */
[----:B------:R1:W-:Y:S04]  /*13c10*/  STL.64 [R1+0x298], R2 ;  /* 0x0002980201007387 */ /* 0x0003e80000100a00 */
[----:B------:R-:W-:Y:S01]  /*13c20*/  STL.64 [R1+0x1118], R218 ;  /* 0x001118da01007387 */ /* 0x000fe20000100a00 */
[----:B---3--:R-:W-:-:S05]  /*13c30*/  IMAD.WIDE R4, R200, 0x4, R76 ;  /* 0x00000004c8047825 */ /* 0x008fca00078e024c */
[----:B------:R3:W-:Y:S01]  /*13c40*/  STL.64 [R1+0x358], R4 ;  /* 0x0003580401007387 */ /* 0x0007e20000100a00 */
[----:B-1----:R-:W-:-:S05]  /*13c50*/  IMAD.WIDE R2, R200, 0x4, R68 ;  /* 0x00000004c8027825 */ /* 0x002fca00078e0244 */
[----:B------:R1:W-:Y:S01]  /*13c60*/  STL.64 [R1+0x290], R2 ;  /* 0x0002900201007387 */ /* 0x0003e20000100a00 */
[----:B------:R-:W-:-:S04]  /*13c70*/  IMAD.WIDE R6, R200, 0x4, R52 ;  /* 0x00000004c8067825 */ /* 0x000fc800078e0234 */
[C---:B---3--:R-:W-:Y:S01]  /*13c80*/  IMAD.WIDE R4, R200.reuse, 0x4, R44 ;  /* 0x00000004c8047825 */ /* 0x048fe200078e022c */
[----:B------:R-:W-:Y:S03]  /*13c90*/  STL.64 [R1+0x368], R6 ;  /* 0x0003680601007387 */ /* 0x000fe60000100a00 */
[C---:B-1----:R-:W-:Y:S01]  /*13ca0*/  IMAD.WIDE R2, R200.reuse, 0x4, R36 ;  /* 0x00000004c8027825 */ /* 0x042fe200078e0224 */
[----:B------:R-:W3:Y:S04]  /*13cb0*/  LDL.LU.64 R92, [R1+0x258] ;  /* 0x00025800015c7983 */ /* 0x000ee80000300a00 */
[----:B------:R-:W-:Y:S04]  /*13cc0*/  STL.64 [R1+0x288], R4 ;  /* 0x0002880401007387 */ /* 0x000fe80000100a00 */
[----:B------:R-:W3:Y:S04]  /*13cd0*/  LDL.LU.64 R84, [R1+0x150] ;  /* 0x0001500001547983 */ /* 0x000ee80000300a00 */
[----:B------:R1:W-:Y:S04]  /*13ce0*/  STL.64 [R1+0x380], R2 ;  /* 0x0003800201007387 */ /* 0x0003e80000100a00 */
[----:B------:R-:W3:Y:S04]  /*13cf0*/  LDL.LU.64 R76, [R1+0x248] ;  /* 0x00024800014c7983 */ /* 0x000ee80000300a00 */
[----:B------:R-:W3:Y:S01]  /*13d00*/  LDL.LU.64 R36, [R1+0x148] ;  /* 0x0001480001247983 */ /* 0x000ee20000300a00 */
[----:B-1----:R-:W-:-:S03]  /*13d10*/  IMAD.WIDE R2, R200, 0x4, R244 ;  /* 0x00000004c8027825 */ /* 0x002fc600078e02f4 */
[----:B------:R-:W3:Y:S04]  /*13d20*/  LDL.LU.64 R68, [R1+0x240] ;  /* 0x0002400001447983 */ /* 0x000ee80000300a00 */
[----:B------:R-:W3:Y:S04]  /*13d30*/  LDL.LU.64 R52, [R1+0x138] ;  /* 0x0001380001347983 */ /* 0x000ee80000300a00 */
[----:B------:R1:W-:Y:S04]  /*13d40*/  STL.64 [R1+0x378], R2 ;  /* 0x0003780201007387 */ /* 0x0003e80000100a00 */
[----:B------:R-:W3:Y:S04]  /*13d50*/  LDL.LU.64 R44, [R1+0x410] ;  /* 0x00041000012c7983 */ /* 0x000ee80000300a00 */
[----:B------:R-:W3:Y:S01]  /*13d60*/  LDL.LU.64 R244, [R1+0x128] ;  /* 0x0001280001f47983 */ /* 0x000ee20000300a00 */
[----:B-1----:R-:W-:-:S03]  /*13d70*/  IMAD.WIDE R2, R200, 0x4, R246 ;  /* 0x00000004c8027825 */ /* 0x002fc600078e02f6 */
[----:B------:R-:W3:Y:S01]  /*13d80*/  LDL.LU.64 R246, [R1+0x400] ;  /* 0x0004000001f67983 */ /* 0x000ee20000300a00 */
[----:B------:R-:W-:-:S03]  /*13d90*/  IMAD.WIDE R4, R200, 0x4, R28 ;  /* 0x00000004c8047825 */ /* 0x000fc600078e021c */
[----:B------:R1:W-:Y:S04]  /*13da0*/  STL.64 [R1+0x390], R2 ;  /* 0x0003900201007387 */ /* 0x0003e80000100a00 */
[----:B------:R-:W3:Y:S01]  /*13db0*/  LDL.LU.64 R28, [R1+0x120] ;  /* 0x00012000011c7983 */ /* 0x000ee20000300a00 */
[----:B----4-:R-:W-:-:S03]  /*13dc0*/  IMAD.WIDE R234, R200, 0x4, R248 ;  /* 0x00000004c8ea7825 */ /* 0x010fc600078e02f8 */
[----:B------:R-:W-:Y:S01]  /*13dd0*/  STL.64 [R1+0x278], R4 ;  /* 0x0002780401007387 */ /* 0x000fe20000100a00 */
[----:B-1----:R-:W-:-:S03]  /*13de0*/  IMAD.WIDE R2, R200, 0x4, R164 ;  /* 0x00000004c8027825 */ /* 0x002fc600078e02a4 */
[----:B------:R-:W4:Y:S01]  /*13df0*/  LDL.LU.64 R248, [R1+0x238] ;  /* 0x0002380001f87983 */ /* 0x000f220000300a00 */
[----:B------:R-:W-:-:S03]  /*13e00*/  IMAD.WIDE R228, R200, 0x4, R156 ;  /* 0x00000004c8e47825 */ /* 0x000fc600078e029c */
[----:B------:R1:W-:Y:S01]  /*13e10*/  STL.64 [R1+0x398], R2 ;  /* 0x0003980201007387 */ /* 0x0003e20000100a00 */
[----:B--2---:R-:W-:-:S03]  /*13e20*/  IMAD.WIDE R174, R200, 0x4, R20 ;  /* 0x00000004c8ae7825 */ /* 0x004fc600078e0214 */
[----:B------:R-:W2:Y:S04]  /*13e30*/  LDL.LU.64 R20, [R1+0x118] ;  /* 0x0001180001147983 */ /* 0x000ea80000300a00 */
[----:B------:R-:W-:Y:S01]  /*13e40*/  STL.64 [R1+0x268], R234 ;  /* 0x000268ea01007387 */ /* 0x000fe20000100a00 */
[----:B-1----:R-:W-:-:S03]  /*13e50*/  IMAD.WIDE R2, R200, 0x4, R124 ;  /* 0x00000004c8027825 */ /* 0x002fc600078e027c */
[----:B------:R-:W-:Y:S04]  /*13e60*/  STL.64 [R1+0x1120], R234 ;  /* 0x001120ea01007387 */ /* 0x000fe80000100a00 */
[----:B------:R-:W-:Y:S04]  /*13e70*/  STL.64 [R1+0x3a8], R228 ;  /* 0x0003a8e401007387 */ /* 0x000fe80000100a00 */
[----:B------:R-:W-:Y:S04]  /*13e80*/  STL.64 [R1+0x1128], R228 ;  /* 0x001128e401007387 */ /* 0x000fe80000100a00 */
[----:B------:R1:W-:Y:S02]  /*13e90*/  STL.64 [R1+0x3c8], R2 ;  /* 0x0003c80201007387 */ /* 0x0003e40000100a00 */
[----:B-1----:R-:W-:-:S02]  /*13ea0*/  IMAD.WIDE R2, R200, 0x4, R250 ;  /* 0x00000004c8027825 */ /* 0x002fc400078e02fa */
[----:B------:R-:W2:Y:S02]  /*13eb0*/  LDL.LU.64 R250, [R1+0x228] ;  /* 0x0002280001fa7983 */ /* 0x000ea40000300a00 */
[C---:B------:R-:W-:Y:S02]  /*13ec0*/  IMAD.WIDE R224, R200.reuse, 0x4, R132 ;  /* 0x00000004c8e07825 */ /* 0x040fe400078e0284 */
[----:B------:R3:W-:Y:S04]  /*13ed0*/  STL.64 [R1+0x3d0], R2 ;  /* 0x0003d00201007387 */ /* 0x0007e80000100a00 */
[----:B------:R-:W-:Y:S04]  /*13ee0*/  STL.64 [R1+0x1130], R224 ;  /* 0x001130e001007387 */ /* 0x000fe80000100a00 */
[----:B------:R-:W-:Y:S04]  /*13ef0*/  STL.64 [R1+0x3b8], R174 ;  /* 0x0003b8ae01007387 */ /* 0x000fe80000100a00 */
[----:B------:R-:W-:Y:S01]  /*13f00*/  STL.64 [R1+0x1138], R174 ;  /* 0x001138ae01007387 */ /* 0x000fe20000100a00 */
[----:B---3--:R-:W-:-:S04]  /*13f10*/  IMAD.WIDE R2, R200, 0x4, R92 ;  /* 0x00000004c8027825 */ /* 0x008fc800078e025c */
[C---:B------:R-:W-:Y:S01]  /*13f20*/  IMAD.WIDE R6, R200.reuse, 0x4, R84 ;  /* 0x00000004c8067825 */ /* 0x040fe200078e0254 */
[----:B------:R1:W-:Y:S04]  /*13f30*/  STL.64 [R1+0x258], R2 ;  /* 0x0002580201007387 */ /* 0x0003e80000100a00 */
[----:B------:R-:W-:Y:S01]  /*13f40*/  STL.64 [R1+0x3d8], R6 ;  /* 0x0003d80601007387 */ /* 0x000fe20000100a00 */
[----:B------:R-:W-:-:S04]  /*13f50*/  IMAD.WIDE R4, R200, 0x4, R76 ;  /* 0x00000004c8047825 */ /* 0x000fc800078e024c */
[C---:B-1----:R-:W-:Y:S02]  /*13f60*/  IMAD.WIDE R2, R200.reuse, 0x4, R36 ;  /* 0x00000004c8027825 */ /* 0x042fe400078e0224 */
[----:B------:R-:W3:Y:S04]  /*13f70*/  LDL.LU.64 R36, [R1+0x110] ;  /* 0x0001100001247983 */ /* 0x000ee80000300a00 */
[----:B------:R1:W-:Y:S04]  /*13f80*/  STL.64 [R1+0x248], R4 ;  /* 0x0002480401007387 */ /* 0x0003e80000100a00 */
[----:B------:R1:W-:Y:S02]  /*13f90*/  STL.64 [R1+0x3e8], R2 ;  /* 0x0003e80201007387 */ /* 0x0003e40000100a00 */
[----:B-1----:R-:W-:-:S04]  /*13fa0*/  IMAD.WIDE R4, R200, 0x4, R68 ;  /* 0x00000004c8047825 */ /* 0x002fc800078e0244 */
[C---:B------:R-:W-:Y:S01]  /*13fb0*/  IMAD.WIDE R224, R200.reuse, 0x4, R44 ;  /* 0x00000004c8e07825 */ /* 0x040fe200078e022c */
[----:B------:R-:W-:Y:S03]  /*13fc0*/  STL.64 [R1+0x3f0], R4 ;  /* 0x0003f00401007387 */ /* 0x000fe60000100a00 */
[C---:B------:R-:W-:Y:S01]  /*13fd0*/  IMAD.WIDE R2, R200.reuse, 0x4, R52 ;  /* 0x00000004c8027825 */ /* 0x040fe200078e0234 */
[----:B------:R-:W3:Y:S03]  /*13fe0*/  LDL.LU.64 R44, [R1+0x460] ;  /* 0x00046000012c7983 */ /* 0x000ee60000300a00 */
[C---:B------:R-:W-:Y:S01]  /*13ff0*/  IMAD.WIDE R234, R200.reuse, 0x4, R246 ;  /* 0x00000004c8ea7825 */ /* 0x040fe200078e02f6 */
[----:B------:R1:W-:Y:S04]  /*14000*/  STL.64 [R1+0x408], R2 ;  /* 0x0004080201007387 */ /* 0x0003e80000100a00 */
[----:B------:R-:W3:Y:S01]  /*14010*/  LDL.LU.64 R246, [R1+0x108] ;  /* 0x0001080001f67983 */ /* 0x000ee20000300a00 */
[----:B------:R-:W-:-:S03]  /*14020*/  IMAD.WIDE R174, R200, 0x4, R244 ;  /* 0x00000004c8ae7825 */ /* 0x000fc600078e02f4 */
[----:B------:R-:W-:Y:S04]  /*14030*/  STL.64 [R1+0x410], R224 ;  /* 0x000410e001007387 */ /* 0x000fe80000100a00 */
[----:B------:R-:W-:Y:S04]  /*14040*/  STL.64 [R1+0x1218], R224 ;  /* 0x001218e001007387 */ /* 0x000fe80000100a00 */
[----:B------:R-:W3:Y:S04]  /*14050*/  LDL.LU.64 R124, [R1+0x450] ;  /* 0x00045000017c7983 */ /* 0x000ee80000300a00 */
[----:B------:R-:W3:Y:S04]  /*14060*/  LDL.LU.64 R92, [R1+0xf8] ;  /* 0x0000f800015c7983 */ /* 0x000ee80000300a00 */
[----:B------:R-:W3:Y:S04]  /*14070*/  LDL.LU.64 R244, [R1+0x480] ;  /* 0x0004800001f47983 */ /* 0x000ee80000300a00 */
[----:B------:R-:W-:Y:S04]  /*14080*/  STL.64 [R1+0x418], R174 ;  /* 0x000418ae01007387 */ /* 0x000fe80000100a00 */
[----:B------:R-:W-:Y:S04]  /*14090*/  STL.64 [R1+0x1220], R174 ;  /* 0x001220ae01007387 */ /* 0x000fe80000100a00 */
[----:B------:R-:W3:Y:S01]  /*140a0*/  LDL.LU.64 R84, [R1+0xe8] ;  /* 0x0000e80001547983 */ /* 0x000ee20000300a00 */
[----:B------:R-:W-:-:S03]  /*140b0*/  IMAD.WIDE R218, R200, 0x4, R28 ;  /* 0x00000004c8da7825 */ /* 0x000fc600078e021c */
[----:B------:R-:W3:Y:S04]  /*140c0*/  LDL.LU.64 R76, [R1+0x498] ;  /* 0x00049800014c7983 */ /* 0x000ee80000300a00 */
[----:B------:R-:W3:Y:S04]  /*140d0*/  LDL.LU.64 R28, [R1+0xe0] ;  /* 0x0000e000011c7983 */ /* 0x000ee80000300a00 */
[----:B------:R-:W3:Y:S01]  /*140e0*/  LDL.LU.64 R68, [R1+0x4a8] ;  /* 0x0004a80001447983 */ /* 0x000ee20000300a00 */
[----:B----4-:R-:W-:-:S03]  /*140f0*/  IMAD.WIDE R216, R200, 0x4, R248 ;  /* 0x00000004c8d87825 */ /* 0x010fc600078e02f8 */
[----:B------:R-:W4:Y:S04]  /*14100*/  LDL.LU.64 R52, [R1+0xd8] ;  /* 0x0000d80001347983 */ /* 0x000f280000300a00 */
[----:B------:R-:W4:Y:S04]  /*14110*/  LDL.LU.64 R248, [R1+0x4c0] ;  /* 0x0004c00001f87983 */ /* 0x000f280000300a00 */
[----:B------:R-:W-:Y:S04]  /*14120*/  STL.64 [R1+0x400], R234 ;  /* 0x000400ea01007387 */ /* 0x000fe80000100a00 */
[----:B------:R-:W-:Y:S01]  /*14130*/  STL.64 [R1+0x1140], R234 ;  /* 0x001140ea01007387 */ /* 0x000fe20000100a00 */
[----:B--2---:R-:W-:-:S03]  /*14140*/  IMAD.WIDE R100, R200, 0x4, R20 ;  /* 0x00000004c8647825 */ /* 0x004fc600078e0214 */
[----:B------:R-:W2:Y:S01]  /*14150*/  LDL.LU.64 R20, [R1+0xd0] ;  /* 0x0000d00001147983 */ /* 0x000ea20000300a00 */
[----:B------:R-:W-:-:S03]  /*14160*/  IMAD.WIDE R236, R200, 0x4, R250 ;  /* 0x00000004c8ec7825 */ /* 0x000fc600078e02fa */
[----:B------:R-:W2:Y:S04]  /*14170*/  LDL.LU.64 R250, [R1+0x4e0] ;  /* 0x0004e00001fa7983 */ /* 0x000ea80000300a00 */
[----:B------:R-:W-:Y:S04]  /*14180*/  STL.64 [R1+0x420], R218 ;  /* 0x000420da01007387 */ /* 0x000fe80000100a00 */
[----:B------:R-:W-:Y:S01]  /*14190*/  STL.64 [R1+0x1148], R218 ;  /* 0x001148da01007387 */ /* 0x000fe20000100a00 */
[----:B---3--:R-:W-:-:S03]  /*141a0*/  IMAD.WIDE R206, R200, 0x4, R36 ;  /* 0x00000004c8ce7825 */ /* 0x008fc600078e0224 */
[----:B------:R-:W3:Y:S04]  /*141b0*/  LDL.LU.64 R36, [R1+0x4d8] ;  /* 0x0004d80001247983 */ /* 0x000ee80000300a00 */
[----:B------:R-:W-:Y:S04]  /*141c0*/  STL.64 [R1+0x430], R216 ;  /* 0x000430d801007387 */ /* 0x000fe80000100a00 */
[----:B------:R-:W-:Y:S04]  /*141d0*/  STL.64 [R1+0x1150], R216 ;  /* 0x001150d801007387 */ /* 0x000fe80000100a00 */
[----:B------:R-:W-:Y:S04]  /*141e0*/  STL.64 [R1+0x438], R100 ;  /* 0x0004386401007387 */ /* 0x000fe80000100a00 */
[----:B------:R-:W-:Y:S01]  /*141f0*/  STL.64 [R1+0x1158], R100 ;  /* 0x0011586401007387 */ /* 0x000fe20000100a00 */
[----:B-1----:R-:W-:-:S05]  /*14200*/  IMAD.WIDE R2, R200, 0x4, R44 ;  /* 0x00000004c8027825 */ /* 0x002fca00078e022c */
[----:B------:R1:W-:Y:S04]  /*14210*/  STL.64 [R1+0x460], R2 ;  /* 0x0004600201007387 */ /* 0x0003e80000100a00 */
[----:B------:R-:W3:Y:S01]  /*14220*/  LDL.LU.64 R44, [R1+0x4e8] ;  /* 0x0004e800012c7983 */ /* 0x000ee20000300a00 */
[----:B-1----:R-:W-:-:S03]  /*14230*/  IMAD.WIDE R2, R200, 0x4, R246 ;  /* 0x00000004c8027825 */ /* 0x002fc600078e02f6 */
[----:B------:R-:W3:Y:S01]  /*14240*/  LDL.LU.64 R246, [R1+0xc0] ;  /* 0x0000c00001f67983 */ /* 0x000ee20000300a00 */
[----:B------:R-:W-:-:S03]  /*14250*/  IMAD.WIDE R6, R200, 0x4, R124 ;  /* 0x00000004c8067825 */ /* 0x000fc600078e027c */
[----:B------:R1:W-:Y:S01]  /*14260*/  STL.64 [R1+0x468], R2 ;  /* 0x0004680201007387 */ /* 0x0003e20000100a00 */
[----:B------:R-:W-:-:S03]  /*14270*/  IMAD.WIDE R4, R200, 0x4, R92 ;  /* 0x00000004c8047825 */ /* 0x000fc600078e025c */
[----:B------:R-:W-:Y:S04]  /*14280*/  STL.64 [R1+0x1160], R236 ;  /* 0x001160ec01007387 */ /* 0x000fe80000100a00 */
[----:B------:R-:W-:Y:S01]  /*14290*/  STL.64 [R1+0x1168], R206 ;  /* 0x001168ce01007387 */ /* 0x000fe20000100a00 */
[----:B-1----:R-:W-:-:S03]  /*142a0*/  IMAD.WIDE R2, R200, 0x4, R244 ;  /* 0x00000004c8027825 */ /* 0x002fc600078e02f4 */
[----:B------:R-:W-:Y:S04]  /*142b0*/  STL.64 [R1+0x450], R6 ;  /* 0x0004500601007387 */ /* 0x000fe80000100a00 */
[----:B------:R-:W3:Y:S04]  /*142c0*/  LDL.LU.64 R244, [R1+0x4f8] ;  /* 0x0004f80001f47983 */ /* 0x000ee80000300a00 */
[----:B------:R1:W-:Y:S04]  /*142d0*/  STL.64 [R1+0x478], R4 ;  /* 0x0004780401007387 */ /* 0x0003e80000100a00 */
[----:B------:R4:W-:Y:S01]  /*142e0*/  STL.64 [R1+0x480], R2 ;  /* 0x0004800201007387 */ /* 0x0009e20000100a00 */
[----:B------:R-:W-:-:S04]  /*142f0*/  IMAD.WIDE R234, R200, 0x4, R28 ;  /* 0x00000004c8ea7825 */ /* 0x000fc800078e021c */
[----:B-1----:R-:W-:-:S04]  /*14300*/  IMAD.WIDE R4, R200, 0x4, R84 ;  /* 0x00000004c8047825 */ /* 0x002fc800078e0254 */
[C---:B----4-:R-:W-:Y:S01]  /*14310*/  IMAD.WIDE R2, R200.reuse, 0x4, R76 ;  /* 0x00000004c8027825 */ /* 0x050fe200078e024c */
[----:B------:R1:W-:Y:S04]  /*14320*/  STL.64 [R1+0x490], R4 ;  /* 0x0004900401007387 */ /* 0x0003e80000100a00 */
[----:B------:R-:W4:Y:S01]  /*14330*/  LDL.LU.64 R28, [R1+0x500] ;  /* 0x00050000011c7983 */ /* 0x000f220000300a00 */
[----:B------:R-:W-:-:S03]  /*14340*/  IMAD.WIDE R242, R200, 0x4, R248 ;  /* 0x00000004c8f27825 */ /* 0x000fc600078e02f8 */
[----:B------:R1:W-:Y:S02]  /*14350*/  STL.64 [R1+0x498], R2 ;  /* 0x0004980201007387 */ /* 0x0003e40000100a00 */
[----:B-1----:R-:W-:-:S05]  /*14360*/  IMAD.WIDE R4, R200, 0x4, R68 ;  /* 0x00000004c8047825 */ /* 0x002fca00078e0244 */
[----:B------:R-:W-:Y:S01]  /*14370*/  STL.64 [R1+0x4a8], R4 ;  /* 0x0004a80401007387 */ /* 0x000fe20000100a00 */
[----:B------:R-:W-:-:S03]  /*14380*/  IMAD.WIDE R2, R200, 0x4, R52 ;  /* 0x00000004c8027825 */ /* 0x000fc600078e0234 */
[----:B------:R-:W4:Y:S04]  /*14390*/  LDL.LU.64 R248, [R1+0x510] ;  /* 0x0005100001f87983 */ /* 0x000f280000300a00 */
[----:B------:R1:W-:Y:S04]  /*143a0*/  STL.64 [R1+0x4b0], R2 ;  /* 0x0004b00201007387 */ /* 0x0003e80000100a00 */
[----:B------:R-:W-:Y:S04]  /*143b0*/  STL.64 [R1+0x4a0], R234 ;  /* 0x0004a0ea01007387 */ /* 0x000fe80000100a00 */
[----:B------:R-:W-:Y:S01]  /*143c0*/  STL.64 [R1+0x12a0], R234 ;  /* 0x0012a0ea01007387 */ /* 0x000fe20000100a00 */
[----:B--2---:R-:W-:-:S03]  /*143d0*/  IMAD.WIDE R240, R200, 0x4, R20 ;  /* 0x00000004c8f07825 */ /* 0x004fc600078e0214 */
[----:B------:R-:W2:Y:S04]  /*143e0*/  LDL.LU.64 R20, [R1+0x518] ;  /* 0x0005180001147983 */ /* 0x000ea80000300a00 */
[----:B------:R-:W2:Y:S04]  /*143f0*/  LDL.LU.64 R84, [R1+0x520] ;  /* 0x0005200001547983 */ /* 0x000ea80000300a00 */
[----:B------:R-:W2:Y:S01]  /*14400*/  LDL.LU.64 R76, [R1+0x528] ;  /* 0x00052800014c7983 */ /* 0x000ea20000300a00 */
[----:B------:R-:W-:-:S03]  /*14410*/  IMAD.WIDE R62, R200, 0x4, R250 ;  /* 0x00000004c83e7825 */ /* 0x000fc600078e02fa */
[----:B------:R-:W2:Y:S04]  /*14420*/  LDL.LU.64 R250, [R1+0x530] ;  /* 0x0005300001fa7983 */ /* 0x000ea80000300a00 */
[----:B------:R-:W2:Y:S04]  /*14430*/  LDL.LU.64 R68, [R1+0x538] ;  /* 0x0005380001447983 */ /* 0x000ea80000300a00 */
[----:B------:R-:W2:Y:S01]  /*14440*/  LDL.LU.64 R52, [R1+0x540] ;  /* 0x0005400001347983 */ /* 0x000ea20000300a00 */
[----:B---3--:R-:W-:-:S03]  /*14450*/  IMAD.WIDE R60, R200, 0x4, R36 ;  /* 0x00000004c83c7825 */ /* 0x008fc600078e0224 */
[----:B------:R-:W3:Y:S04]  /*14460*/  LDL.LU.64 R36, [R1+0x550] ;  /* 0x0005500001247983 */ /* 0x000ee80000300a00 */
[----:B------:R-:W-:Y:S04]  /*14470*/  STL.64 [R1+0x4c0], R242 ;  /* 0x0004c0f201007387 */ /* 0x000fe80000100a00 */
[----:B------:R-:W-:Y:S01]  /*14480*/  STL.64 [R1+0x1170], R242 ;  /* 0x001170f201007387 */ /* 0x000fe20000100a00 */
[----:B------:R-:W-:-:S03]  /*14490*/  IMAD.WIDE R172, R200, 0x4, R44 ;  /* 0x00000004c8ac7825 */ /* 0x000fc600078e022c */
[----:B------:R-:W3:Y:S04]  /*144a0*/  LDL.LU.64 R44, [R1+0x558] ;  /* 0x00055800012c7983 */ /* 0x000ee80000300a00 */
[----:B------:R-:W-:Y:S04]  /*144b0*/  STL.64 [R1+0x4c8], R240 ;  /* 0x0004c8f001007387 */ /* 0x000fe80000100a00 */
[----:B------:R-:W-:Y:S01]  /*144c0*/  STL.64 [R1+0x1178], R240 ;  /* 0x001178f001007387 */ /* 0x000fe20000100a00 */
[----:B------:R-:W-:-:S03]  /*144d0*/  IMAD.WIDE R166, R200, 0x4, R246 ;  /* 0x00000004c8a67825 */ /* 0x000fc600078e02f6 */
[----:B------:R-:W3:Y:S04]  /*144e0*/  LDL.LU.64 R246, [R1+0x560] ;  /* 0x0005600001f67983 */ /* 0x000ee80000300a00 */
[----:B------:R-:W-:Y:S04]  /*144f0*/  STL.64 [R1+0x4e0], R62 ;  /* 0x0004e03e01007387 */ /* 0x000fe80000100a00 */
[----:B------:R-:W-:Y:S01]  /*14500*/  STL.64 [R1+0x1180], R62 ;  /* 0x0011803e01007387 */ /* 0x000fe20000100a00 */
[----:B-1----:R-:W-:-:S03]  /*14510*/  IMAD.WIDE R2, R200, 0x4, R244 ;  /* 0x00000004c8027825 */ /* 0x002fc600078e02f4 */
[----:B------:R-:W3:Y:S04]  /*14520*/  LDL.LU.64 R244, [R1+0x568] ;  /* 0x0005680001f47983 */ /* 0x000ee80000300a00 */
[----:B------:R-:W-:Y:S04]  /*14530*/  STL.64 [R1+0x4d8], R60 ;  /* 0x0004d83c01007387 */ /* 0x000fe80000100a00 */
[----:B------:R4:W-:Y:S04]  /*14540*/  STL.64 [R1+0x4f8], R2 ;  /* 0x0004f80201007387 */ /* 0x0009e80000100a00 */
[----:B------:R-:W-:Y:S01]  /*14550*/  STL.64 [R1+0x1188], R60 ;  /* 0x0011883c01007387 */ /* 0x000fe20000100a00 */
[----:B----4-:R-:W-:-:S03]  /*14560*/  IMAD.WIDE R2, R200, 0x4, R28 ;  /* 0x00000004c8027825 */ /* 0x010fc600078e021c */
[----:B------:R-:W4:Y:S04]  /*14570*/  LDL.LU.64 R28, [R1+0x570] ;  /* 0x00057000011c7983 */ /* 0x000f280000300a00 */
[----:B------:R-:W-:Y:S04]  /*14580*/  STL.64 [R1+0x4e8], R172 ;  /* 0x0004e8ac01007387 */ /* 0x000fe80000100a00 */
[----:B------:R1:W-:Y:S04]  /*14590*/  STL.64 [R1+0x500], R2 ;  /* 0x0005000201007387 */ /* 0x0003e80000100a00 */
[----:B------:R-:W-:Y:S01]  /*145a0*/  STL.64 [R1+0x1190], R172 ;  /* 0x001190ac01007387 */ /* 0x000fe20000100a00 */
[----:B-1----:R-:W-:-:S03]  /*145b0*/  IMAD.WIDE R2, R200, 0x4, R248 ;  /* 0x00000004c8027825 */ /* 0x002fc600078e02f8 */
[----:B------:R-:W4:Y:S04]  /*145c0*/  LDL.LU.64 R248, [R1+0x580] ;  /* 0x0005800001f87983 */ /* 0x000f280000300a00 */
[----:B------:R-:W-:Y:S04]  /*145d0*/  STL.64 [R1+0x4f0], R166 ;  /* 0x0004f0a601007387 */ /* 0x000fe80000100a00 */
[----:B------:R1:W-:Y:S04]  /*145e0*/  STL.64 [R1+0x510], R2 ;  /* 0x0005100201007387 */ /* 0x0003e80000100a00 */
[----:B------:R-:W-:Y:S01]  /*145f0*/  STL.64 [R1+0x1198], R166 ;  /* 0x001198a601007387 */ /* 0x000fe20000100a00 */
[----:B--2---:R-:W-:-:S03]  /*14600*/  IMAD.WIDE R4, R200, 0x4, R20 ;  /* 0x00000004c8047825 */ /* 0x004fc600078e0214 */
[----:B------:R-:W2:Y:S01]  /*14610*/  LDL.LU.64 R20, [R1+0x588] ;  /* 0x0005880001147983 */ /* 0x000ea20000300a00 */
[----:B-1----:R-:W-:-:S03]  /*14620*/  IMAD.WIDE R2, R200, 0x4, R84 ;  /* 0x00000004c8027825 */ /* 0x002fc600078e0254 */
[----:B------:R-:W-:Y:S04]  /*14630*/  STL.64 [R1+0x518], R4 ;  /* 0x0005180401007387 */ /* 0x000fe80000100a00 */
[----:B------:R1:W-:Y:S01]  /*14640*/  STL.64 [R1+0x520], R2 ;  /* 0x0005200201007387 */ /* 0x0003e20000100a00 */
[----:B------:R-:W-:-:S03]  /*14650*/  IMAD.WIDE R228, R200, 0x4, R250 ;  /* 0x00000004c8e47825 */ /* 0x000fc600078e02fa */
[----:B------:R-:W2:Y:S01]  /*14660*/  LDL.LU.64 R250, [R1+0x590] ;  /* 0x0005900001fa7983 */ /* 0x000ea20000300a00 */
[----:B------:R-:W-:-:S04]  /*14670*/  IMAD.WIDE R234, R200, 0x4, R76 ;  /* 0x00000004c8ea7825 */ /* 0x000fc800078e024c */
[C---:B-1----:R-:W-:Y:S01]  /*14680*/  IMAD.WIDE R2, R200.reuse, 0x4, R52 ;  /* 0x00000004c8027825 */ /* 0x042fe200078e0234 */
[----:B------:R-:W-:Y:S04]  /*14690*/  STL.64 [R1+0x528], R234 ;  /* 0x000528ea01007387 */ /* 0x000fe80000100a00 */
[----:B------:R-:W-:Y:S04]  /*146a0*/  STL.64 [R1+0x1360], R234 ;  /* 0x001360ea01007387 */ /* 0x000fe80000100a00 */
[----:B------:R3:W-:Y:S01]  /*146b0*/  STL.64 [R1+0x540], R2 ;  /* 0x0005400201007387 */ /* 0x0007e20000100a00 */
[----:B------:R-:W-:-:S04]  /*146c0*/  IMAD.WIDE R224, R200, 0x4, R68 ;  /* 0x00000004c8e07825 */ /* 0x000fc800078e0244 */
[C---:B---3--:R-:W-:Y:S02]  /*146d0*/  IMAD.WIDE R2, R200.reuse, 0x4, R36 ;  /* 0x00000004c8027825 */ /* 0x048fe400078e0224 */
[----:B------:R-:W3:Y:S04]  /*146e0*/  LDL.LU.64 R36, [R1+0x598] ;  /* 0x0005980001247983 */ /* 0x000ee80000300a00 */
[----:B------:R-:W-:Y:S04]  /*146f0*/  STL.64 [R1+0x530], R228 ;  /* 0x000530e401007387 */ /* 0x000fe80000100a00 */
[----:B------:R1:W-:Y:S04]  /*14700*/  STL.64 [R1+0x550], R2 ;  /* 0x0005500201007387 */ /* 0x0003e80000100a00 */
[----:B------:R-:W-:Y:S04]  /*14710*/  STL.64 [R1+0x12a8], R228 ;  /* 0x0012a8e401007387 */ /* 0x000fe80000100a00 */
[----:B------:R-:W3:Y:S04]  /*14720*/  LDL.LU.64 R92, [R1+0x5a0] ;  /* 0x0005a000015c7983 */ /* 0x000ee80000300a00 */
[----:B------:R-:W-:Y:S04]  /*14730*/  STL.64 [R1+0x538], R224 ;  /* 0x000538e001007387 */ /* 0x000fe80000100a00 */
[----:B------:R-:W-:Y:S01]  /*14740*/  STL.64 [R1+0x12b0], R224 ;  /* 0x0012b0e001007387 */ /* 0x000fe20000100a00 */
[----:B-1----:R-:W-:-:S04]  /*14750*/  IMAD.WIDE R2, R200, 0x4, R44 ;  /* 0x00000004c8027825 */ /* 0x002fc800078e022c */
[C---:B------:R-:W-:Y:S02]  /*14760*/  IMAD.WIDE R194, R200.reuse, 0x4, R246 ;  /* 0x00000004c8c27825 */ /* 0x040fe400078e02f6 */
[----:B------:R-:W3:Y:S04]  /*14770*/  LDL.LU.64 R246, [R1+0x5a8] ;  /* 0x0005a80001f67983 */ /* 0x000ee80000300a00 */
[----:B------:R-:W3:Y:S04]  /*14780*/  LDL.LU.64 R84, [R1+0x5b0] ;  /* 0x0005b00001547983 */ /* 0x000ee80000300a00 */
[----:B------:R-:W3:Y:S04]  /*14790*/  LDL.LU.64 R76, [R1+0x5c0] ;  /* 0x0005c000014c7983 */ /* 0x000ee80000300a00 */
[----:B------:R-:W3:Y:S01]  /*147a0*/  LDL.LU.64 R68, [R1+0x5c8] ;  /* 0x0005c80001447983 */ /* 0x000ee20000300a00 */
[----:B------:R-:W-:-:S04]  /*147b0*/  IMAD.WIDE R40, R200, 0x4, R244 ;  /* 0x00000004c8287825 */ /* 0x000fc800078e02f4 */
[C---:B----4-:R-:W-:Y:S02]  /*147c0*/  IMAD.WIDE R24, R200.reuse, 0x4, R28 ;  /* 0x00000004c8187825 */ /* 0x050fe400078e021c */
[----:B------:R-:W4:Y:S04]  /*147d0*/  LDL.LU.64 R28, [R1+0x5d0] ;  /* 0x0005d000011c7983 */ /* 0x000f280000300a00 */
[----:B------:R-:W-:Y:S04]  /*147e0*/  STL.64 [R1+0x558], R2 ;  /* 0x0005580201007387 */ /* 0x000fe80000100a00 */
[----:B------:R1:W-:Y:S01]  /*147f0*/  STL.64 [R1+0x11a0], R2 ;  /* 0x0011a00201007387 */ /* 0x0003e20000100a00 */
[----:B------:R-:W-:-:S03]  /*14800*/  IMAD.WIDE R164, R200, 0x4, R248 ;  /* 0x00000004c8a47825 */ /* 0x000fc600078e02f8 */
[----:B------:R-:W4:Y:S04]  /*14810*/  LDL.LU.64 R248, [R1+0x5d8] ;  /* 0x0005d80001f87983 */ /* 0x000f280000300a00 */
[----:B------:R-:W-:Y:S04]  /*14820*/  STL.64 [R1+0x560], R194 ;  /* 0x000560c201007387 */ /* 0x000fe80000100a00 */
[----:B------:R-:W-:Y:S01]  /*14830*/  STL.64 [R1+0x11a8], R194 ;  /* 0x0011a8c201007387 */ /* 0x000fe20000100a00 */
[----:B--2---:R-:W-:-:S03]  /*14840*/  IMAD.WIDE R146, R200, 0x4, R20 ;  /* 0x00000004c8927825 */ /* 0x004fc600078e0214 */
[----:B------:R-:W2:Y:S04]  /*14850*/  LDL.LU.64 R20, [R1+0x5e0] ;  /* 0x0005e00001147983 */ /* 0x000ea80000300a00 */
[----:B------:R-:W-:Y:S04]  /*14860*/  STL.64 [R1+0x568], R40 ;  /* 0x0005682801007387 */ /* 0x000fe80000100a00 */
[----:B------:R-:W-:Y:S04]  /*14870*/  STL.64 [R1+0x11b0], R40 ;  /* 0x0011b02801007387 */ /* 0x000fe80000100a00 */
[----:B------:R-:W2:Y:S04]  /*14880*/  LDL.LU.64 R52, [R1+0x5e8] ;  /* 0x0005e80001347983 */ /* 0x000ea80000300a00 */
[----:B------:R-:W2:Y:S01]  /*14890*/  LDL.LU.64 R44, [R1+0x5f0] ;  /* 0x0005f000012c7983 */ /* 0x000ea20000300a00 */
[----:B-1----:R-:W-:-:S05]  /*148a0*/  IMAD.WIDE R2, R200, 0x4, R250 ;  /* 0x00000004c8027825 */ /* 0x002fca00078e02fa */
[----:B------:R3:W-:Y:S04]  /*148b0*/  STL.64 [R1+0x590], R2 ;  /* 0x0005900201007387 */ /* 0x0007e80000100a00 */
[----:B------:R-:W2:Y:S04]  /*148c0*/  LDL.LU.64 R244, [R1+0x5f8] ;  /* 0x0005f80001f47983 */ /* 0x000ea80000300a00 */
[----:B------:R-:W2:Y:S04]  /*148d0*/  LDL.LU.64 R250, [R1+0x600] ;  /* 0x0006000001fa7983 */ /* 0x000ea80000300a00 */
[----:B------:R-:W-:Y:S04]  /*148e0*/  STL.64 [R1+0x570], R24 ;  /* 0x0005701801007387 */ /* 0x000fe80000100a00 */
[----:B------:R-:W-:Y:S01]  /*148f0*/  STL.64 [R1+0x11b8], R24 ;  /* 0x0011b81801007387 */ /* 0x000fe20000100a00 */
[----:B---3--:R-:W-:-:S03]  /*14900*/  IMAD.WIDE R2, R200, 0x4, R36 ;  /* 0x00000004c8027825 */ /* 0x008fc600078e0224 */
[----:B------:R-:W3:Y:S04]  /*14910*/  LDL.LU.64 R36, [R1+0x608] ;  /* 0x0006080001247983 */ /* 0x000ee80000300a00 */
[----:B------:R-:W-:Y:S04]  /*14920*/  STL.64 [R1+0x580], R164 ;  /* 0x000580a401007387 */ /* 0x000fe80000100a00 */
[----:B------:R1:W-:Y:S04]  /*14930*/  STL.64 [R1+0x598], R2 ;  /* 0x0005980201007387 */ /* 0x0003e80000100a00 */
[----:B------:R-:W-:Y:S04]  /*14940*/  STL.64 [R1+0x11c0], R164 ;  /* 0x0011c0a401007387 */ /* 0x000fe80000100a00 */
[----:B------:R-:W-:Y:S01]  /*14950*/  STL.64 [R1+0x588], R146 ;  /* 0x0005889201007387 */ /* 0x000fe20000100a00 */
[----:B-1----:R-:W-:-:S03]  /*14960*/  IMAD.WIDE R2, R200, 0x4, R92 ;  /* 0x00000004c8027825 */ /* 0x002fc600078e025c */
[----:B------:R-:W-:Y:S04]  /*14970*/  STL.64 [R1+0x11c8], R146 ;  /* 0x0011c89201007387 */ /* 0x000fe80000100a00 */
[----:B------:R4:W-:Y:S01]  /*14980*/  STL.64 [R1+0x5a0], R2 ;  /* 0x0005a00201007387 */ /* 0x0009e20000100a00 */
[----:B------:R-:W-:-:S03]  /*14990*/  IMAD.WIDE R234, R200, 0x4, R246 ;  /* 0x00000004c8ea7825 */ /* 0x000fc600078e02f6 */
[----:B------:R-:W3:Y:S01]  /*149a0*/  LDL.LU.64 R246, [R1+0x610] ;  /* 0x0006100001f67983 */ /* 0x000ee20000300a00 */
[----:B------:R-:W-:-:S03]  /*149b0*/  IMAD.WIDE R228, R200, 0x4, R84 ;  /* 0x00000004c8e47825 */ /* 0x000fc600078e0254 */
[----:B------:R-:W-:Y:S04]  /*149c0*/  STL.64 [R1+0x5a8], R234 ;  /* 0x0005a8ea01007387 */ /* 0x000fe80000100a00 */
[----:B------:R-:W-:Y:S01]  /*149d0*/  STL.64 [R1+0x13d0], R234 ;  /* 0x0013d0ea01007387 */ /* 0x000fe20000100a00 */
[----:B------:R-:W-:-:S04]  /*149e0*/  IMAD.WIDE R224, R200, 0x4, R76 ;  /* 0x00000004c8e07825 */ /* 0x000fc800078e024c */
[----:B------:R-:W-:-:S04]  /*149f0*/  IMAD.WIDE R174, R200, 0x4, R68 ;  /* 0x00000004c8ae7825 */ /* 0x000fc800078e0244 */
[C---:B----4-:R-:W-:Y:S02]  /*14a00*/  IMAD.WIDE R2, R200.reuse, 0x4, R28 ;  /* 0x00000004c8027825 */ /* 0x050fe400078e021c */
        /* <DEDUP_REMOVED lines=10> */
[----:B------:R-:W2:Y:S04]  /*14ab0*/  LDL.LU.64 R20, [R1+0x628] ;  /* 0x0006280001147983 */ /* 0x000ea80000300a00 */
[----:B------:R-:W-:Y:S04]  /*14ac0*/  STL.64 [R1+0x5c8], R174 ;  /* 0x0005c8ae01007387 */ /* 0x000fe80000100a00 */
[----:B------:R4:W-:Y:S04]  /*14ad0*/  STL.64 [R1+0x5e0], R2 ;  /* 0x0005e00201007387 */ /* 0x0009e80000100a00 */
[----:B------:R-:W-:Y:S01]  /*14ae0*/  STL.64 [R1+0x12b8], R174 ;  /* 0x0012b8ae01007387 */ /* 0x000fe20000100a00 */
[----:B------:R-:W-:-:S03]  /*14af0*/  IMAD.WIDE R8, R200, 0x4, R250 ;  /* 0x00000004c8087825 */ /* 0x000fc600078e02fa */
[----:B------:R-:W2:Y:S01]  /*14b00*/  LDL.LU.64 R250, [R1+0x630] ;  /* 0x0006300001fa7983 */ /* 0x000ea20000300a00 */
[----:B------:R-:W-:-:S05]  /*14b10*/  IMAD.WIDE R186, R200, 0x4, R52 ;  /* 0x00000004c8ba7825 */ /* 0x000fca00078e0234 */
[----:B------:R-:W-:Y:S04]  /*14b20*/  STL.64 [R1+0x5e8], R186 ;  /* 0x0005e8ba01007387 */ /* 0x000fe80000100a00 */
[----:B------:R-:W-:Y:S04]  /*14b30*/  STL.64 [R1+0x11d0], R186 ;  /* 0x0011d0ba01007387 */ /* 0x000fe80000100a00 */
[----:B------:R-:W2:Y:S01]  /*14b40*/  LDL.LU.64 R84, [R1+0x638] ;  /* 0x0006380001547983 */ /* 0x000ea20000300a00 */
[----:B------:R-:W-:-:S03]  /*14b50*/  IMAD.WIDE R170, R200, 0x4, R44 ;  /* 0x00000004c8aa7825 */ /* 0x000fc600078e022c */
[----:B------:R-:W2:Y:S01]  /*14b60*/  LDL.LU.64 R76, [R1+0x640] ;  /* 0x00064000014c7983 */ /* 0x000ea20000300a00 */
[----:B------:R-:W-:-:S04]  /*14b70*/  IMAD.WIDE R56, R200, 0x4, R244 ;  /* 0x00000004c8387825 */ /* 0x000fc800078e02f4 */
[C---:B---3--:R-:W-:Y:S02]  /*14b80*/  IMAD.WIDE R144, R200.reuse, 0x4, R36 ;  /* 0x00000004c8907825 */ /* 0x048fe400078e0224 */
[----:B------:R-:W3:Y:S04]  /*14b90*/  LDL.LU.64 R36, [R1+0x648] ;  /* 0x0006480001247983 */ /* 0x000ee80000300a00 */
[----:B------:R-:W-:Y:S04]  /*14ba0*/  STL.64 [R1+0x5f0], R170 ;  /* 0x0005f0aa01007387 */ /* 0x000fe80000100a00 */
[----:B------:R-:W-:Y:S04]  /*14bb0*/  STL.64 [R1+0x11d8], R170 ;  /* 0x0011d8aa01007387 */ /* 0x000fe80000100a00 */
[----:B------:R-:W3:Y:S04]  /*14bc0*/  LDL.LU.64 R68, [R1+0x650] ;  /* 0x0006500001447983 */ /* 0x000ee80000300a00 */
[----:B------:R-:W3:Y:S01]  /*14bd0*/  LDL.LU.64 R52, [R1+0x658] ;  /* 0x0006580001347983 */ /* 0x000ee20000300a00 */
[----:B------:R-:W-:-:S03]  /*14be0*/  IMAD.WIDE R138, R200, 0x4, R246 ;  /* 0x00000004c88a7825 */ /* 0x000fc600078e02f6 */
[----:B------:R-:W3:Y:S04]  /*14bf0*/  LDL.LU.64 R246, [R1+0x660] ;  /* 0x0006600001f67983 */ /* 0x000ee80000300a00 */
[----:B------:R-:W3:Y:S04]  /*14c00*/  LDL.LU.64 R44, [R1+0x668] ;  /* 0x00066800012c7983 */ /* 0x000ee80000300a00 */
[----:B------:R-:W-:Y:S04]  /*14c10*/  STL.64 [R1+0x5f8], R56 ;  /* 0x0005f83801007387 */ /* 0x000fe80000100a00 */
[----:B------:R-:W-:Y:S01]  /*14c20*/  STL.64 [R1+0x11e0], R56 ;  /* 0x0011e03801007387 */ /* 0x000fe20000100a00 */
[----:B----4-:R-:W-:-:S03]  /*14c30*/  IMAD.WIDE R2, R200, 0x4, R28 ;  /* 0x00000004c8027825 */ /* 0x010fc600078e021c */
[----:B------:R-:W4:Y:S04]  /*14c40*/  LDL.LU.64 R28, [R1+0x670] ;  /* 0x00067000011c7983 */ /* 0x000f280000300a00 */
[----:B------:R-:W-:Y:S04]  /*14c50*/  STL.64 [R1+0x600], R8 ;  /* 0x0006000801007387 */ /* 0x000fe80000100a00 */
[----:B------:R3:W-:Y:S04]  /*14c60*/  STL.64 [R1+0x618], R2 ;  /* 0x0006180201007387 */ /* 0x0007e80000100a00 */
[----:B------:R-:W-:Y:S04]  /*14c70*/  STL.64 [R1+0x11e8], R8 ;  /* 0x0011e80801007387 */ /* 0x000fe80000100a00 */
[----:B------:R-:W4:Y:S01]  /*14c80*/  LDL.LU.64 R244, [R1+0x678] ;  /* 0x0006780001f47983 */ /* 0x000f220000300a00 */
[----:B------:R-:W-:-:S03]  /*14c90*/  IMAD.WIDE R234, R200, 0x4, R248 ;  /* 0x00000004c8ea7825 */ /* 0x000fc600078e02f8 */
[----:B------:R-:W4:Y:S04]  /*14ca0*/  LDL.LU.64 R248, [R1+0x680] ;  /* 0x0006800001f87983 */ /* 0x000f280000300a00 */
[----:B------:R-:W-:Y:S04]  /*14cb0*/  STL.64 [R1+0x608], R144 ;  /* 0x0006089001007387 */ /* 0x000fe80000100a00 */
[----:B------:R1:W-:Y:S01]  /*14cc0*/  STL.64 [R1+0x11f0], R144 ;  /* 0x0011f09001007387 */ /* 0x0003e20000100a00 */
[----:B--2---:R-:W-:-:S03]  /*14cd0*/  IMAD.WIDE R228, R200, 0x4, R20 ;  /* 0x00000004c8e47825 */ /* 0x004fc600078e0214 */
[----:B------:R-:W2:Y:S04]  /*14ce0*/  LDL.LU.64 R20, [R1+0x688] ;  /* 0x0006880001147983 */ /* 0x000ea80000300a00 */
[----:B------:R-:W-:Y:S04]  /*14cf0*/  STL.64 [R1+0x620], R234 ;  /* 0x000620ea01007387 */ /* 0x000fe80000100a00 */
[----:B------:R-:W-:Y:S04]  /*14d00*/  STL.64 [R1+0x1468], R234 ;  /* 0x001468ea01007387 */ /* 0x000fe80000100a00 */
[----:B------:R-:W-:Y:S04]  /*14d10*/  STL.64 [R1+0x610], R138 ;  /* 0x0006108a01007387 */ /* 0x000fe80000100a00 */
[----:B------:R-:W-:Y:S01]  /*14d20*/  STL.64 [R1+0x11f8], R138 ;  /* 0x0011f88a01007387 */ /* 0x000fe20000100a00 */
[----:B------:R-:W-:-:S03]  /*14d30*/  IMAD.WIDE R224, R200, 0x4, R250 ;  /* 0x00000004c8e07825 */ /* 0x000fc600078e02fa */
[----:B------:R-:W2:Y:S04]  /*14d40*/  LDL.LU.64 R250, [R1+0x690] ;  /* 0x0006900001fa7983 */ /* 0x000ea80000300a00 */
[----:B------:R-:W-:Y:S04]  /*14d50*/  STL.64 [R1+0x628], R228 ;  /* 0x000628e401007387 */ /* 0x000fe80000100a00 */
[----:B------:R1:W-:Y:S01]  /*14d60*/  STL.64 [R1+0x13d8], R228 ;  /* 0x0013d8e401007387 */ /* 0x0003e20000100a00 */
[----:B------:R-:W-:-:S04]  /*14d70*/  IMAD.WIDE R6, R200, 0x4, R84 ;  /* 0x00000004c8067825 */ /* 0x000fc800078e0254 */
[C---:B------:R-:W-:Y:S01]  /*14d80*/  IMAD.WIDE R4, R200.reuse, 0x4, R76 ;  /* 0x00000004c8047825 */ /* 0x040fe200078e024c */
[----:B------:R-:W-:Y:S03]  /*14d90*/  STL.64 [R1+0x638], R6 ;  /* 0x0006380601007387 */ /* 0x000fe60000100a00 */
[C---:B---3--:R-:W-:Y:S02]  /*14da0*/  IMAD.WIDE R2, R200.reuse, 0x4, R36 ;  /* 0x00000004c8027825 */ /* 0x048fe400078e0224 */
[----:B------:R-:W3:Y:S04]  /*14db0*/  LDL.LU.64 R36, [R1+0x698] ;  /* 0x0006980001247983 */ /* 0x000ee80000300a00 */
[----:B------:R-:W-:Y:S04]  /*14dc0*/  STL.64 [R1+0x640], R4 ;  /* 0x0006400401007387 */ /* 0x000fe80000100a00 */
[----:B------:R-:W-:Y:S01]  /*14dd0*/  STL.64 [R1+0x630], R224 ;  /* 0x000630e001007387 */ /* 0x000fe20000100a00 */
[----:B-1----:R-:W-:-:S03]  /*14de0*/  IMAD.WIDE R144, R200, 0x4, R68 ;  /* 0x00000004c8907825 */ /* 0x002fc600078e0244 */
[----:B------:R-:W-:Y:S04]  /*14df0*/  STL.64 [R1+0x648], R2 ;  /* 0x0006480201007387 */ /* 0x000fe80000100a00 */
[----:B------:R1:W-:Y:S01]  /*14e00*/  STL.64 [R1+0x13e0], R224 ;  /* 0x0013e0e001007387 */ /* 0x0003e20000100a00 */
[----:B------:R-:W-:-:S04]  /*14e10*/  IMAD.WIDE R56, R200, 0x4, R52 ;  /* 0x00000004c8387825 */ /* 0x000fc800078e0234 */
[C---:B------:R-:W-:Y:S02]  /*14e20*/  IMAD.WIDE R170, R200.reuse, 0x4, R246 ;  /* 0x00000004c8aa7825 */ /* 0x040fe400078e02f6 */
[----:B------:R-:W1:Y:S04]  /*14e30*/  LDL.LU.64 R246, [R1+0x6a0] ;  /* 0x0006a00001f67983 */ /* 0x000e680000300a00 */
[----:B------:R-:W-:Y:S01]  /*14e40*/  STL.64 [R1+0x650], R144 ;  /* 0x0006509001007387 */ /* 0x000fe20000100a00 */
[----:B------:R-:W-:-:S03]  /*14e50*/  IMAD.WIDE R162, R200, 0x4, R44 ;  /* 0x00000004c8a27825 */ /* 0x000fc600078e022c */
[----:B------:R1:W-:Y:S01]  /*14e60*/  STL.64 [R1+0x12c0], R144 ;  /* 0x0012c09001007387 */ /* 0x0003e20000100a00 */
[----:B----4-:R-:W-:-:S03]  /*14e70*/  IMAD.WIDE R230, R200, 0x4, R28 ;  /* 0x00000004c8e67825 */ /* 0x010fc600078e021c */
[----:B------:R-:W4:Y:S04]  /*14e80*/  LDL.LU.64 R28, [R1+0x6a8] ;  /* 0x0006a800011c7983 */ /* 0x000f280000300a00 */
[----:B------:R-:W-:Y:S04]  /*14e90*/  STL.64 [R1+0x658], R56 ;  /* 0x0006583801007387 */ /* 0x000fe80000100a00 */
[----:B------:R1:W-:Y:S04]  /*14ea0*/  STL.64 [R1+0x1200], R56 ;  /* 0x0012003801007387 */ /* 0x0003e80000100a00 */
[----:B------:R-:W-:Y:S04]  /*14eb0*/  STL.64 [R1+0x660], R170 ;  /* 0x000660aa01007387 */ /* 0x000fe80000100a00 */
[----:B------:R-:W-:Y:S01]  /*14ec0*/  STL.64 [R1+0x1208], R170 ;  /* 0x001208aa01007387 */ /* 0x000fe20000100a00 */
[----:B------:R-:W-:-:S03]  /*14ed0*/  IMAD.WIDE R108, R200, 0x4, R248 ;  /* 0x00000004c86c7825 */ /* 0x000fc600078e02f8 */
[----:B------:R-:W4:Y:S04]  /*14ee0*/  LDL.LU.64 R248, [R1+0x6b0] ;  /* 0x0006b00001f87983 */ /* 0x000f280000300a00 */
[----:B------:R-:W-:Y:S04]  /*14ef0*/  STL.64 [R1+0x668], R162 ;  /* 0x000668a201007387 */ /* 0x000fe80000100a00 */
[----:B------:R-:W-:Y:S04]  /*14f00*/  STL.64 [R1+0x1210], R162 ;  /* 0x001210a201007387 */ /* 0x000fe80000100a00 */
[----:B------:R-:W4:Y:S04]  /*14f10*/  LDL.LU.64 R76, [R1+0x6b8] ;  /* 0x0006b800014c7983 */ /* 0x000f280000300a00 */
[----:B------:R-:W4:Y:S01]  /*14f20*/  LDL.LU.64 R68, [R1+0x6c0] ;  /* 0x0006c00001447983 */ /* 0x000f220000300a00 */
[----:B--2---:R-:W-:-:S03]  /*14f30*/  IMAD.WIDE R136, R200, 0x4, R20 ;  /* 0x00000004c8887825 */ /* 0x004fc600078e0214 */
[----:B------:R-:W2:Y:S04]  /*14f40*/  LDL.LU.64 R20, [R1+0x6c8] ;  /* 0x0006c80001147983 */ /* 0x000ea80000300a00 */
[----:B------:R-:W-:Y:S04]  /*14f50*/  STL.64 [R1+0x670], R230 ;  /* 0x000670e601007387 */ /* 0x000fe80000100a00 */
[----:B------:R-:W-:Y:S04]  /*14f60*/  STL.64 [R1+0x1228], R230 ;  /* 0x001228e601007387 */ /* 0x000fe80000100a00 */
[----:B------:R-:W2:Y:S04]  /*14f70*/  LDL.LU.64 R52, [R1+0x6d0] ;  /* 0x0006d00001347983 */ /* 0x000ea80000300a00 */
[----:B------:R-:W2:Y:S01]  /*14f80*/  LDL.LU.64 R44, [R1+0x6d8] ;  /* 0x0006d800012c7983 */ /* 0x000ea20000300a00 */
[----:B------:R-:W-:-:S03]  /*14f90*/  IMAD.WIDE R130, R200, 0x4, R250 ;  /* 0x00000004c8827825 */ /* 0x000fc600078e02fa */
[----:B------:R-:W2:Y:S01]  /*14fa0*/  LDL.LU.64 R250, [R1+0x6e0] ;  /* 0x0006e00001fa7983 */ /* 0x000ea20000300a00 */
[----:B------:R-:W-:-:S05]  /*14fb0*/  IMAD.WIDE R102, R200, 0x4, R244 ;  /* 0x00000004c8667825 */ /* 0x000fca00078e02f4 */
[----:B------:R-:W-:Y:S04]  /*14fc0*/  STL.64 [R1+0x678], R102 ;  /* 0x0006786601007387 */ /* 0x000fe80000100a00 */
[----:B------:R-:W-:Y:S04]  /*14fd0*/  STL.64 [R1+0x1230], R102 ;  /* 0x0012306601007387 */ /* 0x000fe80000100a00 */
[----:B------:R-:W2:Y:S04]  /*14fe0*/  LDL.LU.64 R244, [R1+0x6e8] ;  /* 0x0006e80001f47983 */ /* 0x000ea80000300a00 */
[----:B------:R-:W-:Y:S04]  /*14ff0*/  STL.64 [R1+0x680], R108 ;  /* 0x0006806c01007387 */ /* 0x000fe80000100a00 */
[----:B------:R-:W-:Y:S01]  /*15000*/  STL.64 [R1+0x1238], R108 ;  /* 0x0012386c01007387 */ /* 0x000fe20000100a00 */
[----:B---3--:R-:W-:-:S03]  /*15010*/  IMAD.WIDE R228, R200, 0x4, R36 ;  /* 0x00000004c8e47825 */ /* 0x008fc600078e0224 */
[----:B------:R-:W3:Y:S01]  /*15020*/  LDL.LU.64 R36, [R1+0x6f0] ;  /* 0x0006f00001247983 */ /* 0x000ee20000300a00 */
[----:B-1----:R-:W-:-:S03]  /*15030*/  IMAD.WIDE R224, R200, 0x4, R246 ;  /* 0x00000004c8e07825 */ /* 0x002fc600078e02f6 */
[----:B------:R-:W3:Y:S04]  /*15040*/  LDL.LU.64 R246, [R1+0x6f8] ;  /* 0x0006f80001f67983 */ /* 0x000ee80000300a00 */
[----:B------:R-:W-:Y:S04]  /*15050*/  STL.64 [R1+0x698], R228 ;  /* 0x000698e401007387 */ /* 0x000fe80000100a00 */
[----:B------:R-:W-:Y:S04]  /*15060*/  STL.64 [R1+0x1470], R228 ;  /* 0x001470e401007387 */ /* 0x000fe80000100a00 */
[----:B------:R-:W-:Y:S04]  /*15070*/  STL.64 [R1+0x688], R136 ;  /* 0x0006888801007387 */ /* 0x000fe80000100a00 */
[----:B------:R-:W-:Y:S01]  /*15080*/  STL.64 [R1+0x1240], R136 ;  /* 0x0012408801007387 */ /* 0x000fe20000100a00 */
[----:B----4-:R-:W-:-:S03]  /*15090*/  IMAD.WIDE R174, R200, 0x4, R28 ;  /* 0x00000004c8ae7825 */ /* 0x010fc600078e021c */
[----:B------:R-:W4:Y:S04]  /*150a0*/  LDL.LU.64 R28, [R1+0x700] ;  /* 0x00070000011c7983 */ /* 0x000f280000300a00 */
[----:B------:R-:W-:Y:S04]  /*150b0*/  STL.64 [R1+0x6a0], R224 ;  /* 0x0006a0e001007387 */ /* 0x000fe80000100a00 */
[----:B------:R-:W-:Y:S04]  /*150c0*/  STL.64 [R1+0x1478], R224 ;  /* 0x001478e001007387 */ /* 0x000fe80000100a00 */
[----:B------:R-:W-:Y:S04]  /*150d0*/  STL.64 [R1+0x690], R130 ;  /* 0x0006908201007387 */ /* 0x000fe80000100a00 */
[----:B------:R-:W-:Y:S01]  /*150e0*/  STL.64 [R1+0x1248], R130 ;  /* 0x0012488201007387 */ /* 0x000fe20000100a00 */
[----:B------:R-:W-:-:S03]  /*150f0*/  IMAD.WIDE R144, R200, 0x4, R248 ;  /* 0x00000004c8907825 */ /* 0x000fc600078e02f8 */
[----:B------:R-:W4:Y:S04]  /*15100*/  LDL.LU.64 R248, [R1+0x708] ;  /* 0x0007080001f87983 */ /* 0x000f280000300a00 */
[----:B------:R-:W-:Y:S01]  /*15110*/  STL.64 [R1+0x6a8], R174 ;  /* 0x0006a8ae01007387 */ /* 0x000fe20000100a00 */
[----:B------:R-:W-:-:S03]  /*15120*/  IMAD.WIDE R4, R200, 0x4, R76 ;  /* 0x00000004c8047825 */ /* 0x000fc600078e024c */
[----:B------:R-:W-:Y:S01]  /*15130*/  STL.64 [R1+0x13e8], R174 ;  /* 0x0013e8ae01007387 */ /* 0x000fe20000100a00 */
[----:B------:R-:W-:-:S03]  /*15140*/  IMAD.WIDE R2, R200, 0x4, R68 ;  /* 0x00000004c8027825 */ /* 0x000fc600078e0244 */
[----:B------:R-:W-:Y:S01]  /*15150*/  STL.64 [R1+0x6b8], R4 ;  /* 0x0006b80401007387 */ /* 0x000fe20000100a00 */
[----:B--2---:R-:W-:-:S03]  /*15160*/  IMAD.WIDE R138, R200, 0x4, R20 ;  /* 0x00000004c88a7825 */ /* 0x004fc600078e0214 */
[----:B------:R-:W2:Y:S04]  /*15170*/  LDL.LU.64 R20, [R1+0x710] ;  /* 0x0007100001147983 */ /* 0x000ea80000300a00 */
[----:B------:R-:W-:Y:S04]  /*15180*/  STL.64 [R1+0x6c0], R2 ;  /* 0x0006c00201007387 */ /* 0x000fe80000100a00 */
[----:B------:R-:W-:Y:S04]  /*15190*/  STL.64 [R1+0x6b0], R144 ;  /* 0x0006b09001007387 */ /* 0x000fe80000100a00 */
[----:B------:R-:W-:Y:S01]  /*151a0*/  STL.64 [R1+0x13f0], R144 ;  /* 0x0013f09001007387 */ /* 0x000fe20000100a00 */
[----:B------:R-:W-:-:S04]  /*151b0*/  IMAD.WIDE R56, R200, 0x4, R52 ;  /* 0x00000004c8387825 */ /* 0x000fc800078e0234 */
[----:B------:R-:W-:-:S04]  /*151c0*/  IMAD.WIDE R186, R200, 0x4, R44 ;  /* 0x00000004c8ba7825 */ /* 0x000fc800078e022c */
[C---:B------:R-:W-:Y:S02]  /*151d0*/  IMAD.WIDE R146, R200.reuse, 0x4, R250 ;  /* 0x00000004c8927825 */ /* 0x040fe400078e02fa */
[----:B------:R-:W2:Y:S04]  /*151e0*/  LDL.LU.64 R250, [R1+0x718] ;  /* 0x0007180001fa7983 */ /* 0x000ea80000300a00 */
[----:B------:R-:W-:Y:S04]  /*151f0*/  STL.64 [R1+0x6c8], R138 ;  /* 0x0006c88a01007387 */ /* 0x000fe80000100a00 */
[----:B------:R1:W-:Y:S04]  /*15200*/  STL.64 [R1+0x12c8], R138 ;  /* 0x0012c88a01007387 */ /* 0x0003e80000100a00 */
[----:B------:R-:W2:Y:S04]  /*15210*/  LDL.LU.64 R84, [R1+0x720] ;  /* 0x0007200001547983 */ /* 0x000ea80000300a00 */
[----:B------:R-:W-:Y:S04]  /*15220*/  STL.64 [R1+0x6d0], R56 ;  /* 0x0006d03801007387 */ /* 0x000fe80000100a00 */
[----:B------:R1:W-:Y:S04]  /*15230*/  STL.64 [R1+0x12d0], R56 ;  /* 0x0012d03801007387 */ /* 0x0003e80000100a00 */
[----:B------:R-:W2:Y:S01]  /*15240*/  LDL.LU.64 R44, [R1+0x728] ;  /* 0x00072800012c7983 */ /* 0x000ea20000300a00 */
[----:B------:R-:W-:-:S03]  /*15250*/  IMAD.WIDE R222, R200, 0x4, R244 ;  /* 0x00000004c8de7825 */ /* 0x000fc600078e02f4 */
[----:B------:R-:W-:Y:S04]  /*15260*/  STL.64 [R1+0x6d8], R186 ;  /* 0x0006d8ba01007387 */ /* 0x000fe80000100a00 */
[----:B------:R-:W-:Y:S04]  /*15270*/  STL.64 [R1+0x1250], R186 ;  /* 0x001250ba01007387 */ /* 0x000fe80000100a00 */
[----:B------:R-:W2:Y:S04]  /*15280*/  LDL.LU.64 R244, [R1+0x730] ;  /* 0x0007300001f47983 */ /* 0x000ea80000300a00 */
[----:B------:R-:W-:Y:S04]  /*15290*/  STL.64 [R1+0x6e0], R146 ;  /* 0x0006e09201007387 */ /* 0x000fe80000100a00 */
[----:B------:R-:W-:Y:S01]  /*152a0*/  STL.64 [R1+0x1258], R146 ;  /* 0x0012589201007387 */ /* 0x000fe20000100a00 */
[----:B---3--:R-:W-:-:S03]  /*152b0*/  IMAD.WIDE R212, R200, 0x4, R36 ;  /* 0x00000004c8d47825 */ /* 0x008fc600078e0224 */
[----:B------:R-:W3:Y:S04]  /*152c0*/  LDL.LU.64 R36, [R1+0x738] ;  /* 0x0007380001247983 */ /* 0x000ee80000300a00 */
[----:B------:R-:W-:Y:S04]  /*152d0*/  STL.64 [R1+0x6e8], R222 ;  /* 0x0006e8de01007387 */ /* 0x000fe80000100a00 */
[----:B------:R-:W-:Y:S04]  /*152e0*/  STL.64 [R1+0x1260], R222 ;  /* 0x001260de01007387 */ /* 0x000fe80000100a00 */
[----:B------:R-:W3:Y:S04]  /*152f0*/  LDL.LU.64 R76, [R1+0x740] ;  /* 0x00074000014c7983 */ /* 0x000ee80000300a00 */
[----:B------:R-:W3:Y:S01]  /*15300*/  LDL.LU.64 R68, [R1+0x748] ;  /* 0x0007480001447983 */ /* 0x000ee20000300a00 */
[----:B------:R-:W-:-:S03]  /*15310*/  IMAD.WIDE R110, R200, 0x4, R246 ;  /* 0x00000004c86e7825 */ /* 0x000fc600078e02f6 */
[----:B------:R-:W3:Y:S04]  /*15320*/  LDL.LU.64 R246, [R1+0x750] ;  /* 0x0007500001f67983 */ /* 0x000ee80000300a00 */
[----:B------:R-:W3:Y:S01]  /*15330*/  LDL.LU.64 R52, [R1+0x758] ;  /* 0x0007580001347983 */ /* 0x000ee20000300a00 */
[----:B----4-:R-:W-:-:S03]  /*15340*/  IMAD.WIDE R116, R200, 0x4, R28 ;  /* 0x00000004c8747825 */ /* 0x010fc600078e021c */
[----:B------:R-:W4:Y:S04]  /*15350*/  LDL.LU.64 R28, [R1+0x760] ;  /* 0x00076000011c7983 */ /* 0x000f280000300a00 */
[----:B------:R-:W-:Y:S04]  /*15360*/  STL.64 [R1+0x6f0], R212 ;  /* 0x0006f0d401007387 */ /* 0x000fe80000100a00 */
[----:B------:R-:W-:Y:S01]  /*15370*/  STL.64 [R1+0x1268], R212 ;  /* 0x001268d401007387 */ /* 0x000fe20000100a00 */
[----:B------:R-:W-:-:S03]  /*15380*/  IMAD.WIDE R128, R200, 0x4, R248 ;  /* 0x00000004c8807825 */ /* 0x000fc600078e02f8 */
[----:B------:R-:W4:Y:S01]  /*15390*/  LDL.LU.64 R248, [R1+0x768] ;  /* 0x0007680001f87983 */ /* 0x000f220000300a00 */
[----:B--2---:R-:W-:-:S03]  /*153a0*/  IMAD.WIDE R122, R200, 0x4, R20 ;  /* 0x00000004c87a7825 */ /* 0x004fc600078e0214 */
[----:B------:R-:W2:Y:S04]  /*153b0*/  LDL.LU.64 R20, [R1+0x770] ;  /* 0x0007700001147983 */ /* 0x000ea80000300a00 */
[----:B------:R-:W-:Y:S04]  /*153c0*/  STL.64 [R1+0x6f8], R110 ;  /* 0x0006f86e01007387 */ /* 0x000fe80000100a00 */
[----:B------:R-:W-:Y:S01]  /*153d0*/  STL.64 [R1+0x1270], R110 ;  /* 0x0012706e01007387 */ /* 0x000fe20000100a00 */
[----:B-1----:R-:W-:-:S03]  /*153e0*/  IMAD.WIDE R138, R200, 0x4, R250 ;  /* 0x00000004c88a7825 */ /* 0x002fc600078e02fa */
[----:B------:R-:W2:Y:S04]  /*153f0*/  LDL.LU.64 R250, [R1+0x778] ;  /* 0x0007780001fa7983 */ /* 0x000ea80000300a00 */
[----:B------:R-:W-:Y:S04]  /*15400*/  STL.64 [R1+0x700], R116 ;  /* 0x0007007401007387 */ /* 0x000fe80000100a00 */
[----:B------:R-:W-:Y:S01]  /*15410*/  STL.64 [R1+0x1278], R116 ;  /* 0x0012787401007387 */ /* 0x000fe20000100a00 */
[----:B------:R-:W-:-:S03]  /*15420*/  IMAD.WIDE R2, R200, 0x4, R84 ;  /* 0x00000004c8027825 */ /* 0x000fc600078e0254 */
[----:B------:R-:W-:Y:S04]  /*15430*/  STL.64 [R1+0x718], R138 ;  /* 0x0007188a01007387 */ /* 0x000fe80000100a00 */
[----:B------:R-:W-:Y:S04]  /*15440*/  STL.64 [R1+0x1480], R138 ;  /* 0x0014808a01007387 */ /* 0x000fe80000100a00 */
[----:B------:R1:W-:Y:S01]  /*15450*/  STL.64 [R1+0x720], R2 ;  /* 0x0007200201007387 */ /* 0x0003e20000100a00 */
[----:B------:R-:W-:-:S03]  /*15460*/  IMAD.WIDE R56, R200, 0x4, R44 ;  /* 0x00000004c8387825 */ /* 0x000fc600078e022c */
[----:B------:R-:W-:Y:S04]  /*15470*/  STL.64 [R1+0x708], R128 ;  /* 0x0007088001007387 */ /* 0x000fe80000100a00 */
[----:B------:R-:W-:Y:S04]  /*15480*/  STL.64 [R1+0x1280], R128 ;  /* 0x0012808001007387 */ /* 0x000fe80000100a00 */
[----:B------:R-:W2:Y:S01]  /*15490*/  LDL.LU.64 R44, [R1+0x780] ;  /* 0x00078000012c7983 */ /* 0x000ea20000300a00 */
[----:B-1----:R-:W-:-:S03]  /*154a0*/  IMAD.WIDE R2, R200, 0x4, R244 ;  /* 0x00000004c8027825 */ /* 0x002fc600078e02f4 */
[----:B------:R-:W-:Y:S04]  /*154b0*/  STL.64 [R1+0x710], R122 ;  /* 0x0007107a01007387 */ /* 0x000fe80000100a00 */
[----:B------:R-:W-:Y:S04]  /*154c0*/  STL.64 [R1+0x1288], R122 ;  /* 0x0012887a01007387 */ /* 0x000fe80000100a00 */
[----:B------:R-:W2:Y:S04]  /*154d0*/  LDL.LU.64 R244, [R1+0x788] ;  /* 0x0007880001f47983 */ /* 0x000ea80000300a00 */
[----:B------:R-:W-:Y:S04]  /*154e0*/  STL.64 [R1+0x728], R56 ;  /* 0x0007283801007387 */ /* 0x000fe80000100a00 */
[----:B------:R3:W-:Y:S04]  /*154f0*/  STL.64 [R1+0x730], R2 ;  /* 0x0007300201007387 */ /* 0x0007e80000100a00 */
[----:B------:R-:W-:Y:S01]  /*15500*/  STL.64 [R1+0x13f8], R56 ;  /* 0x0013f83801007387 */ /* 0x000fe20000100a00 */
[----:B---3--:R-:W-:-:S03]  /*15510*/  IMAD.WIDE R2, R200, 0x4, R36 ;  /* 0x00000004c8027825 */ /* 0x008fc600078e0224 */
[----:B------:R-:W3:Y:S04]  /*15520*/  LDL.LU.64 R36, [R1+0x790] ;  /* 0x0007900001247983 */ /* 0x000ee80000300a00 */
[----:B------:R1:W-:Y:S01]  /*15530*/  STL.64 [R1+0x738], R2 ;  /* 0x0007380201007387 */ /* 0x0003e20000100a00 */
[----:B------:R-:W-:-:S05]  /*15540*/  IMAD.WIDE R4, R200, 0x4, R76 ;  /* 0x00000004c8047825 */ /* 0x000fca00078e024c */
[----:B------:R-:W-:Y:S01]  /*15550*/  STL.64 [R1+0x740], R4 ;  /* 0x0007400401007387 */ /* 0x000fe20000100a00 */
[----:B------:R-:W-:-:S04]  /*15560*/  IMAD.WIDE R8, R200, 0x4, R68 ;  /* 0x00000004c8087825 */ /* 0x000fc800078e0244 */
[C---:B-1----:R-:W-:Y:S02]  /*15570*/  IMAD.WIDE R2, R200.reuse, 0x4, R246 ;  /* 0x00000004c8027825 */ /* 0x042fe400078e02f6 */
[----:B------:R-:W3:Y:S04]  /*15580*/  LDL.LU.64 R246, [R1+0x798] ;  /* 0x0007980001f67983 */ /* 0x000ee80000300a00 */
[----:B------:R1:W-:Y:S04]  /*15590*/  STL.64 [R1+0x750], R2 ;  /* 0x0007500201007387 */ /* 0x0003e80000100a00 */
[----:B------:R-:W3:Y:S04]  /*155a0*/  LDL.LU.64 R76, [R1+0x7a0] ;  /* 0x0007a000014c7983 */ /* 0x000ee80000300a00 */
[----:B------:R-:W-:Y:S01]  /*155b0*/  STL.64 [R1+0x748], R8 ;  /* 0x0007480801007387 */ /* 0x000fe20000100a00 */
[----:B------:R-:W-:-:S03]  /*155c0*/  IMAD.WIDE R164, R200, 0x4, R52 ;  /* 0x00000004c8a47825 */ /* 0x000fc600078e0234 */
[----:B------:R-:W-:Y:S01]  /*155d0*/  STL.64 [R1+0x12d8], R8 ;  /* 0x0012d80801007387 */ /* 0x000fe20000100a00 */
[----:B----4-:R-:W-:-:S03]  /*155e0*/  IMAD.WIDE R24, R200, 0x4, R28 ;  /* 0x00000004c8187825 */ /* 0x010fc600078e021c */
[----:B------:R-:W4:Y:S01]  /*155f0*/  LDL.LU.64 R28, [R1+0x7a8] ;  /* 0x0007a800011c7983 */ /* 0x000f220000300a00 */
[----:B------:R-:W-:-:S03]  /*15600*/  IMAD.WIDE R210, R200, 0x4, R248 ;  /* 0x00000004c8d27825 */ /* 0x000fc600078e02f8 */
[----:B------:R-:W4:Y:S04]  /*15610*/  LDL.LU.64 R248, [R1+0x7b0] ;  /* 0x0007b00001f87983 */ /* 0x000f280000300a00 */
[----:B------:R-:W-:Y:S04]  /*15620*/  STL.64 [R1+0x758], R164 ;  /* 0x000758a401007387 */ /* 0x000fe80000100a00 */
[----:B------:R-:W-:Y:S04]  /*15630*/  STL.64 [R1+0x1290], R164 ;  /* 0x001290a401007387 */ /* 0x000fe80000100a00 */
[----:B------:R-:W4:Y:S04]  /*15640*/  LDL.LU.64 R68, [R1+0x7b8] ;  /* 0x0007b80001447983 */ /* 0x000f280000300a00 */
[----:B------:R-:W4:Y:S01]  /*15650*/  LDL.LU.64 R52, [R1+0x7c0] ;  /* 0x0007c00001347983 */ /* 0x000f220000300a00 */
[----:B--2---:R-:W-:-:S04]  /*15660*/  IMAD.WIDE R204, R200, 0x4, R20 ;  /* 0x00000004c8cc7825 */ /* 0x004fc800078e0214 */
[C---:B------:R-:W-:Y:S02]  /*15670*/  IMAD.WIDE R118, R200.reuse, 0x4, R250 ;  /* 0x00000004c8767825 */ /* 0x040fe400078e02fa */
[----:B------:R-:W2:Y:S04]  /*15680*/  LDL.LU.64 R250, [R1+0x7c8] ;  /* 0x0007c80001fa7983 */ /* 0x000ea80000300a00 */
[----:B------:R-:W2:Y:S04]  /*15690*/  LDL.LU.64 R20, [R1+0x7d0] ;  /* 0x0007d00001147983 */ /* 0x000ea80000300a00 */
[----:B------:R-:W-:Y:S04]  /*156a0*/  STL.64 [R1+0x760], R24 ;  /* 0x0007601801007387 */ /* 0x000fe80000100a00 */
[----:B------:R-:W-:Y:S01]  /*156b0*/  STL.64 [R1+0x1298], R24 ;  /* 0x0012981801007387 */ /* 0x000fe20000100a00 */
[----:B------:R-:W-:-:S03]  /*156c0*/  IMAD.WIDE R140, R200, 0x4, R44 ;  /* 0x00000004c88c7825 */ /* 0x000fc600078e022c */
[----:B------:R-:W2:Y:S04]  /*156d0*/  LDL.LU.64 R44, [R1+0x7d8] ;  /* 0x0007d800012c7983 */ /* 0x000ea80000300a00 */
[----:B------:R-:W-:Y:S04]  /*156e0*/  STL.64 [R1+0x768], R210 ;  /* 0x000768d201007387 */ /* 0x000fe80000100a00 */
[----:B------:R-:W-:Y:S01]  /*156f0*/  STL.64 [R1+0x12e0], R210 ;  /* 0x0012e0d201007387 */ /* 0x000fe20000100a00 */
[----:B------:R-:W-:-:S03]  /*15700*/  IMAD.WIDE R120, R200, 0x4, R244 ;  /* 0x00000004c8787825 */ /* 0x000fc600078e02f4 */
[----:B------:R-:W2:Y:S04]  /*15710*/  LDL.LU.64 R244, [R1+0x7e0] ;  /* 0x0007e00001f47983 */ /* 0x000ea80000300a00 */
[----:B------:R-:W-:Y:S04]  /*15720*/  STL.64 [R1+0x770], R204 ;  /* 0x000770cc01007387 */ /* 0x000fe80000100a00 */
[----:B------:R-:W-:Y:S01]  /*15730*/  STL.64 [R1+0x12e8], R204 ;  /* 0x0012e8cc01007387 */ /* 0x000fe20000100a00 */
[----:B---3--:R-:W-:-:S03]  /*15740*/  IMAD.WIDE R114, R200, 0x4, R36 ;  /* 0x00000004c8727825 */ /* 0x008fc600078e0224 */
[----:B------:R-:W3:Y:S04]  /*15750*/  LDL.LU.64 R36, [R1+0x7e8] ;  /* 0x0007e80001247983 */ /* 0x000ee80000300a00 */
[----:B------:R-:W-:Y:S04]  /*15760*/  STL.64 [R1+0x778], R118 ;  /* 0x0007787601007387 */ /* 0x000fe80000100a00 */
[----:B------:R-:W-:Y:S01]  /*15770*/  STL.64 [R1+0x12f0], R118 ;  /* 0x0012f07601007387 */ /* 0x000fe20000100a00 */
[----:B-1----:R-:W-:-:S03]  /*15780*/  IMAD.WIDE R2, R200, 0x4, R246 ;  /* 0x00000004c8027825 */ /* 0x002fc600078e02f6 */
[----:B------:R-:W3:Y:S04]  /*15790*/  LDL.LU.64 R246, [R1+0x7f0] ;  /* 0x0007f00001f67983 */ /* 0x000ee80000300a00 */
[----:B------:R-:W-:Y:S04]  /*157a0*/  STL.64 [R1+0x780], R140 ;  /* 0x0007808c01007387 */ /* 0x000fe80000100a00 */
[----:B------:R1:W-:Y:S04]  /*157b0*/  STL.64 [R1+0x798], R2 ;  /* 0x0007980201007387 */ /* 0x0003e80000100a00 */
[----:B------:R-:W-:Y:S04]  /*157c0*/  STL.64 [R1+0x12f8], R140 ;  /* 0x0012f88c01007387 */ /* 0x000fe80000100a00 */
[----:B------:R-:W-:Y:S01]  /*157d0*/  STL.64 [R1+0x788], R120 ;  /* 0x0007887801007387 */ /* 0x000fe20000100a00 */
[----:B-1----:R-:W-:-:S03]  /*157e0*/  IMAD.WIDE R2, R200, 0x4, R76 ;  /* 0x00000004c8027825 */ /* 0x002fc600078e024c */
[----:B------:R-:W-:Y:S04]  /*157f0*/  STL.64 [R1+0x1300], R120 ;  /* 0x0013007801007387 */ /* 0x000fe80000100a00 */
[----:B------:R4:W-:Y:S02]  /*15800*/  STL.64 [R1+0x7a0], R2 ;  /* 0x0007a00201007387 */ /* 0x0009e40000100a00 */
[C---:B----4-:R-:W-:Y:S02]  /*15810*/  IMAD.WIDE R2, R200.reuse, 0x4, R28 ;  /* 0x00000004c8027825 */ /* 0x050fe400078e021c */
[----:B------:R-:W4:Y:S04]  /*15820*/  LDL.LU.64 R28, [R1+0x7f8] ;  /* 0x0007f800011c7983 */ /* 0x000f280000300a00 */
[----:B------:R-:W-:Y:S04]  /*15830*/  STL.64 [R1+0x790], R114 ;  /* 0x0007907201007387 */ /* 0x000fe80000100a00 */
[----:B------:R1:W-:Y:S04]  /*15840*/  STL.64 [R1+0x7a8], R2 ;  /* 0x0007a80201007387 */ /* 0x0003e80000100a00 */
[----:B------:R-:W-:Y:S01]  /*15850*/  STL.64 [R1+0x1308], R114 ;  /* 0x0013087201007387 */ /* 0x000fe20000100a00 */
[----:B-1----:R-:W-:-:S03]  /*15860*/  IMAD.WIDE R2, R200, 0x4, R248 ;  /* 0x00000004c8027825 */ /* 0x002fc600078e02f8 */
[----:B------:R-:W4:Y:S04]  /*15870*/  LDL.LU.64 R248, [R1+0x800] ;  /* 0x0008000001f87983 */ /* 0x000f280000300a00 */
[----:B------:R1:W-:Y:S01]  /*15880*/  STL.64 [R1+0x7b0], R2 ;  /* 0x0007b00201007387 */ /* 0x0003e20000100a00 */
[----:B------:R-:W-:-:S04]  /*15890*/  IMAD.WIDE R170, R200, 0x4, R68 ;  /* 0x00000004c8aa7825 */ /* 0x000fc800078e0244 */
[C---:B--2---:R-:W-:Y:S02]  /*158a0*/  IMAD.WIDE R164, R200.reuse, 0x4, R250 ;  /* 0x00000004c8a47825 */ /* 0x044fe400078e02fa */
[----:B------:R-:W2:Y:S02]  /*158b0*/  LDL.LU.64 R250, [R1+0x808] ;  /* 0x0008080001fa7983 */ /* 0x000ea40000300a00 */
[C---:B------:R-:W-:Y:S02]  /*158c0*/  IMAD.WIDE R122, R200.reuse, 0x4, R20 ;  /* 0x00000004c87a7825 */ /* 0x040fe400078e0214 */
[----:B------:R-:W2:Y:S04]  /*158d0*/  LDL.LU.64 R20, [R1+0x810] ;  /* 0x0008100001147983 */ /* 0x000ea80000300a00 */
[----:B------:R-:W-:Y:S04]  /*158e0*/  STL.64 [R1+0x7b8], R170 ;  /* 0x0007b8aa01007387 */ /* 0x000fe80000100a00 */
[----:B------:R-:W-:Y:S01]  /*158f0*/  STL.64 [R1+0x1330], R170 ;  /* 0x001330aa01007387 */ /* 0x000fe20000100a00 */
[----:B------:R-:W-:-:S03]  /*15900*/  IMAD.WIDE R40, R200, 0x4, R44 ;  /* 0x00000004c8287825 */ /* 0x000fc600078e022c */
[----:B------:R-:W1:Y:S01]  /*15910*/  LDL.LU.64 R44, [R1+0x818] ;  /* 0x00081800012c7983 */ /* 0x000e620000300a00 */
[----:B------:R-:W-:-:S05]  /*15920*/  IMAD.WIDE R162, R200, 0x4, R52 ;  /* 0x00000004c8a27825 */ /* 0x000fca00078e0234 */
[----:B------:R-:W-:Y:S01]  /*15930*/  STL.64 [R1+0x7c0], R162 ;  /* 0x0007c0a201007387 */ /* 0x000fe20000100a00 */
[----:B------:R-:W-:-:S03]  /*15940*/  IMAD.WIDE R194, R200, 0x4, R244 ;  /* 0x00000004c8c27825 */ /* 0x000fc600078e02f4 */
        /* <DEDUP_REMOVED lines=12> */
[----:B------:R-:W-:Y:S04]  /*15a10*/  STL.64 [R1+0x7d8], R40 ;  /* 0x0007d82801007387 */ /* 0x000fe80000100a00 */
[----:B------:R-:W-:Y:S01]  /*15a20*/  STL.64 [R1+0x1320], R40 ;  /* 0x0013202801007387 */ /* 0x000fe20000100a00 */
[----:B----4-:R-:W-:-:S03]  /*15a30*/  IMAD.WIDE R148, R200, 0x4, R28 ;  /* 0x00000004c8947825 */ /* 0x010fc600078e021c */
[----:B------:R-:W4:Y:S04]  /*15a40*/  LDL.LU.64 R28, [R1+0x848] ;  /* 0x00084800011c7983 */ /* 0x000f280000300a00 */
[----:B------:R-:W-:Y:S04]  /*15a50*/  STL.64 [R1+0x7e0], R194 ;  /* 0x0007e0c201007387 */ /* 0x000fe80000100a00 */
[----:B------:R-:W-:Y:S01]  /*15a60*/  STL.64 [R1+0x1328], R194 ;  /* 0x001328c201007387 */ /* 0x000fe20000100a00 */
[----:B------:R-:W-:-:S03]  /*15a70*/  IMAD.WIDE R188, R200, 0x4, R248 ;  /* 0x00000004c8bc7825 */ /* 0x000fc600078e02f8 */
[----:B------:R-:W4:Y:S04]  /*15a80*/  LDL.LU.64 R248, [R1+0x850] ;  /* 0x0008500001f87983 */ /* 0x000f280000300a00 */
[----:B------:R-:W-:Y:S04]  /*15a90*/  STL.64 [R1+0x7e8], R198 ;  /* 0x0007e8c601007387 */ /* 0x000fe80000100a00 */
[----:B------:R-:W-:Y:S01]  /*15aa0*/  STL.64 [R1+0x1340], R198 ;  /* 0x001340c601007387 */ /* 0x000fe20000100a00 */
[----:B--2---:R-:W-:-:S03]  /*15ab0*/  IMAD.WIDE R112, R200, 0x4, R250 ;  /* 0x00000004c8707825 */ /* 0x004fc600078e02fa */
[----:B------:R-:W2:Y:S01]  /*15ac0*/  LDL.LU.64 R250, [R1+0x858] ;  /* 0x0008580001fa7983 */ /* 0x000ea20000300a00 */
[----:B------:R-:W-:-:S03]  /*15ad0*/  IMAD.WIDE R98, R200, 0x4, R20 ;  /* 0x00000004c8627825 */ /* 0x000fc600078e0214 */
[----:B------:R-:W-:Y:S04]  /*15ae0*/  STL.64 [R1+0x7f0], R106 ;  /* 0x0007f06a01007387 */ /* 0x000fe80000100a00 */
[----:B------:R-:W-:Y:S04]  /*15af0*/  STL.64 [R1+0x1348], R106 ;  /* 0x0013486a01007387 */ /* 0x000fe80000100a00 */
[----:B------:R-:W2:Y:S04]  /*15b00*/  LDL.LU.64 R20, [R1+0x860] ;  /* 0x0008600001147983 */ /* 0x000ea80000300a00 */
[----:B------:R-:W-:Y:S04]  /*15b10*/  STL.64 [R1+0x7f8], R148 ;  /* 0x0007f89401007387 */ /* 0x000fe80000100a00 */
[----:B------:R-:W-:Y:S01]  /*15b20*/  STL.64 [R1+0x1350], R148 ;  /* 0x0013509401007387 */ /* 0x000fe20000100a00 */
[----:B-1----:R-:W-:-:S03]  /*15b30*/  IMAD.WIDE R2, R200, 0x4, R44 ;  /* 0x00000004c8027825 */ /* 0x002fc600078e022c */
[----:B------:R-:W2:Y:S04]  /*15b40*/  LDL.LU.64 R44, [R1+0x868] ;  /* 0x00086800012c7983 */ /* 0x000ea80000300a00 */
[----:B------:R-:W-:Y:S04]  /*15b50*/  STL.64 [R1+0x800], R188 ;  /* 0x000800bc01007387 */ /* 0x000fe80000100a00 */
[----:B------:R1:W-:Y:S04]  /*15b60*/  STL.64 [R1+0x818], R2 ;  /* 0x0008180201007387 */ /* 0x0003e80000100a00 */
[----:B------:R-:W-:Y:S01]  /*15b70*/  STL.64 [R1+0x1358], R188 ;  /* 0x001358bc01007387 */ /* 0x000fe20000100a00 */
[----:B-1----:R-:W-:-:S03]  /*15b80*/  IMAD.WIDE R2, R200, 0x4, R244 ;  /* 0x00000004c8027825 */ /* 0x002fc600078e02f4 */
[----:B------:R-:W2:Y:S04]  /*15b90*/  LDL.LU.64 R244, [R1+0x870] ;  /* 0x0008700001f47983 */ /* 0x000ea80000300a00 */
[----:B------:R-:W-:Y:S04]  /*15ba0*/  STL.64 [R1+0x808], R112 ;  /* 0x0008087001007387 */ /* 0x000fe80000100a00 */
[----:B------:R3:W-:Y:S04]  /*15bb0*/  STL.64 [R1+0x820], R2 ;  /* 0x0008200201007387 */ /* 0x0007e80000100a00 */
[----:B------:R-:W-:Y:S01]  /*15bc0*/  STL.64 [R1+0x1378], R112 ;  /* 0x0013787001007387 */ /* 0x000fe20000100a00 */
[----:B---3--:R-:W-:-:S03]  /*15bd0*/  IMAD.WIDE R2, R200, 0x4, R36 ;  /* 0x00000004c8027825 */ /* 0x008fc600078e0224 */
[----:B------:R-:W3:Y:S01]  /*15be0*/  LDL.LU.64 R36, [R1+0x878] ;  /* 0x0008780001247983 */ /* 0x000ee20000300a00 */
[----:B------:R-:W-:-:S03]  /*15bf0*/  IMAD.WIDE R198, R200, 0x4, R68 ;  /* 0x00000004c8c67825 */ /* 0x000fc600078e0244 */
[----:B------:R-:W-:Y:S04]  /*15c00*/  STL.64 [R1+0x810], R98 ;  /* 0x0008106201007387 */ /* 0x000fe80000100a00 */
[----:B------:R2:W-:Y:S01]  /*15c10*/  STL.64 [R1+0x828], R2 ;  /* 0x0008280201007387 */ /* 0x0005e20000100a00 */
[----:B------:R-:W-:-:S03]  /*15c20*/  IMAD.WIDE R194, R200, 0x4, R52 ;  /* 0x00000004c8c27825 */ /* 0x000fc600078e0234 */
[----:B------:R-:W-:Y:S01]  /*15c30*/  STL.64 [R1+0x1380], R98 ;  /* 0x0013806201007387 */ /* 0x000fe20000100a00 */
[----:B------:R-:W-:-:S03]  /*15c40*/  IMAD.WIDE R40, R200, 0x4, R246 ;  /* 0x00000004c8287825 */ /* 0x000fc600078e02f6 */
[----:B------:R-:W3:Y:S01]  /*15c50*/  LDL.LU.64 R246, [R1+0x880] ;  /* 0x0008800001f67983 */ /* 0x000ee20000300a00 */
        /* <DEDUP_REMOVED lines=9> */
[----:B------:R-:W2:Y:S04]  /*15cf0*/  LDL.LU.64 R250, [R1+0x898] ;  /* 0x0008980001fa7983 */ /* 0x000ea80000300a00 */
[----:B------:R-:W-:Y:S04]  /*15d00*/  STL.64 [R1+0x840], R40 ;  /* 0x0008402801007387 */ /* 0x000fe80000100a00 */
[----:B------:R-:W-:Y:S01]  /*15d10*/  STL.64 [R1+0x1390], R40 ;  /* 0x0013902801007387 */ /* 0x000fe20000100a00 */
[----:B------:R-:W-:-:S03]  /*15d20*/  IMAD.WIDE R166, R200, 0x4, R20 ;  /* 0x00000004c8a67825 */ /* 0x000fc600078e0214 */
[----:B------:R-:W2:Y:S04]  /*15d30*/  LDL.LU.64 R20, [R1+0x8a0] ;  /* 0x0008a00001147983 */ /* 0x000ea80000300a00 */
[----:B------:R-:W-:Y:S04]  /*15d40*/  STL.64 [R1+0x848], R128 ;  /* 0x0008488001007387 */ /* 0x000fe80000100a00 */
[----:B------:R-:W-:Y:S04]  /*15d50*/  STL.64 [R1+0x1398], R128 ;  /* 0x0013988001007387 */ /* 0x000fe80000100a00 */
[----:B------:R-:W2:Y:S04]  /*15d60*/  LDL.LU.64 R68, [R1+0x8a8] ;  /* 0x0008a80001447983 */ /* 0x000ea80000300a00 */
[----:B------:R-:W-:Y:S01]  /*15d70*/  STL.64 [R1+0x850], R116 ;  /* 0x0008507401007387 */ /* 0x000fe20000100a00 */
[----:B------:R-:W-:-:S03]  /*15d80*/  IMAD.WIDE R192, R200, 0x4, R44 ;  /* 0x00000004c8c07825 */ /* 0x000fc600078e022c */
[----:B------:R-:W-:Y:S04]  /*15d90*/  STL.64 [R1+0x13a0], R116 ;  /* 0x0013a07401007387 */ /* 0x000fe80000100a00 */
[----:B------:R-:W2:Y:S04]  /*15da0*/  LDL.LU.64 R44, [R1+0x8b0] ;  /* 0x0008b000012c7983 */ /* 0x000ea80000300a00 */
[----:B------:R-:W2:Y:S04]  /*15db0*/  LDL.LU.64 R52, [R1+0x8b8] ;  /* 0x0008b80001347983 */ /* 0x000ea80000300a00 */
[----:B------:R-:W-:Y:S04]  /*15dc0*/  STL.64 [R1+0x858], R2 ;  /* 0x0008580201007387 */ /* 0x000fe80000100a00 */
[----:B------:R2:W-:Y:S01]  /*15dd0*/  STL.64 [R1+0x13a8], R2 ;  /* 0x0013a80201007387 */ /* 0x0005e20000100a00 */
[----:B------:R-:W-:-:S03]  /*15de0*/  IMAD.WIDE R190, R200, 0x4, R244 ;  /* 0x00000004c8be7825 */ /* 0x000fc600078e02f4 */
        /* <DEDUP_REMOVED lines=20> */
[----:B------:R1:W-:Y:S04]  /*15f30*/  STL.64 [R1+0x898], R2 ;  /* 0x0008980201007387 */ /* 0x0003e80000100a00 */
[----:B------:R-:W-:Y:S01]  /*15f40*/  STL.64 [R1+0x1408], R208 ;  /* 0x001408d001007387 */ /* 0x000fe20000100a00 */
[----:B-1----:R-:W-:-:S03]  /*15f50*/  IMAD.WIDE R2, R200, 0x4, R20 ;  /* 0x00000004c8027825 */ /* 0x002fc600078e0214 */
[----:B------:R-:W2:Y:S04]  /*15f60*/  LDL.LU.64 R20, [R1+0x8f0] ;  /* 0x0008f00001147983 */ /* 0x000ea80000300a00 */
[----:B------:R-:W-:Y:S04]  /*15f70*/  STL.64 [R1+0x888], R94 ;  /* 0x0008885e01007387 */ /* 0x000fe80000100a00 */
[----:B------:R-:W-:Y:S04]  /*15f80*/  STL.64 [R1+0x8a0], R2 ;  /* 0x0008a00201007387 */ /* 0x000fe80000100a00 */
[----:B------:R-:W-:Y:S01]  /*15f90*/  STL.64 [R1+0x1410], R94 ;  /* 0x0014105e01007387 */ /* 0x000fe20000100a00 */
[----:B------:R-:W-:-:S03]  /*15fa0*/  IMAD.WIDE R170, R200, 0x4, R44 ;  /* 0x00000004c8aa7825 */ /* 0x000fc600078e022c */
[----:B------:R-:W-:Y:S04]  /*15fb0*/  STL.64 [R1+0x890], R92 ;  /* 0x0008905c01007387 */ /* 0x000fe80000100a00 */
[----:B------:R-:W-:Y:S04]  /*15fc0*/  STL.64 [R1+0x1418], R92 ;  /* 0x0014185c01007387 */ /* 0x000fe80000100a00 */
[----:B------:R-:W2:Y:S01]  /*15fd0*/  LDL.LU.64 R44, [R1+0x8f8] ;  /* 0x0008f800012c7983 */ /* 0x000ea20000300a00 */
[----:B------:R-:W-:-:S05]  /*15fe0*/  IMAD.WIDE R188, R200, 0x4, R68 ;  /* 0x00000004c8bc7825 */ /* 0x000fca00078e0244 */
[----:B------:R-:W-:Y:S01]  /*15ff0*/  STL.64 [R1+0x8a8], R188 ;  /* 0x0008a8bc01007387 */ /* 0x000fe20000100a00 */
[----:B------:R-:W-:-:S03]  /*16000*/  IMAD.WIDE R164, R200, 0x4, R244 ;  /* 0x00000004c8a47825 */ /* 0x000fc600078e02f4 */
[----:B------:R-:W-:Y:S01]  /*16010*/  STL.64 [R1+0x1420], R188 ;  /* 0x001420bc01007387 */ /* 0x000fe20000100a00 */
[----:B------:R-:W-:-:S03]  /*16020*/  IMAD.WIDE R122, R200, 0x4, R52 ;  /* 0x00000004c87a7825 */ /* 0x000fc600078e0234 */
[----:B------:R-:W2:Y:S04]  /*16030*/  LDL.LU.64 R244, [R1+0x900] ;  /* 0x0009000001f47983 */ /* 0x000ea80000300a00 */
[----:B------:R-:W-:Y:S04]  /*16040*/  STL.64 [R1+0x8b0], R170 ;  /* 0x0008b0aa01007387 */ /* 0x000fe80000100a00 */
[----:B------:R1:W-:Y:S01]  /*16050*/  STL.64 [R1+0x1428], R170 ;  /* 0x001428aa01007387 */ /* 0x0003e20000100a00 */
[----:B---3--:R-:W-:-:S03]  /*16060*/  IMAD.WIDE R110, R200, 0x4, R36 ;  /* 0x00000004c86e7825 */ /* 0x008fc600078e0224 */
[----:B------:R-:W3:Y:S01]  /*16070*/  LDL.LU.64 R36, [R1+0x908] ;  /* 0x0009080001247983 */ /* 0x000ee20000300a00 */
[----:B------:R-:W-:-:S03]  /*16080*/  IMAD.WIDE R212, R200, 0x4, R246 ;  /* 0x00000004c8d47825 */ /* 0x000fc600078e02f6 */
[----:B------:R-:W3:Y:S04]  /*16090*/  LDL.LU.64 R246, [R1+0x910] ;  /* 0x0009100001f67983 */ /* 0x000ee80000300a00 */
[----:B------:R-:W-:Y:S04]  /*160a0*/  STL.64 [R1+0x8b8], R122 ;  /* 0x0008b87a01007387 */ /* 0x000fe80000100a00 */
[----:B------:R-:W-:Y:S01]  /*160b0*/  STL.64 [R1+0x1430], R122 ;  /* 0x0014307a01007387 */ /* 0x000fe20000100a00 */
[----:B----4-:R-:W-:-:S03]  /*160c0*/  IMAD.WIDE R172, R200, 0x4, R28 ;  /* 0x00000004c8ac7825 */ /* 0x010fc600078e021c */
[----:B------:R-:W1:Y:S04]  /*160d0*/  LDL.LU.64 R28, [R1+0x918] ;  /* 0x00091800011c7983 */ /* 0x000e680000300a00 */
        /* <DEDUP_REMOVED lines=10> */
[----:B------:R-:W2:Y:S01]  /*16180*/  LDL.LU.64 R84, [R1+0x920] ;  /* 0x0009200001547983 */ /* 0x000ea20000300a00 */
[----:B------:R-:W-:-:S03]  /*16190*/  IMAD.WIDE R168, R200, 0x4, R20 ;  /* 0x00000004c8a87825 */ /* 0x000fc600078e0214 */
[----:B------:R-:W2:Y:S04]  /*161a0*/  LDL.LU.64 R20, [R1+0x968] ;  /* 0x0009680001147983 */ /* 0x000ea80000300a00 */
[----:B------:R-:W-:Y:S04]  /*161b0*/  STL.64 [R1+0x8d8], R172 ;  /* 0x0008d8ac01007387 */ /* 0x000fe80000100a00 */
[----:B------:R-:W-:Y:S04]  /*161c0*/  STL.64 [R1+0x1450], R172 ;  /* 0x001450ac01007387 */ /* 0x000fe80000100a00 */
[----:B------:R-:W2:Y:S01]  /*161d0*/  LDL.LU.64 R52, [R1+0x930] ;  /* 0x0009300001347983 */ /* 0x000ea20000300a00 */
[----:B------:R-:W-:-:S03]  /*161e0*/  IMAD.WIDE R214, R200, 0x4, R44 ;  /* 0x00000004c8d67825 */ /* 0x000fc600078e022c */
[----:B------:R-:W2:Y:S04]  /*161f0*/  LDL.LU.64 R44, [R1+0x980] ;  /* 0x00098000012c7983 */ /* 0x000ea80000300a00 */
[----:B------:R-:W-:Y:S04]  /*16200*/  STL.64 [R1+0x8e0], R60 ;  /* 0x0008e03c01007387 */ /* 0x000fe80000100a00 */
[----:B------:R-:W-:Y:S01]  /*16210*/  STL.64 [R1+0x1458], R60 ;  /* 0x0014583c01007387 */ /* 0x000fe20000100a00 */
[----:B------:R-:W-:-:S03]  /*16220*/  IMAD.WIDE R220, R200, 0x4, R244 ;  /* 0x00000004c8dc7825 */ /* 0x000fc600078e02f4 */
[----:B------:R-:W2:Y:S04]  /*16230*/  LDL.LU.64 R76, [R1+0x938] ;  /* 0x00093800014c7983 */ /* 0x000ea80000300a00 */
[----:B------:R-:W2:Y:S04]  /*16240*/  LDL.LU.64 R244, [R1+0x990] ;  /* 0x0009900001f47983 */ /* 0x000ea80000300a00 */
[----:B------:R-:W-:Y:S04]  /*16250*/  STL.64 [R1+0x8e8], R184 ;  /* 0x0008e8b801007387 */ /* 0x000fe80000100a00 */
[----:B------:R1:W-:Y:S01]  /*16260*/  STL.64 [R1+0x1460], R184 ;  /* 0x001460b801007387 */ /* 0x0003e20000100a00 */
[----:B---3--:R-:W-:-:S03]  /*16270*/  IMAD.WIDE R90, R200, 0x4, R36 ;  /* 0x00000004c85a7825 */ /* 0x008fc600078e0224 */
[----:B------:R-:W3:Y:S04]  /*16280*/  LDL.LU.64 R36, [R1+0x940] ;  /* 0x0009400001247983 */ /* 0x000ee80000300a00 */
[----:B------:R-:W-:Y:S01]  /*16290*/  STL.64 [R1+0x8f0], R168 ;  /* 0x0008f0a801007387 */ /* 0x000fe20000100a00 */
[----:B------:R-:W-:-:S03]  /*162a0*/  IMAD.WIDE R88, R200, 0x4, R246 ;  /* 0x00000004c8587825 */ /* 0x000fc600078e02f6 */
[----:B------:R-:W3:Y:S04]  /*162b0*/  LDL.LU.64 R246, [R1+0x9a0] ;  /* 0x0009a00001f67983 */ /* 0x000ee80000300a00 */
[----:B------:R-:W-:Y:S01]  /*162c0*/  STL.64 [R1+0x8f8], R214 ;  /* 0x0008f8d601007387 */ /* 0x000fe20000100a00 */
[----:B-1----:R-:W-:-:S03]  /*162d0*/  IMAD.WIDE R170, R200, 0x4, R28 ;  /* 0x00000004c8aa7825 */ /* 0x002fc600078e021c */
[----:B------:R-:W3:Y:S04]  /*162e0*/  LDL.LU.64 R28, [R1+0x948] ;  /* 0x00094800011c7983 */ /* 0x000ee80000300a00 */
[----:B------:R-:W-:Y:S04]  /*162f0*/  STL.64 [R1+0x900], R220 ;  /* 0x000900dc01007387 */ /* 0x000fe80000100a00 */
[----:B------:R-:W3:Y:S04]  /*16300*/  LDL.LU.64 R68, [R1+0x9b0] ;  /* 0x0009b00001447983 */ /* 0x000ee80000300a00 */
[----:B------:R-:W-:Y:S04]  /*16310*/  STL.64 [R1+0x908], R90 ;  /* 0x0009085a01007387 */ /* 0x000fe80000100a00 */
[----:B------:R-:W-:Y:S01]  /*16320*/  STL.64 [R1+0x918], R170 ;  /* 0x000918aa01007387 */ /* 0x000fe20000100a00 */
[----:B----4-:R-:W-:-:S03]  /*16330*/  IMAD.WIDE R188, R200, 0x4, R248 ;  /* 0x00000004c8bc7825 */ /* 0x010fc600078e02f8 */
[----:B------:R-:W4:Y:S01]  /*16340*/  LDL.LU.64 R248, [R1+0x950] ;  /* 0x0009500001f87983 */ /* 0x000f220000300a00 */
[----:B--2---:R-:W-:-:S03]  /*16350*/  IMAD.WIDE R162, R200, 0x4, R250 ;  /* 0x00000004c8a27825 */ /* 0x004fc600078e02fa */
[----:B------:R-:W2:Y:S04]  /*16360*/  LDL.LU.64 R250, [R1+0x9c0] ;  /* 0x0009c00001fa7983 */ /* 0x000ea80000300a00 */
[----:B------:R-:W-:Y:S04]  /*16370*/  STL.64 [R1+0x910], R88 ;  /* 0x0009105801007387 */ /* 0x000fe80000100a00 */
[----:B------:R-:W-:Y:S01]  /*16380*/  STL.64 [R1+0xb58], R188 ;  /* 0x000b58bc01007387 */ /* 0x000fe20000100a00 */
[----:B------:R-:W-:-:S03]  /*16390*/  IMAD.WIDE R114, R200, 0x4, R20 ;  /* 0x00000004c8727825 */ /* 0x000fc600078e0214 */
[----:B------:R-:W2:Y:S04]  /*163a0*/  LDL.LU.64 R20, [R1+0x960] ;  /* 0x0009600001147983 */ /* 0x000ea80000300a00 */
[----:B------:R-:W-:Y:S01]  /*163b0*/  STL.64 [R1+0xb60], R162 ;  /* 0x000b60a201007387 */ /* 0x000fe20000100a00 */
[----:B------:R-:W-:-:S03]  /*163c0*/  IMAD.WIDE R120, R200, 0x4, R52 ;  /* 0x00000004c8787825 */ /* 0x000fc600078e0234 */
[----:B------:R-:W2:Y:S01]  /*163d0*/  LDL.LU.64 R52, [R1+0x9d0] ;  /* 0x0009d00001347983 */ /* 0x000ea20000300a00 */
[----:B------:R-:W-:-:S03]  /*163e0*/  IMAD.WIDE R222, R200, 0x4, R44 ;  /* 0x00000004c8de7825 */ /* 0x000fc600078e022c */
[----:B------:R-:W2:Y:S01]  /*163f0*/  LDL.LU.64 R44, [R1+0x978] ;  /* 0x00097800012c7983 */ /* 0x000ea20000300a00 */
[----:B------:R-:W-:-:S05]  /*16400*/  IMAD.WIDE R148, R200, 0x4, R84 ;  /* 0x00000004c8947825 */ /* 0x000fca00078e0254 */
[----:B------:R-:W-:Y:S04]  /*16410*/  STL.64 [R1+0xb68], R148 ;  /* 0x000b689401007387 */ /* 0x000fe80000100a00 */
[----:B------:R-:W-:Y:S01]  /*16420*/  STL.64 [R1+0xb70], R114 ;  /* 0x000b707201007387 */ /* 0x000fe20000100a00 */
[----:B------:R-:W-:-:S04]  /*16430*/  IMAD.WIDE R146, R200, 0x4, R76 ;  /* 0x00000004c8927825 */ /* 0x000fc800078e024c */
[C---:B------:R-:W-:Y:S02]  /*16440*/  IMAD.WIDE R62, R200.reuse, 0x4, R244 ;  /* 0x00000004c83e7825 */ /* 0x040fe400078e02f4 */
[----:B------:R-:W2:Y:S04]  /*16450*/  LDL.LU.64 R244, [R1+0x9e0] ;  /* 0x0009e00001f47983 */ /* 0x000ea80000300a00 */
[----:B------:R-:W-:Y:S01]  /*16460*/  STL.64 [R1+0xb78], R120 ;  /* 0x000b787801007387 */ /* 0x000fe20000100a00 */
[----:B---3--:R-:W-:-:S03]  /*16470*/  IMAD.WIDE R240, R200, 0x4, R36 ;  /* 0x00000004c8f07825 */ /* 0x008fc600078e0224 */
[----:B------:R-:W3:Y:S04]  /*16480*/  LDL.LU.64 R36, [R1+0x970] ;  /* 0x0009700001247983 */ /* 0x000ee80000300a00 */
[----:B------:R-:W-:Y:S04]  /*16490*/  STL.64 [R1+0xb80], R222 ;  /* 0x000b80de01007387 */ /* 0x000fe80000100a00 */
[----:B------:R-:W3:Y:S04]  /*164a0*/  LDL.LU.64 R76, [R1+0x9f0] ;  /* 0x0009f000014c7983 */ /* 0x000ee80000300a00 */
[----:B------:R-:W-:Y:S01]  /*164b0*/  STL.64 [R1+0xb88], R146 ;  /* 0x000b889201007387 */ /* 0x000fe20000100a00 */
[----:B------:R-:W-:-:S03]  /*164c0*/  IMAD.WIDE R160, R200, 0x4, R246 ;  /* 0x00000004c8a07825 */ /* 0x000fc600078e02f6 */
[----:B------:R-:W3:Y:S01]  /*164d0*/  LDL.LU.64 R246, [R1+0x988] ;  /* 0x0009880001f67983 */ /* 0x000ee20000300a00 */
[----:B------:R-:W-:-:S03]  /*164e0*/  IMAD.WIDE R58, R200, 0x4, R28 ;  /* 0x00000004c83a7825 */ /* 0x000fc600078e021c */
[----:B------:R-:W3:Y:S04]  /*164f0*/  LDL.LU.64 R28, [R1+0xa08] ;  /* 0x000a0800011c7983 */ /* 0x000ee80000300a00 */
[----:B------:R-:W-:Y:S01]  /*16500*/  STL.64 [R1+0xb90], R62 ;  /* 0x000b903e01007387 */ /* 0x000fe20000100a00 */
[----:B------:R-:W-:-:S03]  /*16510*/  IMAD.WIDE R226, R200, 0x4, R68 ;  /* 0x00000004c8e27825 */ /* 0x000fc600078e0244 */
[----:B------:R-:W3:Y:S04]  /*16520*/  LDL.LU.64 R68, [R1+0x998] ;  /* 0x0009980001447983 */ /* 0x000ee80000300a00 */
[----:B------:R-:W-:Y:S01]  /*16530*/  STL.64 [R1+0xb98], R240 ;  /* 0x000b98f001007387 */ /* 0x000fe20000100a00 */
[----:B----4-:R-:W-:-:S03]  /*16540*/  IMAD.WIDE R232, R200, 0x4, R248 ;  /* 0x00000004c8e87825 */ /* 0x010fc600078e02f8 */
[----:B------:R-:W4:Y:S04]  /*16550*/  LDL.LU.64 R248, [R1+0xa18] ;  /* 0x000a180001f87983 */ /* 0x000f280000300a00 */
[----:B------:R-:W-:Y:S01]  /*16560*/  STL.64 [R1+0xba0], R160 ;  /* 0x000ba0a001007387 */ /* 0x000fe20000100a00 */
[----:B--2---:R-:W-:-:S03]  /*16570*/  IMAD.WIDE R86, R200, 0x4, R250 ;  /* 0x00000004c8567825 */ /* 0x004fc600078e02fa */
[----:B------:R-:W2:Y:S04]  /*16580*/  LDL.LU.64 R250, [R1+0x9a8] ;  /* 0x0009a80001fa7983 */ /* 0x000ea80000300a00 */
[----:B------:R-:W-:Y:S01]  /*16590*/  STL.64 [R1+0xba8], R58 ;  /* 0x000ba83a01007387 */ /* 0x000fe20000100a00 */
[----:B------:R-:W-:-:S03]  /*165a0*/  IMAD.WIDE R84, R200, 0x4, R20 ;  /* 0x00000004c8547825 */ /* 0x000fc600078e0214 */
[----:B------:R-:W2:Y:S04]  /*165b0*/  LDL.LU.64 R20, [R1+0xa28] ;  /* 0x000a280001147983 */ /* 0x000ea80000300a00 */
[----:B------:R-:W-:Y:S04]  /*165c0*/  STL.64 [R1+0xbb0], R226 ;  /* 0x000bb0e201007387 */ /* 0x000fe80000100a00 */
[----:B------:R-:W-:Y:S01]  /*165d0*/  STL.64 [R1+0xbb8], R232 ;  /* 0x000bb8e801007387 */ /* 0x000fe20000100a00 */
[----:B------:R-:W-:-:S03]  /*165e0*/  IMAD.WIDE R92, R200, 0x4, R52 ;  /* 0x00000004c85c7825 */ /* 0x000fc600078e0234 */
[----:B------:R-:W2:Y:S01]  /*165f0*/  LDL.LU.64 R52, [R1+0x9b8] ;  /* 0x0009b80001347983 */ /* 0x000ea20000300a00 */
        /* <DEDUP_REMOVED lines=10> */
[----:B------:R-:W3:Y:S01]  /*166a0*/  LDL.LU.64 R132, [R1+0x9d8] ;  /* 0x0009d80001847983 */ /* 0x000ee20000300a00 */
[----:B------:R-:W-:-:S03]  /*166b0*/  IMAD.WIDE R140, R200, 0x4, R76 ;  /* 0x00000004c88c7825 */ /* 0x000fc600078e024c */
[----:B------:R-:W-:Y:S01]  /*166c0*/  STL.64 [R1+0xbe0], R106 ;  /* 0x000be06a01007387 */ /* 0x000fe20000100a00 */
[----:B------:R-:W-:-:S03]  /*166d0*/  IMAD.WIDE R118, R200, 0x4, R246 ;  /* 0x00000004c8767825 */ /* 0x000fc600078e02f6 */
[----:B------:R-:W3:Y:S01]  /*166e0*/  LDL.LU.64 R246, [R1+0xa58] ;  /* 0x000a580001f67983 */ /* 0x000ee20000300a00 */
[----:B------:R-:W-:-:S03]  /*166f0*/  IMAD.WIDE R186, R200, 0x4, R28 ;  /* 0x00000004c8ba7825 */ /* 0x000fc600078e021c */
[----:B------:R-:W3:Y:S04]  /*16700*/  LDL.LU.64 R28, [R1+0x9e8] ;  /* 0x0009e800011c7983 */ /* 0x000ee80000300a00 */
[----:B------:R-:W-:Y:S04]  /*16710*/  STL.64 [R1+0xbe8], R2 ;  /* 0x000be80201007387 */ /* 0x000fe80000100a00 */
[----:B------:R-:W-:Y:S01]  /*16720*/  STL.64 [R1+0xbf0], R140 ;  /* 0x000bf08c01007387 */ /* 0x000fe20000100a00 */
[----:B------:R-:W-:-:S04]  /*16730*/  IMAD.WIDE R130, R200, 0x4, R68 ;  /* 0x00000004c8827825 */ /* 0x000fc800078e0244 */
[C---:B----4-:R-:W-:Y:S02]  /*16740*/  IMAD.WIDE R242, R200.reuse, 0x4, R248 ;  /* 0x00000004c8f27825 */ /* 0x050fe400078e02f8 */
[----:B------:R-:W4:Y:S04]  /*16750*/  LDL.LU.64 R248, [R1+0xa68] ;  /* 0x000a680001f87983 */ /* 0x000f280000300a00 */
[----:B------:R-:W-:Y:S04]  /*16760*/  STL.64 [R1+0xbf8], R118 ;  /* 0x000bf87601007387 */ /* 0x000fe80000100a00 */
[----:B------:R-:W4:Y:S01]  /*16770*/  LDL.LU.64 R124, [R1+0x9f8] ;  /* 0x0009f800017c7983 */ /* 0x000f220000300a00 */
[----:B--2---:R-:W-:-:S03]  /*16780*/  IMAD.WIDE R206, R200, 0x4, R250 ;  /* 0x00000004c8ce7825 */ /* 0x004fc600078e02fa */
[----:B------:R-:W2:Y:S04]  /*16790*/  LDL.LU.64 R250, [R1+0xa78] ;  /* 0x000a780001fa7983 */ /* 0x000ea80000300a00 */
[----:B------:R-:W-:Y:S04]  /*167a0*/  STL.64 [R1+0xc00], R186 ;  /* 0x000c00ba01007387 */ /* 0x000fe80000100a00 */
[----:B------:R-:W2:Y:S01]  /*167b0*/  LDL.LU.64 R76, [R1+0xa00] ;  /* 0x000a0000014c7983 */ /* 0x000ea20000300a00 */
[----:B------:R-:W-:-:S03]  /*167c0*/  IMAD.WIDE R150, R200, 0x4, R20 ;  /* 0x00000004c8967825 */ /* 0x000fc600078e0214 */
[----:B------:R-:W2:Y:S04]  /*167d0*/  LDL.LU.64 R20, [R1+0xa88] ;  /* 0x000a880001147983 */ /* 0x000ea80000300a00 */
[----:B------:R-:W-:Y:S04]  /*167e0*/  STL.64 [R1+0xc08], R130 ;  /* 0x000c088201007387 */ /* 0x000fe80000100a00 */
[----:B------:R-:W2:Y:S01]  /*167f0*/  LDL.LU.64 R68, [R1+0xa10] ;  /* 0x000a100001447983 */ /* 0x000ea20000300a00 */
[----:B------:R-:W-:-:S03]  /*16800*/  IMAD.WIDE R42, R200, 0x4, R52 ;  /* 0x00000004c82a7825 */ /* 0x000fc600078e0234 */
[----:B------:R-:W-:Y:S04]  /*16810*/  STL.64 [R1+0xc10], R242 ;  /* 0x000c10f201007387 */ /* 0x000fe80000100a00 */
[----:B------:R-:W2:Y:S04]  /*16820*/  LDL.LU.64 R52, [R1+0xa98] ;  /* 0x000a980001347983 */ /* 0x000ea80000300a00 */
[----:B------:R-:W-:Y:S01]  /*16830*/  STL.64 [R1+0xc18], R206 ;  /* 0x000c18ce01007387 */ /* 0x000fe20000100a00 */
[----:B------:R-:W-:-:S03]  /*16840*/  IMAD.WIDE R238, R200, 0x4, R44 ;  /* 0x00000004c8ee7825 */ /* 0x000fc600078e022c */
[----:B------:R-:W2:Y:S04]  /*16850*/  LDL.LU.64 R44, [R1+0xa20] ;  /* 0x000a2000012c7983 */ /* 0x000ea80000300a00 */
[----:B------:R-:W-:Y:S01]  /*16860*/  STL.64 [R1+0xc20], R150 ;  /* 0x000c209601007387 */ /* 0x000fe20000100a00 */
[----:B------:R-:W-:-:S04]  /*16870*/  IMAD.WIDE R244, R200, 0x4, R244 ;  /* 0x00000004c8f47825 */ /* 0x000fc800078e02f4 */
[C---:B---3--:R-:W-:Y:S02]  /*16880*/  IMAD.WIDE R66, R200.reuse, 0x4, R36 ;  /* 0x00000004c8427825 */ /* 0x048fe400078e0224 */
[----:B------:R-:W3:Y:S04]  /*16890*/  LDL.LU.64 R36, [R1+0xaa8] ;  /* 0x000aa80001247983 */ /* 0x000ee80000300a00 */
[----:B------:R-:W-:Y:S01]  /*168a0*/  STL.64 [R1+0xc28], R42 ;  /* 0x000c282a01007387 */ /* 0x000fe20000100a00 */
[----:B------:R-:W-:-:S03]  /*168b0*/  IMAD.WIDE R64, R200, 0x4, R132 ;  /* 0x00000004c8407825 */ /* 0x000fc600078e0284 */
[----:B------:R-:W-:Y:S01]  /*168c0*/  STL.64 [R1+0xc30], R238 ;  /* 0x000c30ee01007387 */ /* 0x000fe20000100a00 */
[----:B------:R-:W-:-:S03]  /*168d0*/  IMAD.WIDE R192, R200, 0x4, R246 ;  /* 0x00000004c8c07825 */ /* 0x000fc600078e02f6 */
[----:B------:R-:W3:Y:S04]  /*168e0*/  LDL.LU.64 R246, [R1+0xa30] ;  /* 0x000a300001f67983 */ /* 0x000ee80000300a00 */
[----:B------:R-:W-:Y:S01]  /*168f0*/  STL.64 [R1+0xc38], R244 ;  /* 0x000c38f401007387 */ /* 0x000fe20000100a00 */
[----:B------:R-:W-:-:S03]  /*16900*/  IMAD.WIDE R190, R200, 0x4, R28 ;  /* 0x00000004c8be7825 */ /* 0x000fc600078e021c */
[----:B------:R-:W3:Y:S04]  /*16910*/  LDL.LU.64 R28, [R1+0xac0] ;  /* 0x000ac000011c7983 */ /* 0x000ee80000300a00 */
[----:B------:R-:W-:Y:S04]  /*16920*/  STL.64 [R1+0xc40], R66 ;  /* 0x000c404201007387 */ /* 0x000fe80000100a00 */
[----:B------:R-:W-:Y:S01]  /*16930*/  STL.64 [R1+0xc50], R192 ;  /* 0x000c50c001007387 */ /* 0x000fe20000100a00 */
[----:B----4-:R-:W-:-:S03]  /*16940*/  IMAD.WIDE R116, R200, 0x4, R248 ;  /* 0x00000004c8747825 */ /* 0x010fc600078e02f8 */
[----:B------:R-:W4:Y:S04]  /*16950*/  LDL.LU.64 R248, [R1+0xa40] ;  /* 0x000a400001f87983 */ /* 0x000f280000300a00 */
[----:B------:R-:W-:Y:S01]  /*16960*/  STL.64 [R1+0xc48], R64 ;  /* 0x000c484001007387 */ /* 0x000fe20000100a00 */
[----:B------:R-:W-:-:S03]  /*16970*/  IMAD.WIDE R128, R200, 0x4, R124 ;  /* 0x00000004c8807825 */ /* 0x000fc600078e027c */
[----:B------:R-:W-:Y:S01]  /*16980*/  STL.64 [R1+0xc58], R190 ;  /* 0x000c58be01007387 */ /* 0x000fe20000100a00 */
[----:B--2---:R-:W-:-:S03]  /*16990*/  IMAD.WIDE R24, R200, 0x4, R250 ;  /* 0x00000004c8187825 */ /* 0x004fc600078e02fa */
[----:B------:R-:W2:Y:S04]  /*169a0*/  LDL.LU.64 R250, [R1+0xac8] ;  /* 0x000ac80001fa7983 */ /* 0x000ea80000300a00 */
[----:B------:R-:W-:Y:S01]  /*169b0*/  STL.64 [R1+0xc60], R116 ;  /* 0x000c607401007387 */ /* 0x000fe20000100a00 */
[----:B------:R-:W-:-:S04]  /*169c0*/  IMAD.WIDE R204, R200, 0x4, R76 ;  /* 0x00000004c8cc7825 */ /* 0x000fc800078e024c */
[C---:B------:R-:W-:Y:S02]  /*169d0*/  IMAD.WIDE R136, R200.reuse, 0x4, R20 ;  /* 0x00000004c8887825 */ /* 0x040fe400078e0214 */
[----:B------:R-:W2:Y:S04]  /*169e0*/  LDL.LU.64 R20, [R1+0xa50] ;  /* 0x000a500001147983 */ /* 0x000ea80000300a00 */
[----:B------:R-:W-:Y:S04]  /*169f0*/  STL.64 [R1+0xc68], R128 ;  /* 0x000c688001007387 */ /* 0x000fe80000100a00 */
[----:B------:R-:W-:Y:S01]  /*16a00*/  STL.64 [R1+0xc70], R24 ;  /* 0x000c701801007387 */ /* 0x000fe20000100a00 */
[----:B------:R-:W-:-:S03]  /*16a10*/  IMAD.WIDE R108, R200, 0x4, R68 ;  /* 0x00000004c86c7825 */ /* 0x000fc600078e0244 */
[----:B------:R-:W2:Y:S04]  /*16a20*/  LDL.LU.64 R38, [R1+0xad8] ;  /* 0x000ad80001267983 */ /* 0x000ea80000300a00 */
[----:B------:R-:W2:Y:S04]  /*16a30*/  LDL.LU.64 R30, [R1+0xa60] ;  /* 0x000a6000011e7983 */ /* 0x000ea80000300a00 */
[----:B------:R-:W-:Y:S01]  /*16a40*/  STL.64 [R1+0xc78], R204 ;  /* 0x000c78cc01007387 */ /* 0x000fe20000100a00 */
[----:B------:R-:W-:-:S03]  /*16a50*/  IMAD.WIDE R236, R200, 0x4, R52 ;  /* 0x00000004c8ec7825 */ /* 0x000fc600078e0234 */
[----:B------:R-:W2:Y:S04]  /*16a60*/  LDL.LU.64 R22, [R1+0xae0] ;  /* 0x000ae00001167983 */ /* 0x000ea80000300a00 */
[----:B------:R-:W-:Y:S04]  /*16a70*/  STL.64 [R1+0xc80], R136 ;  /* 0x000c808801007387 */ /* 0x000fe80000100a00 */
[----:B------:R-:W2:Y:S01]  /*16a80*/  LDL.LU.64 R14, [R1+0xa70] ;  /* 0x000a7000010e7983 */ /* 0x000ea20000300a00 */
[----:B------:R-:W-:-:S03]  /*16a90*/  IMAD.WIDE R100, R200, 0x4, R44 ;  /* 0x00000004c8647825 */ /* 0x000fc600078e022c */
[----:B------:R-:W2:Y:S04]  /*16aa0*/  LDL.LU.64 R12, [R1+0xae8] ;  /* 0x000ae800010c7983 */ /* 0x000ea80000300a00 */
[----:B------:R-:W-:Y:S04]  /*16ab0*/  STL.64 [R1+0xc88], R108 ;  /* 0x000c886c01007387 */ /* 0x000fe80000100a00 */
[----:B------:R-:W2:Y:S04]  /*16ac0*/  LDL.LU.64 R156, [R1+0xa80] ;  /* 0x000a8000019c7983 */ /* 0x000ea80000300a00 */
[----:B------:R-:W2:Y:S04]  /*16ad0*/  LDL.LU.64 R132, [R1+0xaf0] ;  /* 0x000af00001847983 */ /* 0x000ea80000300a00 */
[----:B------:R-:W2:Y:S04]  /*16ae0*/  LDL.LU.64 R124, [R1+0xa90] ;  /* 0x000a9000017c7983 */ /* 0x000ea80000300a00 */
[----:B------:R-:W-:Y:S04]  /*16af0*/  STL.64 [R1+0xc90], R236 ;  /* 0x000c90ec01007387 */ /* 0x000fe80000100a00 */
[----:B------:R-:W2:Y:S04]  /*16b00*/  LDL.LU.64 R76, [R1+0xaf8] ;  /* 0x000af800014c7983 */ /* 0x000ea80000300a00 */
[----:B------:R-:W2:Y:S04]  /*16b10*/  LDL.LU.64 R68, [R1+0xaa0] ;  /* 0x000aa00001447983 */ /* 0x000ea80000300a00 */
[----:B------:R-:W-:Y:S04]  /*16b20*/  STL.64 [R1+0xc98], R100 ;  /* 0x000c986401007387 */ /* 0x000fe80000100a00 */
[----:B------:R-:W2:Y:S04]  /*16b30*/  LDL.LU.64 R52, [R1+0xb00] ;  /* 0x000b000001347983 */ /* 0x000ea80000300a00 */
[----:B------:R-:W2:Y:S01]  /*16b40*/  LDL.LU.64 R44, [R1+0xab0] ;  /* 0x000ab000012c7983 */ /* 0x000ea20000300a00 */
[----:B---3--:R-:W-:-:S05]  /*16b50*/  IMAD.WIDE R142, R200, 0x4, R36 ;  /* 0x00000004c88e7825 */ /* 0x008fca00078e0224 */
[----:B------:R-:W-:Y:S01]  /*16b60*/  STL.64 [R1+0xca0], R142 ;  /* 0x000ca08e01007387 */ /* 0x000fe20000100a00 */
[----:B------:R-:W-:-:S04]  /*16b70*/  IMAD.WIDE R26, R200, 0x4, R246 ;  /* 0x00000004c81a7825 */ /* 0x000fc800078e02f6 */
[----:B------:R-:W-:-:S04]  /*16b80*/  IMAD.WIDE R246, R200, 0x4, R28 ;  /* 0x00000004c8f67825 */ /* 0x000fc800078e021c */
[----:B----4-:R-:W-:-:S04]  /*16b90*/  IMAD.WIDE R248, R200, 0x4, R248 ;  /* 0x00000004c8f87825 */ /* 0x010fc800078e02f8 */
[C---:B--2---:R-:W-:Y:S02]  /*16ba0*/  IMAD.WIDE R34, R200.reuse, 0x4, R250 ;  /* 0x00000004c8227825 */ /* 0x044fe400078e02fa */
[----:B------:R-:W2:Y:S04]  /*16bb0*/  LDL.LU.64 R250, [R1+0xb08] ;  /* 0x000b080001fa7983 */ /* 0x000ea80000300a00 */
[----:B------:R-:W3:Y:S04]  /*16bc0*/  LDL.LU.64 R36, [R1+0xab8] ;  /* 0x000ab80001247983 */ /* 0x000ee80000300a00 */
[----:B------:R-:W-:Y:S04]  /*16bd0*/  STL.64 [R1+0xca8], R26 ;  /* 0x000ca81a01007387 */ /* 0x000fe80000100a00 */
[----:B------:R-:W4:Y:S01]  /*16be0*/  LDL.LU.64 R28, [R1+0xb10] ;  /* 0x000b1000011c7983 */ /* 0x000f220000300a00 */
[----:B------:R-:W-:-:S03]  /*16bf0*/  IMAD.WIDE R32, R200, 0x4, R20 ;  /* 0x00000004c8207825 */ /* 0x000fc600078e0214 */
[----:B------:R-:W4:Y:S04]  /*16c00*/  LDL.LU.64 R20, [R1+0xad0] ;  /* 0x000ad00001147983 */ /* 0x000f280000300a00 */
        /* <DEDUP_REMOVED lines=28> */
[----:B------:R-:W4:Y:S04]  /*16dd0*/  LDL.LU.64 R176, [R1+0x8] ;  /* 0x0000080001b07983 */ /* 0x000f280000300a00 */
[----:B------:R-:W4:Y:S04]  /*16de0*/  LDL.LU.64 R234, [R1+0x30] ;  /* 0x0000300001ea7983 */ /* 0x000f280000300a00 */
[----:B------:R-:W4:Y:S04]  /*16df0*/  LDL.LU.64 R224, [R1+0x28] ;  /* 0x0000280001e07983 */ /* 0x000f280000300a00 */
[----:B------:R-:W4:Y:S04]  /*16e00*/  LDL.LU.64 R184, [R1+0x20] ;  /* 0x0000200001b87983 */ /* 0x000f280000300a00 */
[----:B------:R-:W4:Y:S04]  /*16e10*/  LDL.LU.64 R172, [R1+0x18] ;  /* 0x0000180001ac7983 */ /* 0x000f280000300a00 */
[----:B------:R-:W4:Y:S01]  /*16e20*/  LDL.LU.64 R60, [R1+0x10] ;  /* 0x00001000013c7983 */ /* 0x000f220000300a00 */
[----:B--2---:R-:W-:-:S04]  /*16e30*/  IMAD.WIDE R250, R200, 0x4, R250 ;  /* 0x00000004c8fa7825 */ /* 0x004fc800078e02fa */
[C---:B---3--:R-:W-:Y:S01]  /*16e40*/  IMAD.WIDE R182, R200.reuse, 0x4, R36 ;  /* 0x00000004c8b67825 */ /* 0x048fe200078e0224 */
[----:B------:R-:W-:Y:S03]  /*16e50*/  STL.64 [R1+0xd30], R250 ;  /* 0x000d30fa01007387 */ /* 0x000fe60000100a00 */
[C---:B----4-:R-:W-:Y:S01]  /*16e60*/  IMAD.WIDE R30, R200.reuse, 0x4, R28 ;  /* 0x00000004c81e7825 */ /* 0x050fe200078e021c */
[----:B------:R-:W-:Y:S04]  /*16e70*/  STL.64 [R1+0xd38], R182 ;  /* 0x000d38b601007387 */ /* 0x000fe80000100a00 */
[----:B------:R-:W-:Y:S01]  /*16e80*/  STL.64 [R1+0xd40], R30 ;  /* 0x000d401e01007387 */ /* 0x000fe20000100a00 */
[----:B------:R-:W-:-:S05]  /*16e90*/  IMAD.WIDE R28, R200, 0x4, R20 ;  /* 0x00000004c81c7825 */ /* 0x000fca00078e0214 */
[----:B------:R-:W-:Y:S04]  /*16ea0*/  STL.64 [R1+0xd48], R28 ;  /* 0x000d481c01007387 */ /* 0x000fe80000100a00 */
[----:B------:R-:W2:Y:S04]  /*16eb0*/  LDL.64 R212, [R1+0x308] ;  /* 0x0003080001d47983 */ /* 0x000ea80000100a00 */
[----:B------:R-:W3:Y:S04]  /*16ec0*/  LDL.64 R110, [R1+0x300] ;  /* 0x00030000016e7983 */ /* 0x000ee80000100a00 */
[----:B------:R-:W4:Y:S01]  /*16ed0*/  LDL.64 R164, [R1+0x2a8] ;  /* 0x0002a80001a47983 */ /* 0x000f220000100a00 */
[----:B------:R-:W-:-:S05]  /*16ee0*/  IMAD.WIDE R56, R203, 0x4, R176 ;  /* 0x00000004cb387825 */ /* 0x000fca00078e02b0 */
[----:B------:R1:W-:Y:S01]  /*16ef0*/  STL.64 [R1+0xc0], R56 ;  /* 0x0000c03801007387 */ /* 0x0003e20000100a00 */
[----:B------:R-:W-:-:S03]  /*16f00*/  IMAD.WIDE R138, R203, 0x4, R234 ;  /* 0x00000004cb8a7825 */ /* 0x000fc600078e02ea */
[----:B------:R-:W4:Y:S04]  /*16f10*/  LDL.64 R122, [R1+0x1b8] ;  /* 0x0001b800017a7983 */ /* 0x000f280000100a00 */
[----:B------:R-:W4:Y:S04]  /*16f20*/  LDL.64 R228, [R1+0x3c8] ;  /* 0x0003c80001e47983 */ /* 0x000f280000100a00 */
[----:B------:R-:W4:Y:S01]  /*16f30*/  LDL.64 R234, [R1+0x3d0] ;  /* 0x0003d00001ea7983 */ /* 0x000f220000100a00 */
[----:B------:R-:W-:-:S03]  /*16f40*/  IADD3 R0, R0, -0x100, RZ ;  /* 0xffffff0000007810 */ /* 0x000fc60007ffe0ff */
[----:B------:R1:W-:Y:S01]  /*16f50*/  LDGSTS.E [R181+0x2eb00], [R56.64], !P4 ;  /* 0x2eb0000038b57fae */ /* 0x0003e2000e121848 */
[----:B------:R-:W-:Y:S01]  /*16f60*/  ISETP.GE.U32.AND P4, PT, R0, 0x7ffffe81, PT ;  /* 0x7ffffe810000780c */ /* 0x000fe20003f86070 */
[C---:B------:R-:W-:Y:S02]  /*16f70*/  IMAD.WIDE R224, R203.reuse, 0x4, R224 ;  /* 0x00000004cbe07825 */ /* 0x040fe400078e02e0 */
[----:B------:R1:W-:Y:S02]  /*16f80*/  LDGSTS.E [R181+0x2ef00], [R138.64], !P5 ;  /* 0x2ef000008ab57fae */ /* 0x0003e4000e921848 */
[C---:B------:R-:W-:Y:S02]  /*16f90*/  IMAD.WIDE R184, R203.reuse, 0x4, R184 ;  /* 0x00000004cbb87825 */ /* 0x040fe400078e02b8 */
[----:B------:R-:W4:Y:S02]  /*16fa0*/  LDL.64 R208, [R1+0x460] ;  /* 0x0004600001d07983 */ /* 0x000f240000100a00 */
[----:B------:R-:W-:-:S02]  /*16fb0*/  IMAD.WIDE R172, R203, 0x4, R172 ;  /* 0x00000004cbac7825 */ /* 0x000fc400078e02ac */
[----:B------:R1:W-:Y:S02]  /*16fc0*/  LDGSTS.E [R181+0x2f300], [R224.64], !P2 ;  /* 0x2f300000e0b57fae */ /* 0x0003e4000d121848 */
[----:B------:R-:W-:Y:S02]  /*16fd0*/  IMAD.WIDE R60, R203, 0x4, R60 ;  /* 0x00000004cb3c7825 */ /* 0x000fe400078e023c */
[----:B------:R1:W-:Y:S04]  /*16fe0*/  STL.64 [R1+0xd0], R138 ;  /* 0x0000d08a01007387 */ /* 0x0003e80000100a00 */
[----:B------:R1:W-:Y:S04]  /*16ff0*/  LDGSTS.E [R181+0x2f700], [R184.64], !P1 ;  /* 0x2f700000b8b57fae */ /* 0x0003e8000c921848 */
[----:B------:R-:W4:Y:S04]  /*17000*/  LDL.64 R196, [R1+0x468] ;  /* 0x0004680001c47983 */ /* 0x000f280000100a00 */
[----:B------:R-:W4:Y:S04]  /*17010*/  LDL.64 R98, [R1+0x4f8] ;  /* 0x0004f80001627983 */ /* 0x000f280000100a00 */
[----:B------:R-:W4:Y:S04]  /*17020*/  LDL.64 R112, [R1+0x500] ;  /* 0x0005000001707983 */ /* 0x000f280000100a00 */
[----:B-1----:R-:W4:Y:S04]  /*17030*/  LDL.64 R56, [R1+0x590] ;  /* 0x0005900001387983 */ /* 0x002f280000100a00 */
[----:B------:R-:W4:Y:S04]  /*17040*/  LDL.64 R144, [R1+0x598] ;  /* 0x0005980001907983 */ /* 0x000f280000100a00 */
[----:B------:R-:W4:Y:S04]  /*17050*/  LDL.64 R174, [R1+0x618] ;  /* 0x0006180001ae7983 */ /* 0x000f280000100a00 */
[----:B------:R1:W-:Y:S04]  /*17060*/  LDGSTS.E [R181+0x2fb00], [R172.64], !P0 ;  /* 0x2fb00000acb57fae */ /* 0x0003e8000c121848 */
[----:B------:R1:W-:Y:S04]  /*17070*/  STL.64 [R1+0xd8], R224 ;  /* 0x0000d8e001007387 */ /* 0x0003e80000100a00 */
[----:B------:R1:W-:Y:S04]  /*17080*/  LDGSTS.E [R181+0x2ff00], [R60.64], !P4 ;  /* 0x2ff000003cb57fae */ /* 0x0003e8000e121848 */
[----:B------:R-:W4:Y:S04]  /*17090*/  LDL.LU.64 R138, [R1+0x1480] ;  /* 0x00148000018a7983 */ /* 0x000f280000300a00 */
[----:B------:R-:W0:Y:S04]  /*170a0*/  LDGDEPBAR ;  /* 0x00000000000079af */ /* 0x000e280000000000 */
[----:B------:R1:W-:Y:S04]  /*170b0*/  STL.64 [R1+0xe0], R184 ;  /* 0x0000e0b801007387 */ /* 0x0003e80000100a00 */
[----:B------:R1:W-:Y:S04]  /*170c0*/  STL.64 [R1+0x108], R172 ;  /* 0x000108ac01007387 */ /* 0x0003e80000100a00 */
[----:B-1----:R-:W4:Y:S04]  /*170d0*/  LDL.LU.64 R224, [R1+0x1478] ;  /* 0x0014780001e07983 */ /* 0x002f280000300a00 */
[----:B------:R1:W-:Y:S04]  /*170e0*/  STL.64 [R1+0x120], R60 ;  /* 0x0001203c01007387 */ /* 0x0003e80000100a00 */
[----:B------:R-:W4:Y:S04]  /*170f0*/  LDL.64 R184, [R1+0x720] ;  /* 0x0007200001b87983 */ /* 0x000f280000100a00 */
[----:B------:R-:W4:Y:S04]  /*17100*/  LDL.64 R172, [R1+0x7a0] ;  /* 0x0007a00001ac7983 */ /* 0x000f280000100a00 */
[----:B-1----:R-:W4:Y:S04]  /*17110*/  LDL.64 R60, [R1+0x798] ;  /* 0x00079800013c7983 */ /* 0x002f280000100a00 */
[----:B--2---:R1:W-:Y:S04]  /*17120*/  LDGSTS.E [R202+0x10000], [R212.64], P6 ;  /* 0x10000000d4ca7fae */ /* 0x0043e8000b121848 */
[----:B---3--:R2:W-:Y:S04]  /*17130*/  LDGSTS.E [R202+0x10100], [R110.64], P3 ;  /* 0x101000006eca7fae */ /* 0x0085e80009921848 */
[----:B----4-:R3:W-:Y:S04]  /*17140*/  LDGSTS.E [R202+0x11000], [R164.64], P6 ;  /* 0x11000000a4ca7fae */ /* 0x0107e8000b121848 */
[----:B-1----:R-:W4:Y:S04]  /*17150*/  LDL.64 R212, [R1+0x818] ;  /* 0x0008180001d47983 */ /* 0x002f280000100a00 */
[----:B--2---:R-:W2:Y:S04]  /*17160*/  LDL.64 R110, [R1+0x820] ;  /* 0x00082000016e7983 */ /* 0x004ea80000100a00 */
[----:B---3--:R-:W4:Y:S04]  /*17170*/  LDL.64 R164, [R1+0x898] ;  /* 0x0008980001a47983 */ /* 0x008f280000100a00 */
[----:B------:R1:W-:Y:S04]  /*17180*/  LDGSTS.E [R202+0x11100], [R122.64], P3 ;  /* 0x111000007aca7fae */ /* 0x0003e80009921848 */
[----:B------:R1:W-:Y:S04]  /*17190*/  LDGSTS.E [R202+0x12000], [R228.64], P6 ;  /* 0x12000000e4ca7fae */ /* 0x0003e8000b121848 */
[----:B------:R1:W-:Y:S04]  /*171a0*/  LDGSTS.E [R202+0x12100], [R234.64], P3 ;  /* 0x12100000eaca7fae */ /* 0x0003e80009921848 */
[----:B-1----:R-:W2:Y:S04]  /*171b0*/  LDL.64 R122, [R1+0x8a0] ;  /* 0x0008a000017a7983 */ /* 0x002ea80000100a00 */
[----:B------:R-:W2:Y:S04]  /*171c0*/  LDL.LU.64 R228, [R1+0x1470] ;  /* 0x0014700001e47983 */ /* 0x000ea80000300a00 */
[----:B------:R-:W2:Y:S04]  /*171d0*/  LDL.LU.64 R234, [R1+0x1468] ;  /* 0x0014680001ea7983 */ /* 0x000ea80000300a00 */
[----:B------:R1:W-:Y:S04]  /*171e0*/  LDGSTS.E [R202+0x13000], [R208.64], P6 ;  /* 0x13000000d0ca7fae */ /* 0x0003e8000b121848 */
[----:B------:R1:W-:Y:S04]  /*171f0*/  LDGSTS.E [R202+0x13100], [R196.64], P3 ;  /* 0x13100000c4ca7fae */ /* 0x0003e80009921848 */
[----:B------:R1:W-:Y:S04]  /*17200*/  LDGSTS.E [R202+0x14000], [R98.64], P6 ;  /* 0x1400000062ca7fae */ /* 0x0003e8000b121848 */
[----:B------:R1:W-:Y:S04]  /*17210*/  LDGSTS.E [R202+0x14100], [R112.64], P3 ;  /* 0x1410000070ca7fae */ /* 0x0003e80009921848 */
[----:B------:R1:W-:Y:S04]  /*17220*/  LDGSTS.E [R202+0x15000], [R56.64], P6 ;  /* 0x1500000038ca7fae */ /* 0x0003e8000b121848 */
[----:B------:R1:W-:Y:S04]  /*17230*/  LDGSTS.E [R202+0x15100], [R144.64], P3 ;  /* 0x1510000090ca7fae */ /* 0x0003e80009921848 */
[----:B-1----:R-:W4:Y:S04]  /*17240*/  LDL.64 R208, [R1+0x2f8] ;  /* 0x0002f80001d07983 */ /* 0x002f280000100a00 */
[----:B------:R1:W-:Y:S04]  /*17250*/  LDGSTS.E [R202+0x16000], [R174.64], P6 ;  /* 0x16000000aeca7fae */ /* 0x0003e8000b121848 */
[----:B------:R-:W4:Y:S04]  /*17260*/  LDL.64 R196, [R1+0x218] ;  /* 0x0002180001c47983 */ /* 0x000f280000100a00 */
[----:B------:R-:W4:Y:S04]  /*17270*/  LDL.64 R56, [R1+0x298] ;  /* 0x0002980001387983 */ /* 0x000f280000100a00 */
[----:B------:R-:W4:Y:S04]  /*17280*/  LDL.64 R144, [R1+0x358] ;  /* 0x0003580001907983 */ /* 0x000f280000100a00 */
[----:B-1----:R-:W4:Y:S04]  /*17290*/  LDL.64 R174, [R1+0x258] ;  /* 0x0002580001ae7983 */ /* 0x002f280000100a00 */
[----:B------:R-:W4:Y:S04]  /*172a0*/  LDL.64 R98, [R1+0x510] ;  /* 0x0005100001627983 */ /* 0x000f280000100a00 */
[----:B------:R-:W4:Y:S04]  /*172b0*/  LDL.64 R112, [R1+0x518] ;  /* 0x0005180001707983 */ /* 0x000f280000100a00 */
        /* <DEDUP_REMOVED lines=9> */
[----:B------:R1:W-:Y:S04]  /*17350*/  LDGSTS.E [R202+0x19100], [R172.64], P3 ;  /* 0x19100000acca7fae */ /* 0x0003e80009921848 */
[----:B-1----:R-:W3:Y:S04]  /*17360*/  LDL.64 R138, [R1+0x5a0] ;  /* 0x0005a000018a7983 */ /* 0x002ee80000100a00 */
[----:B------:R1:W-:Y:S04]  /*17370*/  LDGSTS.E [R202+0x1a000], [R212.64], P6 ;  /* 0x1a000000d4ca7fae */ /* 0x0003e8000b121848 */
[----:B------:R-:W3:Y:S04]  /*17380*/  LDL.LU.64 R184, [R1+0x1460] ;  /* 0x0014600001b87983 */ /* 0x000ee80000300a00 */
[----:B------:R1:W-:Y:S04]  /*17390*/  LDGSTS.E [R202+0x1a100], [R110.64], P3 ;  /* 0x1a1000006eca7fae */ /* 0x0003e80009921848 */
[----:B------:R-:W3:Y:S04]  /*173a0*/  LDL.LU.64 R60, [R1+0x1458] ;  /* 0x00145800013c7983 */ /* 0x000ee80000300a00 */
[----:B------:R1:W-:Y:S01]  /*173b0*/  LDGSTS.E [R202+0x1b000], [R164.64], P6 ;  /* 0x1b000000a4ca7fae */ /* 0x0003e2000b121848 */
[----:B------:R-:W-:-:S03]  /*173c0*/  ISETP.GE.AND P5, PT, R180, 0x80, PT ;  /* 0x00000080b400780c */ /* 0x000fc60003fa6270 */
[----:B------:R-:W3:Y:S04]  /*173d0*/  LDL.LU.64 R172, [R1+0x1450] ;  /* 0x0014500001ac7983 */ /* 0x000ee80000300a00 */
[----:B------:R1:W-:Y:S01]  /*173e0*/  LDGSTS.E [R202+0x1b100], [R122.64], P3 ;  /* 0x1b1000007aca7fae */ /* 0x0003e20009921848 */
[----:B------:R-:W-:-:S03]  /*173f0*/  LOP3.LUT R180, R202, 0x10, RZ, 0x3c, !PT ;  /* 0x00000010cab47812 */ /* 0x000fc600078e3cff */
[----:B-1----:R-:W3:Y:S04]  /*17400*/  LDL.LU.64 R212, [R1+0x1448] ;  /* 0x0014480001d47983 */ /* 0x002ee80000300a00 */
[----:B------:R1:W-:Y:S04]  /*17410*/  LDGSTS.E [R202+0x1c000], [R170.64], P6 ;  /* 0x1c000000aaca7fae */ /* 0x0003e8000b121848 */
[----:B------:R-:W3:Y:S04]  /*17420*/  LDL.LU.64 R110, [R1+0x1440] ;  /* 0x00144000016e7983 */ /* 0x000ee80000300a00 */
[----:B------:R1:W-:Y:S04]  /*17430*/  LDGSTS.E [R202+0x1c100], [R188.64], P3 ;  /* 0x1c100000bcca7fae */ /* 0x0003e80009921848 */
[----:B------:R-:W3:Y:S04]  /*17440*/  LDL.LU.64 R164, [R1+0x1438] ;  /* 0x0014380001a47983 */ /* 0x000ee80000300a00 */
[----:B------:R1:W-:Y:S04]  /*17450*/  LDGSTS.E [R202+0x1d000], [R92.64], P6 ;  /* 0x1d0000005cca7fae */ /* 0x0003e8000b121848 */
[----:B------:R-:W3:Y:S04]  /*17460*/  LDL.LU.64 R122, [R1+0x1430] ;  /* 0x00143000017a7983 */ /* 0x000ee80000300a00 */
[----:B------:R1:W-:Y:S04]  /*17470*/  LDGSTS.E [R202+0x1d100], [R198.64], P3 ;  /* 0x1d100000c6ca7fae */ /* 0x0003e80009921848 */
[----:B-1----:R-:W3:Y:S04]  /*17480*/  LDL.LU.64 R170, [R1+0x1428] ;  /* 0x0014280001aa7983 */ /* 0x002ee80000300a00 */
[----:B------:R1:W-:Y:S04]  /*17490*/  LDGSTS.E [R202+0x1e000], [R192.64], P6 ;  /* 0x1e000000c0ca7fae */ /* 0x0003e8000b121848 */
[----:B------:R-:W3:Y:S04]  /*174a0*/  LDL.LU.64 R188, [R1+0x1420] ;  /* 0x0014200001bc7983 */ /* 0x000ee80000300a00 */
[----:B------:R1:W-:Y:S04]  /*174b0*/  LDGSTS.E [R202+0x1e100], [R190.64], P3 ;  /* 0x1e100000beca7fae */ /* 0x0003e80009921848 */
[----:B------:R-:W3:Y:S04]  /*174c0*/  LDL.LU.64 R92, [R1+0x1418] ;  /* 0x00141800015c7983 */ /* 0x000ee80000300a00 */
[----:B------:R1:W-:Y:S04]  /*174d0*/  LDGSTS.E [R202+0x1f000], [R166.64], P6 ;  /* 0x1f000000a6ca7fae */ /* 0x0003e8000b121848 */
[----:B-1----:R-:W3:Y:S04]  /*174e0*/  LDL.64 R190, [R1+0x730] ;  /* 0x0007300001be7983 */ /* 0x002ee80000100a00 */
[----:B------:R-:W3:Y:S04]  /*174f0*/  LDL.64 R192, [R1+0x7a8] ;  /* 0x0007a80001c07983 */ /* 0x000ee80000100a00 */
[----:B------:R-:W3:Y:S04]  /*17500*/  LDL.64 R166, [R1+0x7b0] ;  /* 0x0007b00001a67983 */ /* 0x000ee80000100a00 */
[----:B------:R-:W3:Y:S04]  /*17510*/  LDL.64 R198, [R1+0x828] ;  /* 0x0008280001c67983 */ /* 0x000ee80000100a00 */
[----:B------:R1:W-:Y:S04]  /*17520*/  LDGSTS.E [R202+0x1f100], [R94.64], P3 ;  /* 0x1f1000005eca7fae */ /* 0x0003e80009921848 */
[----:B------:R1:W-:Y:S04]  /*17530*/  LDGSTS.E [R180+0x10200], [R208.64], P6 ;  /* 0x10200000d0b47fae */ /* 0x0003e8000b121848 */
[----:B------:R1:W-:Y:S04]  /*17540*/  LDGSTS.E [R180+0x10300], [R196.64], P3 ;  /* 0x10300000c4b47fae */ /* 0x0003e80009921848 */
[----:B-1----:R-:W3:Y:S04]  /*17550*/  LDL.LU.64 R94, [R1+0x1410] ;  /* 0x00141000015e7983 */ /* 0x002ee80000300a00 */
[----:B------:R-:W3:Y:S04]  /*17560*/  LDL.LU.64 R208, [R1+0x1408] ;  /* 0x0014080001d07983 */ /* 0x000ee80000300a00 */
[----:B------:R-:W3:Y:S04]  /*17570*/  LDL.LU.64 R196, [R1+0x1400] ;  /* 0x0014000001c47983 */ /* 0x000ee80000300a00 */
[----:B------:R1:W-:Y:S04]  /*17580*/  LDGSTS.E [R180+0x11200], [R56.64], P6 ;  /* 0x1120000038b47fae */ /* 0x0003e8000b121848 */
[----:B------:R1:W-:Y:S04]  /*17590*/  LDGSTS.E [R180+0x11300], [R144.64], P3 ;  /* 0x1130000090b47fae */ /* 0x0003e80009921848 */
[----:B------:R1:W-:Y:S04]  /*175a0*/  LDGSTS.E [R180+0x12200], [R174.64], P6 ;  /* 0x12200000aeb47fae */ /* 0x0003e8000b121848 */
[----:B-1----:R-:W3:Y:S04]  /*175b0*/  LDL.LU.64 R56, [R1+0x13f8] ;  /* 0x0013f80001387983 */ /* 0x002ee80000300a00 */
[----:B------:R-:W3:Y:S04]  /*175c0*/  LDL.LU.64 R144, [R1+0x13f0] ;  /* 0x0013f00001907983 */ /* 0x000ee80000300a00 */
[----:B------:R-:W3:Y:S04]  /*175d0*/  LDL.LU.64 R174, [R1+0x13e8] ;  /* 0x0013e80001ae7983 */ /* 0x000ee80000300a00 */
[----:B----4-:R1:W-:Y:S04]  /*175e0*/  LDGSTS.E [R180+0x12300], [R224.64], P3 ;  /* 0x12300000e0b47fae */ /* 0x0103e80009921848 */
[----:B--2---:R2:W-:Y:S04]  /*175f0*/  LDGSTS.E [R180+0x13200], [R228.64], P6 ;  /* 0x13200000e4b47fae */ /* 0x0045e8000b121848 */
[----:B---3--:R3:W-:Y:S04]  /*17600*/  LDGSTS.E [R180+0x13300], [R234.64], P3 ;  /* 0x13300000eab47fae */ /* 0x0087e80009921848 */
[----:B-1----:R-:W4:Y:S04]  /*17610*/  LDL.LU.64 R224, [R1+0x13e0] ;  /* 0x0013e00001e07983 */ /* 0x002f280000300a00 */
[----:B--2---:R-:W2:Y:S04]  /*17620*/  LDL.LU.64 R228, [R1+0x13d8] ;  /* 0x0013d80001e47983 */ /* 0x004ea80000300a00 */
[----:B---3--:R-:W3:Y:S04]  /*17630*/  LDL.LU.64 R234, [R1+0x13d0] ;  /* 0x0013d00001ea7983 */ /* 0x008ee80000300a00 */
[----:B------:R1:W-:Y:S04]  /*17640*/  LDGSTS.E [R180+0x14200], [R98.64], P6 ;  /* 0x1420000062b47fae */ /* 0x0003e8000b121848 */
[----:B------:R1:W-:Y:S04]  /*17650*/  LDGSTS.E [R180+0x14300], [R112.64], P3 ;  /* 0x1430000070b47fae */ /* 0x0003e80009921848 */
[----:B------:R1:W-:Y:S04]  /*17660*/  LDGSTS.E [R180+0x15200], [R138.64], P6 ;  /* 0x152000008ab47fae */ /* 0x0003e8000b121848 */
[----:B-1----:R-:W4:Y:S04]  /*17670*/  LDL.64 R98, [R1+0x2e8] ;  /* 0x0002e80001627983 */ /* 0x002f280000100a00 */
[----:B------:R-:W4:Y:S04]  /*17680*/  LDL.64 R112, [R1+0x210] ;  /* 0x0002100001707983 */ /* 0x000f280000100a00 */
[----:B------:R-:W4:Y:S04]  /*17690*/  LDL.64 R138, [R1+0x480] ;  /* 0x00048000018a7983 */ /* 0x000f280000100a00 */
[----:B---3--:R1:W-:Y:S04]  /*176a0*/  LDGSTS.E [R180+0x15300], [R234.64], P3 ;  /* 0x15300000eab47fae */ /* 0x0083e80009921848 */
[----:B--2---:R2:W-:Y:S04]  /*176b0*/  LDGSTS.E [R180+0x16200], [R228.64], P6 ;  /* 0x16200000e4b47fae */ /* 0x0045e8000b121848 */
[----:B----4-:R3:W-:Y:S04]  /*176c0*/  LDGSTS.E [R180+0x16300], [R224.64], P3 ;  /* 0x16300000e0b47fae */ /* 0x0107e80009921848 */
[----:B------:R4:W-:Y:S04]  /*176d0*/  LDGSTS.E [R180+0x17200], [R174.64], P6 ;  /* 0x17200000aeb47fae */ /* 0x0009e8000b121848 */
[----:B------:R1:W-:Y:S04]  /*176e0*/  LDGSTS.E [R180+0x17300], [R144.64], P3 ;  /* 0x1730000090b47fae */ /* 0x0003e80009921848 */
[----:B------:R1:W-:Y:S04]  /*176f0*/  LDGSTS.E [R180+0x18200], [R56.64], P6 ;  /* 0x1820000038b47fae */ /* 0x0003e8000b121848 */
[----:B---3--:R-:W3:Y:S04]  /*17700*/  LDL.64 R224, [R1+0x290] ;  /* 0x0002900001e07983 */ /* 0x008ee80000100a00 */
[----:B--2---:R-:W2:Y:S04]  /*17710*/  LDL.64 R228, [R1+0x368] ;  /* 0x0003680001e47983 */ /* 0x004ea80000100a00 */
[----:B-1----:R-:W2:Y:S04]  /*17720*/  LDL.64 R234, [R1+0x248] ;  /* 0x0002480001ea7983 */ /* 0x002ea80000100a00 */
[----:B------:R-:W2:Y:S04]  /*17730*/  LDL.64 R56, [R1+0x3e8] ;  /* 0x0003e80001387983 */ /* 0x000ea80000100a00 */
[----:B------:R-:W2:Y:S04]  /*17740*/  LDL.64 R144, [R1+0x490] ;  /* 0x0004900001907983 */ /* 0x000ea80000100a00 */
        /* <DEDUP_REMOVED lines=8> */
[----:B-1----:R-:W2:Y:S01]  /*177d0*/  LDL.LU.64 R198, [R1+0x13b0] ;  /* 0x0013b00001c67983 */ /* 0x002ea20000300a00 */
[----:B------:R-:W-:-:S03]  /*177e0*/  LOP3.LUT R200, R202, 0x20, RZ, 0x3c, !PT ;  /* 0x00000020cac87812 */ /* 0x000fc600078e3cff */
[----:B--2---:R1:W-:Y:S04]  /*177f0*/  LDGSTS.E [R180+0x1a300], [R198.64], P3 ;  /* 0x1a300000c6b47fae */ /* 0x0043e80009921848 */
[----:B------:R2:W-:Y:S04]  /*17800*/  LDGSTS.E [R180+0x1b200], [R188.64], P6 ;  /* 0x1b200000bcb47fae */ /* 0x0005e8000b121848 */
[----:B------:R1:W-:Y:S04]  /*17810*/  LDGSTS.E [R180+0x1b300], [R170.64], P3 ;  /* 0x1b300000aab47fae */ /* 0x0003e80009921848 */
[----:B------:R1:W-:Y:S04]  /*17820*/  LDGSTS.E [R180+0x1c200], [R162.64], P6 ;  /* 0x1c200000a2b47fae */ /* 0x0003e8000b121848 */
[----:B------:R1:W-:Y:S04]  /*17830*/  LDGSTS.E [R180+0x1c300], [R148.64], P3 ;  /* 0x1c30000094b47fae */ /* 0x0003e80009921848 */
[----:B------:R3:W-:Y:S04]  /*17840*/  LDGSTS.E [R180+0x1d200], [R106.64], P6 ;  /* 0x1d2000006ab47fae */ /* 0x0007e8000b121848 */
[----:B--2---:R-:W2:Y:S04]  /*17850*/  LDL.64 R188, [R1+0x638] ;  /* 0x0006380001bc7983 */ /* 0x004ea80000100a00 */
[----:B-1----:R-:W2:Y:S04]  /*17860*/  LDL.64 R148, [R1+0x640] ;  /* 0x0006400001947983 */ /* 0x002ea80000100a00 */
[----:B---3--:R-:W4:Y:S04]  /*17870*/  LDL.64 R106, [R1+0x6b8] ;  /* 0x0006b800016a7983 */ /* 0x008f280000100a00 */
[----:B------:R-:W2:Y:S04]  /*17880*/  LDL.64 R198, [R1+0x6c0] ;  /* 0x0006c00001c67983 */ /* 0x000ea80000100a00 */
[----:B------:R-:W2:Y:S04]  /*17890*/  LDL.64 R162, [R1+0x738] ;  /* 0x0007380001a27983 */ /* 0x000ea80000100a00 */
[----:B------:R-:W2:Y:S04]  /*178a0*/  LDL.64 R170, [R1+0x740] ;  /* 0x0007400001aa7983 */ /* 0x000ea80000100a00 */
[----:B------:R1:W-:Y:S04]  /*178b0*/  LDGSTS.E [R180+0x1d300], [R2.64], P3 ;  /* 0x1d30000002b47fae */ /* 0x0003e80009921848 */
[----:B------:R4:W-:Y:S04]  /*178c0*/  LDGSTS.E [R180+0x1e200], [R116.64], P6 ;  /* 0x1e20000074b47fae */ /* 0x0009e8000b121848 */
[----:B------:R4:W-:Y:S04]  /*178d0*/  LDGSTS.E [R180+0x1e300], [R128.64], P3 ;  /* 0x1e30000080b47fae */ /* 0x0009e80009921848 */
[----:B-1----:R-:W2:Y:S04]  /*178e0*/  LDL.LU.64 R2, [R1+0x13a8] ;  /* 0x0013a80001027983 */ /* 0x002ea80000300a00 */
[----:B----4-:R-:W4:Y:S04]  /*178f0*/  LDL.LU.64 R116, [R1+0x13a0] ;  /* 0x0013a00001747983 */ /* 0x010f280000300a00 */
        /* <DEDUP_REMOVED lines=17> */
[----:B------:R1:W-:Y:S04]  /*17a10*/  LDGSTS.E [R200+0x13500], [R144.64], P3 ;  /* 0x1350000090c87fae */ /* 0x0003e80009921848 */
[----:B------:R1:W-:Y:S04]  /*17a20*/  LDGSTS.E [R200+0x14400], [R174.64], P6 ;  /* 0x14400000aec87fae */ /* 0x0003e8000b121848 */
[----:B------:R-:W4:Y:S04]  /*17a30*/  LDL.64 R56, [R1+0x2d8] ;  /* 0x0002d80001387983 */ /* 0x000f280000100a00 */
[----:B------:R-:W4:Y:S04]  /*17a40*/  LDL.64 R138, [R1+0x200] ;  /* 0x00020000018a7983 */ /* 0x000f280000100a00 */
[----:B-1----:R-:W4:Y:S04]  /*17a50*/  LDL.64 R144, [R1+0x288] ;  /* 0x0002880001907983 */ /* 0x002f280000100a00 */
[----:B------:R-:W4:Y:S04]  /*17a60*/  LDL.64 R174, [R1+0x380] ;  /* 0x0003800001ae7983 */ /* 0x000f280000100a00 */
[----:B--2---:R1:W-:Y:S04]  /*17a70*/  LDGSTS.E [R200+0x14500], [R234.64], P3 ;  /* 0x14500000eac87fae */ /* 0x0043e80009921848 */
[----:B------:R2:W-:Y:S04]  /*17a80*/  LDGSTS.E [R200+0x15400], [R228.64], P6 ;  /* 0x15400000e4c87fae */ /* 0x0005e8000b121848 */
[----:B------:R4:W-:Y:S04]  /*17a90*/  LDGSTS.E [R200+0x15500], [R224.64], P3 ;  /* 0x15500000e0c87fae */ /* 0x0009e80009921848 */
[----:B-1----:R-:W3:Y:S04]  /*17aa0*/  LDL.64 R234, [R1+0x498] ;  /* 0x0004980001ea7983 */ /* 0x002ee80000100a00 */
[----:B--2---:R-:W2:Y:S04]  /*17ab0*/  LDL.64 R228, [R1+0x408] ;  /* 0x0004080001e47983 */ /* 0x004ea80000100a00 */
[----:B----4-:R-:W2:Y:S04]  /*17ac0*/  LDL.64 R224, [R1+0x3f0] ;  /* 0x0003f00001e07983 */ /* 0x010ea80000100a00 */
        /* <DEDUP_REMOVED lines=11> */
[----:B------:R-:W2:Y:S01]  /*17b80*/  LDL.LU.64 R170, [R1+0x1330] ;  /* 0x0013300001aa7983 */ /* 0x000ea20000300a00 */
[----:B------:R-:W-:-:S03]  /*17b90*/  LOP3.LUT R180, R202, 0x30, RZ, 0x3c, !PT ;  /* 0x00000030cab47812 */ /* 0x000fc600078e3cff */
[----:B--2---:R1:W-:Y:S04]  /*17ba0*/  LDGSTS.E [R200+0x19400], [R170.64], P6 ;  /* 0x19400000aac87fae */ /* 0x0043e8000b121848 */
[----:B------:R2:W-:Y:S04]  /*17bb0*/  LDGSTS.E [R200+0x19500], [R162.64], P3 ;  /* 0x19500000a2c87fae */ /* 0x0005e80009921848 */
[----:B------:R3:W-:Y:S04]  /*17bc0*/  LDGSTS.E [R200+0x1a400], [R194.64], P6 ;  /* 0x1a400000c2c87fae */ /* 0x0007e8000b121848 */
[----:B-1----:R-:W4:Y:S04]  /*17bd0*/  LDL.64 R170, [R1+0x648] ;  /* 0x0006480001aa7983 */ /* 0x002f280000100a00 */
[----:B--2---:R-:W2:Y:S04]  /*17be0*/  LDL.64 R162, [R1+0x5d0] ;  /* 0x0005d00001a27983 */ /* 0x004ea80000100a00 */
[----:B---3--:R-:W4:Y:S04]  /*17bf0*/  LDL.LU.64 R194, [R1+0x1328] ;  /* 0x0013280001c27983 */ /* 0x008f280000300a00 */
        /* <DEDUP_REMOVED lines=39> */
[----:B------:R2:W-:Y:S04]  /*17e70*/  LDGSTS.E [R180+0x15600], [R174.64], P6 ;  /* 0x15600000aeb47fae */ /* 0x0005e8000b121848 */
[----:B------:R4:W-:Y:S04]  /*17e80*/  LDGSTS.E [R180+0x15700], [R162.64], P3 ;  /* 0x15700000a2b47fae */ /* 0x0009e80009921848 */
[----:B-1----:R-:W3:Y:S04]  /*17e90*/  LDL.64 R224, [R1+0x1e0] ;  /* 0x0001e00001e07983 */ /* 0x002ee80000100a00 */
[----:B--2---:R-:W2:Y:S04]  /*17ea0*/  LDL.64 R174, [R1+0x2d0] ;  /* 0x0002d00001ae7983 */ /* 0x004ea80000100a00 */
[----:B----4-:R1:W-:Y:S04]  /*17eb0*/  LDGSTS.E [R180+0x16600], [R170.64], P6 ;  /* 0x16600000aab47fae */ /* 0x0103e8000b121848 */
[----:B------:R4:W-:Y:S04]  /*17ec0*/  LDGSTS.E [R180+0x16700], [R144.64], P3 ;  /* 0x1670000090b47fae */ /* 0x0009e80009921848 */
[----:B------:R1:W-:Y:S04]  /*17ed0*/  LDGSTS.E [R180+0x17600], [R138.64], P6 ;  /* 0x176000008ab47fae */ /* 0x0003e8000b121848 */
[----:B------:R1:W-:Y:S04]  /*17ee0*/  LDGSTS.E [R180+0x17700], [R56.64], P3 ;  /* 0x1770000038b47fae */ /* 0x0003e80009921848 */
[----:B------:R1:W-:Y:S04]  /*17ef0*/  LDGSTS.E [R180+0x18600], [R8.64], P6 ;  /* 0x1860000008b47fae */ /* 0x0003e8000b121848 */
[----:B------:R-:W3:Y:S04]  /*17f00*/  LDL.64 R234, [R1+0x378] ;  /* 0x0003780001ea7983 */ /* 0x000ee80000100a00 */
[----:B------:R-:W3:Y:S04]  /*17f10*/  LDL.64 R228, [R1+0x390] ;  /* 0x0003900001e47983 */ /* 0x000ee80000100a00 */
[----:B------:R-:W3:Y:S04]  /*17f20*/  LDL.64 R162, [R1+0x4a8] ;  /* 0x0004a80001a27983 */ /* 0x000ee80000100a00 */
[----:B-1----:R-:W3:Y:S04]  /*17f30*/  LDL.64 R170, [R1+0x4b0] ;  /* 0x0004b00001aa7983 */ /* 0x002ee80000100a00 */
[----:B------:R-:W3:Y:S04]  /*17f40*/  LDL.64 R56, [R1+0x540] ;  /* 0x0005400001387983 */ /* 0x000ee80000100a00 */
[----:B------:R-:W3:Y:S04]  /*17f50*/  LDL.64 R138, [R1+0x550] ;  /* 0x00055000018a7983 */ /* 0x000ee80000100a00 */
[----:B----4-:R-:W3:Y:S04]  /*17f60*/  LDL.64 R144, [R1+0x5d8] ;  /* 0x0005d80001907983 */ /* 0x010ee80000100a00 */
        /* <DEDUP_REMOVED lines=31> */
[----:B--2---:R1:W-:Y:S04]  /*18160*/  LDGSTS.E [R97+0x10800], [R174.64], P6 ;  /* 0x10800000ae617fae */ /* 0x0043e8000b121848 */
[----:B---3--:R2:W-:Y:S04]  /*18170*/  LDGSTS.E [R97+0x10900], [R224.64], P3 ;  /* 0x10900000e0617fae */ /* 0x0085e80009921848 */
[----:B-1----:R-:W3:Y:S04]  /*18180*/  LDL.LU.64 R174, [R1+0x1220] ;  /* 0x0012200001ae7983 */ /* 0x002ee80000300a00 */
[----:B--2---:R-:W2:Y:S04]  /*18190*/  LDL.LU.64 R224, [R1+0x1218] ;  /* 0x0012180001e07983 */ /* 0x004ea80000300a00 */
[----:B------:R1:W-:Y:S04]  /*181a0*/  LDGSTS.E [R97+0x11800], [R234.64], P6 ;  /* 0x11800000ea617fae */ /* 0x0003e8000b121848 */
[----:B------:R1:W-:Y:S04]  /*181b0*/  LDGSTS.E [R97+0x11900], [R228.64], P3 ;  /* 0x11900000e4617fae */ /* 0x0003e80009921848 */
[----:B-1----:R-:W3:Y:S04]  /*181c0*/  LDL.64 R234, [R1+0x2c8] ;  /* 0x0002c80001ea7983 */ /* 0x002ee80000100a00 */
[----:B------:R-:W3:Y:S04]  /*181d0*/  LDL.64 R228, [R1+0x398] ;  /* 0x0003980001e47983 */ /* 0x000ee80000100a00 */
[----:B--2---:R1:W-:Y:S04]  /*181e0*/  LDGSTS.E [R97+0x12800], [R224.64], P6 ;  /* 0x12800000e0617fae */ /* 0x0043e8000b121848 */
[----:B---3--:R2:W-:Y:S04]  /*181f0*/  LDGSTS.E [R97+0x12900], [R174.64], P3 ;  /* 0x12900000ae617fae */ /* 0x0085e80009921848 */
        /* <DEDUP_REMOVED lines=9> */
[----:B------:R-:W4:Y:S04]  /*18290*/  LDL.LU.64 R138, [R1+0x11f8] ;  /* 0x0011f800018a7983 */ /* 0x000f280000300a00 */
[----:B------:R1:W-:Y:S04]  /*182a0*/  LDGSTS.E [R97+0x15800], [R144.64], P6 ;  /* 0x1580000090617fae */ /* 0x0003e8000b121848 */
[----:B------:R1:W-:Y:S04]  /*182b0*/  LDGSTS.E [R97+0x15900], [R8.64], P3 ;  /* 0x1590000008617fae */ /* 0x0003e80009921848 */
[----:B-1----:R-:W4:Y:S04]  /*182c0*/  LDL.LU.64 R144, [R1+0x11f0] ;  /* 0x0011f00001907983 */ /* 0x002f280000300a00 */
[----:B------:R-:W4:Y:S01]  /*182d0*/  LDL.LU.64 R8, [R1+0x11e8] ;  /* 0x0011e80001087983 */ /* 0x000f220000300a00 */
[----:B------:R-:W-:-:S03]  /*182e0*/  LOP3.LUT R180, R202, 0x50, RZ, 0x3c, !PT ;  /* 0x00000050cab47812 */ /* 0x000fc600078e3cff */
[----:B--2---:R1:W-:Y:S04]  /*182f0*/  LDGSTS.E [R97+0x16800], [R56.64], P6 ;  /* 0x1680000038617fae */ /* 0x0043e8000b121848 */
[----:B------:R2:W-:Y:S04]  /*18300*/  LDGSTS.E [R97+0x16900], [R170.64], P3 ;  /* 0x16900000aa617fae */ /* 0x0005e80009921848 */
[----:B------:R4:W-:Y:S04]  /*18310*/  LDGSTS.E [R97+0x17800], [R186.64], P6 ;  /* 0x17800000ba617fae */ /* 0x0009e8000b121848 */
[----:B-1----:R-:W4:Y:S04]  /*18320*/  LDL.LU.64 R56, [R1+0x11e0] ;  /* 0x0011e00001387983 */ /* 0x002f280000300a00 */
        /* <DEDUP_REMOVED lines=41> */
[----:B-1----:R-:W4:Y:S04]  /*185c0*/  LDL.LU.64 R174, [R1+0x1138] ;  /* 0x0011380001ae7983 */ /* 0x002f280000300a00 */
[----:B------:R-:W4:Y:S04]  /*185d0*/  LDL.LU.64 R224, [R1+0x1130] ;  /* 0x0011300001e07983 */ /* 0x000f280000300a00 */
[----:B------:R-:W4:Y:S04]  /*185e0*/  LDL.LU.64 R228, [R1+0x1128] ;  /* 0x0011280001e47983 */ /* 0x000f280000300a00 */
        /* <DEDUP_REMOVED lines=11> */
[----:B------:R1:W5:Y:S04]  /*186a0*/  LDL.LU.64 R194, [R1+0x10f8] ;  /* 0x0010f80001c27983 */ /* 0x0003680000300a00 */
[----:B------:R1:W-:Y:S04]  /*186b0*/  LDGSTS.E [R180+0x15a00], [R186.64], P6 ;  /* 0x15a00000bab47fae */ /* 0x0003e8000b121848 */
[----:B------:R1:W-:Y:S04]  /*186c0*/  LDGSTS.E [R180+0x15b00], [R170.64], P3 ;  /* 0x15b00000aab47fae */ /* 0x0003e80009921848 */
[----:B------:R1:W-:Y:S04]  /*186d0*/  LDGSTS.E [R180+0x16a00], [R162.64], P6 ;  /* 0x16a00000a2b47fae */ /* 0x0003e8000b121848 */
[----:B-1----:R1:W5:Y:S04]  /*186e0*/  LDL.LU.64 R186, [R1+0x10f0] ;  /* 0x0010f00001ba7983 */ /* 0x0023680000300a00 */
[----:B------:R1:W5:Y:S04]  /*186f0*/  LDL.LU.64 R170, [R1+0x10e8] ;  /* 0x0010e80001aa7983 */ /* 0x0003680000300a00 */
        /* <DEDUP_REMOVED lines=38> */
[----:B-1----:R1:W5:Y:S04]  /*18960*/  LDL.LU.64 R10, [R1+0x1048] ;  /* 0x00104800010a7983 */ /* 0x0023680000300a00 */
[----:B--2---:R2:W-:Y:S04]  /*18970*/  LDGSTS.E [R181+0x10c00], [R2.64], P6 ;  /* 0x10c0000002b57fae */ /* 0x0045e8000b121848 */
[----:B------:R1:W-:Y:S04]  /*18980*/  LDGSTS.E [R181+0x10d00], [R240.64], P3 ;  /* 0x10d00000f0b57fae */ /* 0x0003e80009921848 */
[----:B---3--:R3:W-:Y:S04]  /*18990*/  LDGSTS.E [R181+0x11c00], [R234.64], P6 ;  /* 0x11c00000eab57fae */ /* 0x0087e8000b121848 */
[----:B--2---:R2:W5:Y:S04]  /*189a0*/  LDL.LU.64 R2, [R1+0x1040] ;  /* 0x0010400001027983 */ /* 0x0045680000300a00 */
[----:B-1----:R2:W5:Y:S04]  /*189b0*/  LDL.LU.64 R240, [R1+0x1038] ;  /* 0x0010380001f07983 */ /* 0x0025680000300a00 */
[----:B---3--:R2:W5:Y:S04]  /*189c0*/  LDL.LU.64 R234, [R1+0x1030] ;  /* 0x0010300001ea7983 */ /* 0x0085680000300a00 */
[----:B------:R1:W-:Y:S04]  /*189d0*/  LDGSTS.E [R181+0x11d00], [R228.64], P3 ;  /* 0x11d00000e4b57fae */ /* 0x0003e80009921848 */
[----:B------:R3:W-:Y:S04]  /*189e0*/  LDGSTS.E [R181+0x12c00], [R216.64], P6 ;  /* 0x12c00000d8b57fae */ /* 0x0007e8000b121848 */
[----:B------:R2:W-:Y:S04]  /*189f0*/  LDGSTS.E [R181+0x12d00], [R100.64], P3 ;  /* 0x12d0000064b57fae */ /* 0x0005e80009921848 */
[----:B-1----:R1:W5:Y:S04]  /*18a00*/  LDL.LU.64 R228, [R1+0x1028] ;  /* 0x0010280001e47983 */ /* 0x0023680000300a00 */
[----:B---3--:R1:W5:Y:S04]  /*18a10*/  LDL.LU.64 R216, [R1+0x1020] ;  /* 0x0010200001d87983 */ /* 0x0083680000300a00 */
[----:B--2---:R1:W5:Y:S04]  /*18a20*/  LDL.LU.64 R100, [R1+0x1018] ;  /* 0x0010180001647983 */ /* 0x0043680000300a00 */
[----:B------:R2:W-:Y:S04]  /*18a30*/  LDGSTS.E [R181+0x13c00], [R62.64], P6 ;  /* 0x13c000003eb57fae */ /* 0x0005e8000b121848 */
[----:B------:R3:W-:Y:S04]  /*18a40*/  LDGSTS.E [R181+0x13d00], [R60.64], P3 ;  /* 0x13d000003cb57fae */ /* 0x0007e80009921848 */
[----:B------:R1:W-:Y:S04]  /*18a50*/  LDGSTS.E [R181+0x14c00], [R40.64], P6 ;  /* 0x14c0000028b57fae */ /* 0x0003e8000b121848 */
[----:B--2---:R2:W5:Y:S04]  /*18a60*/  LDL.LU.64 R62, [R1+0x1010] ;  /* 0x00101000013e7983 */ /* 0x0045680000300a00 */
[----:B---3--:R2:W5:Y:S04]  /*18a70*/  LDL.LU.64 R60, [R1+0x1008] ;  /* 0x00100800013c7983 */ /* 0x0085680000300a00 */
[----:B-1----:R2:W5:Y:S04]  /*18a80*/  LDL.LU.64 R40, [R1+0x1000] ;  /* 0x0010000001287983 */ /* 0x0025680000300a00 */
        /* <DEDUP_REMOVED lines=44> */
[----:B----4-:R1:W-:Y:S04]  /*18d50*/  LDGSTS.E [R252+0x10e00], [R242.64], P6 ;  /* 0x10e00000f2fc7fae */ /* 0x0103e8000b121848 */
[----:B--2---:R1:W5:Y:S04]  /*18d60*/  LDL.LU.64 R250, [R1+0xf50] ;  /* 0x000f500001fa7983 */ /* 0x0043680000300a00 */
[----:B------:R1:W-:Y:S04]  /*18d70*/  LDGSTS.E [R252+0x10f00], [R218.64], P3 ;  /* 0x10f00000dafc7fae */ /* 0x0003e80009921848 */
        /* <DEDUP_REMOVED lines=29> */
[----:B------:R1:W-:Y:S01]  /*18f50*/  LDGSTS.E [R252+0x1ff00], [R28.64], P3 ;  /* 0x1ff000001cfc7fae */ /* 0x0003e20009921848 */
[----:B------:R-:W-:-:S03]  /*18f60*/  CS2R R80, SRZ ;  /* 0x0000000000507805 */ /* 0x000fc6000001ff00 */
[----:B------:R-:W0:Y:S01]  /*18f70*/  LDGDEPBAR ;  /* 0x00000000000079af */ /* 0x000e220000000000 */
[----:B------:R-:W-:Y:S01]  /*18f80*/  CS2R R82, SRZ ;  /* 0x0000000000527805 */ /* 0x000fe2000001ff00 */
        /* <DEDUP_REMOVED lines=33> */
[----:B-1----:R-:W-:Y:S01]  /*191a0*/  CS2R R98, SRZ ;  /* 0x0000000000627805 */ /* 0x002fe2000001ff00 */
        /* <DEDUP_REMOVED lines=12> */
[----:B---3--:R-:W-:Y:S01]  /*19270*/  CS2R R180, SRZ ;  /* 0x0000000000b47805 */ /* 0x008fe2000001ff00 */
[----:B------:R-:W-:Y:S01]  /*19280*/  CS2R R182, SRZ ;  /* 0x0000000000b67805 */ /* 0x000fe2000001ff00 */
[----:B----4-:R-:W-:Y:S01]  /*19290*/  CS2R R172, SRZ ;  /* 0x0000000000ac7805 */ /* 0x010fe2000001ff00 */
[----:B--2---:R-:W-:Y:S01]  /*192a0*/  CS2R R174, SRZ ;  /* 0x0000000000ae7805 */ /* 0x004fe2000001ff00 */
        /* <DEDUP_REMOVED lines=12> */
[----:B------:R-:W-:Y:S05]  /*19370*/  @!P5 BRA `(.L_x_0) ;  /* 0x00018c000000d947 */ /* 0x000fea0003800000 */
[----:B------:R-:W2:Y:S02]  /*19380*/  LDL.LU.64 R66, [R1+0x38] ;  /* 0x0000380001427983 */ /* 0x000ea40000300a00 */
[----:B--2---:R-:W-:-:S02]  /*19390*/  IMAD.MOV.U32 R0, RZ, RZ, R67 ;  /* 0x000000ffff007224 */ /* 0x004fc400078e0043 */
[----:B------:R1:W-:Y:S04]  /*193a0*/  STL [R1+0xb38], R66 ;  /* 0x000b384201007387 */ /* 0x0003e80000100800 */
[----:B-----5:R-:W-:Y:S04]  /*193b0*/  STL [R1+0xb34], R238 ;  /* 0x000b34ee01007387 */ /* 0x020fe80000100800 */
[----:B------:R2:W-:Y:S04]  /*193c0*/  STL [R1+0xb30], R0 ;  /* 0x000b300001007387 */ /* 0x0005e80000100800 */
[----:B------:R-:W-:Y:S04]  /*193d0*/  STL [R1+0xb28], R239 ;  /* 0x000b28ef01007387 */ /* 0x000fe80000100800 */
[----:B------:R-:W-:Y:S04]  /*193e0*/  STL [R1+0xb2c], R140 ;  /* 0x000b2c8c01007387 */ /* 0x000fe80000100800 */
[----:B------:R-:W-:Y:S04]  /*193f0*/  STL [R1+0xb20], R141 ;  /* 0x000b208d01007387 */ /* 0x000fe80000100800 */
[----:B------:R-:W-:Y:S04]  /*19400*/  STL [R1+0xb24], R2 ;  /* 0x000b240201007387 */ /* 0x000fe80000100800 */
[----:B------:R-:W-:Y:S04]  /*19410*/  STL [R1+0xb18], R3 ;  /* 0x000b180301007387 */ /* 0x000fe80000100800 */
[----:B------:R-:W3:Y:S04]  /*19420*/  LDL.LU.64 R114, [R1+0x3b8] ;  /* 0x0003b80001727983 */ /* 0x000ee80000300a00 */
[----:B------:R-:W4:Y:S04]  /*19430*/  LDL.LU.64 R64, [R1+0x4f0] ;  /* 0x0004f00001407983 */ /* 0x000f280000300a00 */
[----:B-1----:R-:W2:Y:S04]  /*19440*/  LDL.LU.64 R66, [R1+0x4e8] ;  /* 0x0004e80001427983 */ /* 0x002ea80000300a00 */
[----:B------:R-:W-:Y:S04]  /*19450*/  STL [R1+0xb1c], R250 ;  /* 0x000b1cfa01007387 */ /* 0x000fe80000100800 */
[----:B------:R-:W-:Y:S04]  /*19460*/  STL [R1+0xb10], R251 ;  /* 0x000b10fb01007387 */ /* 0x000fe80000100800 */
[----:B------:R-:W-:Y:S04]  /*19470*/  STL [R1+0xb14], R232 ;  /* 0x000b14e801007387 */ /* 0x000fe80000100800 */
[----:B------:R-:W-:Y:S04]  /*19480*/  STL [R1+0xb08], R233 ;  /* 0x000b08e901007387 */ /* 0x000fe80000100800 */
[----:B------:R-:W-:Y:S04]  /*19490*/  STL [R1+0xb0c], R118 ;  /* 0x000b0c7601007387 */ /* 0x000fe80000100800 */
[----:B------:R-:W-:Y:S04]  /*194a0*/  STL [R1+0xb00], R119 ;  /* 0x000b007701007387 */ /* 0x000fe80000100800 */
[----:B------:R-:W-:Y:S04]  /*194b0*/  STL [R1+0xb04], R10 ;  /* 0x000b040a01007387 */ /* 0x000fe80000100800 */
[----:B------:R-:W2:Y:S04]  /*194c0*/  LDL.LU.64 R120, [R1+0x40] ;  /* 0x0000400001787983 */ /* 0x000ea80000300a00 */
[----:B------:R-:W-:Y:S04]  /*194d0*/  STL [R1+0xaf8], R11 ;  /* 0x000af80b01007387 */ /* 0x000fe80000100800 */
[----:B------:R-:W-:Y:S04]  /*194e0*/  STL [R1+0xafc], R248 ;  /* 0x000afcf801007387 */ /* 0x000fe80000100800 */
[----:B------:R-:W-:Y:S04]  /*194f0*/  STL [R1+0xaf0], R249 ;  /* 0x000af0f901007387 */ /* 0x000fe80000100800 */
[----:B------:R-:W-:Y:S04]  /*19500*/  STL [R1+0xaf4], R226 ;  /* 0x000af4e201007387 */ /* 0x000fe80000100800 */
[----:B------:R-:W-:Y:S04]  /*19510*/  STL [R1+0xae8], R227 ;  /* 0x000ae8e301007387 */ /* 0x000fe80000100800 */
[----:B------:R-:W-:Y:S04]  /*19520*/  STL [R1+0xaec], R116 ;  /* 0x000aec7401007387 */ /* 0x000fe80000100800 */
[----:B------:R-:W-:Y:S04]  /*19530*/  STL [R1+0xae0], R117 ;  /* 0x000ae07501007387 */ /* 0x000fe80000100800 */
[----:B------:R-:W-:Y:S04]  /*19540*/  STL [R1+0xae4], R104 ;  /* 0x000ae46801007387 */ /* 0x000fe80000100800 */
[----:B------:R-:W3:Y:S04]  /*19550*/  LDL.LU.64 R122, [R1+0x50] ;  /* 0x00005000017a7983 */ /* 0x000ee80000300a00 */
        /* <DEDUP_REMOVED lines=9> */
[----:B------:R-:W4:Y:S04]  /*195f0*/  LDL.LU.64 R112, [R1+0x60] ;  /* 0x0000600001707983 */ /* 0x000f280000300a00 */
        /* <DEDUP_REMOVED lines=8> */
[----:B--2---:R-:W-:Y:S01]  /*19680*/  STL [R1+0xa98], R120 ;  /* 0x000a987801007387 */ /* 0x004fe20000100800 */
[----:B------:R-:W-:-:S03]  /*19690*/  IMAD.MOV.U32 R0, RZ, RZ, R121 ;  /* 0x000000ffff007224 */ /* 0x000fc600078e0079 */
[----:B------:R-:W2:Y:S04]  /*196a0*/  LDL.LU.64 R128, [R1+0x70] ;  /* 0x0000700001807983 */ /* 0x000ea80000300a00 */
[----:B------:R3:W-:Y:S04]  /*196b0*/  STL [R1+0xa94], R0 ;  /* 0x000a940001007387 */ /* 0x0007e80000100800 */
[----:B------:R-:W-:Y:S04]  /*196c0*/  STL [R1+0xa9c], R208 ;  /* 0x000a9cd001007387 */ /* 0x000fe80000100800 */
[----:B------:R-:W-:Y:S04]  /*196d0*/  STL [R1+0xa88], R209 ;  /* 0x000a88d101007387 */ /* 0x000fe80000100800 */
[----:B------:R-:W-:Y:S04]  /*196e0*/  STL [R1+0xa8c], R102 ;  /* 0x000a8c6601007387 */ /* 0x000fe80000100800 */
[----:B------:R-:W-:Y:S04]  /*196f0*/  STL [R1+0xa80], R103 ;  /* 0x000a806701007387 */ /* 0x000fe80000100800 */
[----:B------:R-:W-:Y:S04]  /*19700*/  STL [R1+0xa84], R42 ;  /* 0x000a842a01007387 */ /* 0x000fe80000100800 */
[----:B------:R-:W-:Y:S01]  /*19710*/  STL [R1+0xa70], R43 ;  /* 0x000a702b01007387 */ /* 0x000fe20000100800 */
[----:B---3--:R-:W-:-:S03]  /*19720*/  IMAD.MOV.U32 R0, RZ, RZ, R123 ;  /* 0x000000ffff007224 */ /* 0x008fc600078e007b */
[----:B------:R1:W-:Y:S04]  /*19730*/  STL [R1+0xa78], R122 ;  /* 0x000a787a01007387 */ /* 0x0003e80000100800 */
[----:B------:R-:W-:Y:S04]  /*19740*/  STL [R1+0xa7c], R196 ;  /* 0x000a7cc401007387 */ /* 0x000fe80000100800 */
[----:B------:R4:W-:Y:S04]  /*19750*/  STL [R1+0xa74], R0 ;  /* 0x000a740001007387 */ /* 0x0009e80000100800 */
[----:B------:R-:W3:Y:S04]  /*19760*/  LDL.LU.64 R130, [R1+0x88] ;  /* 0x0000880001827983 */ /* 0x000ee80000300a00 */
[----:B------:R-:W-:Y:S04]  /*19770*/  STL [R1+0xa68], R197 ;  /* 0x000a68c501007387 */ /* 0x000fe80000100800 */
[----:B------:R-:W3:Y:S01]  /*19780*/  LDL.LU.64 R120, [R1] ;  /* 0x0000000001787983 */ /* 0x000ee20000300a00 */
[----:B-1----:R-:W-:-:S02]  /*19790*/  IMAD.MOV.U32 R122, RZ, RZ, R242 ;  /* 0x000000ffff7a7224 */ /* 0x002fc400078e00f2 */
[----:B------:R-:W-:Y:S01]  /*197a0*/  IMAD.MOV.U32 R123, RZ, RZ, R243 ;  /* 0x000000ffff7b7224 */ /* 0x000fe200078e00f3 */
[----:B------:R-:W-:Y:S04]  /*197b0*/  STL [R1+0xa6c], R8 ;  /* 0x000a6c0801007387 */ /* 0x000fe80000100800 */
[----:B------:R-:W-:Y:S04]  /*197c0*/  STL [R1+0xa60], R9 ;  /* 0x000a600901007387 */ /* 0x000fe80000100800 */
[----:B------:R-:W-:Y:S04]  /*197d0*/  STL [R1+0xa64], R150 ;  /* 0x000a649601007387 */ /* 0x000fe80000100800 */
[----:B------:R-:W-:Y:S01]  /*197e0*/  STL [R1+0xa50], R151 ;  /* 0x000a509701007387 */ /* 0x000fe20000100800 */
[----:B----4-:R-:W-:-:S03]  /*197f0*/  IMAD.MOV.U32 R0, RZ, RZ, R113 ;  /* 0x000000ffff007224 */ /* 0x010fc600078e0071 */
[----:B------:R1:W-:Y:S04]  /*19800*/  STL [R1+0xa58], R112 ;  /* 0x000a587001007387 */ /* 0x0003e80000100800 */
[----:B------:R2:W-:Y:S04]  /*19810*/  STL [R1+0xa54], R0 ;  /* 0x000a540001007387 */ /* 0x0005e80000100800 */
[----:B------:R-:W-:Y:S04]  /*19820*/  STL [R1+0xa5c], R188 ;  /* 0x000a5cbc01007387 */ /* 0x000fe80000100800 */
[----:B-1----:R-:W4:Y:S04]  /*19830*/  LDL.LU.64 R112, [R1+0xa8] ;  /* 0x0000a80001707983 */ /* 0x002f280000300a00 */
[----:B------:R-:W-:Y:S04]  /*19840*/  STL [R1+0xa48], R189 ;  /* 0x000a48bd01007387 */ /* 0x000fe80000100800 */
[----:B------:R-:W4:Y:S04]  /*19850*/  LDL.LU.64 R242, [R1+0x48] ;  /* 0x0000480001f27983 */ /* 0x000f280000300a00 */
[----:B------:R-:W-:Y:S04]  /*19860*/  STL [R1+0xa4c], R56 ;  /* 0x000a4c3801007387 */ /* 0x000fe80000100800 */
[----:B------:R-:W-:Y:S04]  /*19870*/  STL [R1+0xa40], R57 ;  /* 0x000a403901007387 */ /* 0x000fe80000100800 */
[----:B------:R-:W-:Y:S04]  /*19880*/  STL [R1+0xa44], R58 ;  /* 0x000a443a01007387 */ /* 0x000fe80000100800 */
[----:B------:R-:W-:Y:S01]  /*19890*/  STL [R1+0xa30], R59 ;  /* 0x000a303b01007387 */ /* 0x000fe20000100800 */
[----:B--2---:R-:W-:-:S03]  /*198a0*/  IMAD.MOV.U32 R0, RZ, RZ, R129 ;  /* 0x000000ffff007224 */ /* 0x004fc600078e0081 */
[----:B------:R1:W-:Y:S04]  /*198b0*/  STL [R1+0xa38], R128 ;  /* 0x000a388001007387 */ /* 0x0003e80000100800 */
[----:B------:R-:W-:Y:S04]  /*198c0*/  STL [R1+0xa3c], R148 ;  /* 0x000a3c9401007387 */ /* 0x000fe80000100800 */
[----:B------:R3:W-:Y:S04]  /*198d0*/  STL [R1+0xa34], R0 ;  /* 0x000a340001007387 */ /* 0x0007e80000100800 */
[----:B------:R-:W2:Y:S04]  /*198e0*/  LDL.LU.64 R138, [R1+0xc8] ;  /* 0x0000c800018a7983 */ /* 0x000ea80000300a00 */
[----:B------:R-:W-:Y:S04]  /*198f0*/  STL [R1+0xa28], R149 ;  /* 0x000a289501007387 */ /* 0x000fe80000100800 */
[----:B-1----:R-:W2:Y:S04]  /*19900*/  LDL.LU.64 R128, [R1+0x58] ;  /* 0x0000580001807983 */ /* 0x002ea80000300a00 */
        /* <DEDUP_REMOVED lines=8> */
[----:B-1----:R-:W2:Y:S01]  /*19990*/  LDL.LU.64 R130, [R1+0x130] ;  /* 0x0001300001827983 */ /* 0x002ea20000300a00 */
[----:B---3--:R-:W-:-:S03]  /*199a0*/  IMAD.MOV.U32 R0, RZ, RZ, R121 ;  /* 0x000000ffff007224 */ /* 0x008fc600078e0079 */
[----:B------:R-:W3:Y:S04]  /*199b0*/  LDL.LU.64 R120, [R1+0x68] ;  /* 0x0000680001787983 */ /* 0x000ee80000300a00 */
[----:B------:R4:W-:Y:S04]  /*199c0*/  STL [R1+0xa14], R0 ;  /* 0x000a140001007387 */ /* 0x0009e80000100800 */
[----:B------:R-:W-:Y:S04]  /*199d0*/  STL [R1+0xa1c], R40 ;  /* 0x000a1c2801007387 */ /* 0x000fe80000100800 */
[----:B------:R-:W-:Y:S01]  /*199e0*/  STL [R1+0xa00], R41 ;  /* 0x000a002901007387 */ /* 0x000fe20000100800 */
[----:B----4-:R-:W-:-:S03]  /*199f0*/  IMAD.MOV.U32 R0, RZ, RZ, R113 ;  /* 0x000000ffff007224 */ /* 0x010fc600078e0071 */
[----:B------:R-:W-:Y:S04]  /*19a00*/  STL [R1+0xa04], R168 ;  /* 0x000a04a801007387 */ /* 0x000fe80000100800 */
[----:B------:R-:W-:Y:S04]  /*19a10*/  STL [R1+0x9e8], R169 ;  /* 0x0009e8a901007387 */ /* 0x000fe80000100800 */
[----:B------:R1:W-:Y:S04]  /*19a20*/  STL [R1+0x9f0], R112 ;  /* 0x0009f07001007387 */ /* 0x0003e80000100800 */
[----:B------:R-:W-:Y:S04]  /*19a30*/  STL [R1+0x9f8], R242 ;  /* 0x0009f8f201007387 */ /* 0x000fe80000100800 */
[----:B------:R4:W-:Y:S04]  /*19a40*/  STL [R1+0x9ec], R0 ;  /* 0x0009ec0001007387 */ /* 0x0009e80000100800 */
[----:B-1----:R-:W3:Y:S01]  /*19a50*/  LDL.LU.64 R112, [R1+0x188] ;  /* 0x0001880001707983 */ /* 0x002ee20000300a00 */
[----:B----4-:R-:W-:-:S05]  /*19a60*/  IMAD.MOV.U32 R0, RZ, RZ, R243 ;  /* 0x000000ffff007224 */ /* 0x010fca00078e00f3 */
[----:B------:R2:W-:Y:S04]  /*19a70*/  STL [R1+0x9f4], R0 ;  /* 0x0009f40001007387 */ /* 0x0005e80000100800 */
[----:B------:R-:W-:Y:S04]  /*19a80*/  STL [R1+0x9fc], R60 ;  /* 0x0009fc3c01007387 */ /* 0x000fe80000100800 */
[----:B------:R-:W3:Y:S04]  /*19a90*/  LDL.LU.64 R242, [R1+0x80] ;  /* 0x0000800001f27983 */ /* 0x000ee80000300a00 */
[----:B------:R-:W-:Y:S04]  /*19aa0*/  STL [R1+0x9e0], R61 ;  /* 0x0009e03d01007387 */ /* 0x000fe80000100800 */
[----:B------:R-:W-:Y:S04]  /*19ab0*/  STL [R1+0x9e4], R184 ;  /* 0x0009e4b801007387 */ /* 0x000fe80000100800 */
[----:B------:R-:W-:Y:S01]  /*19ac0*/  STL [R1+0x9c8], R185 ;  /* 0x0009c8b901007387 */ /* 0x000fe20000100800 */
[----:B--2---:R-:W-:-:S03]  /*19ad0*/  IMAD.MOV.U32 R0, RZ, RZ, R139 ;  /* 0x000000ffff007224 */ /* 0x004fc600078e008b */
[----:B------:R1:W-:Y:S04]  /*19ae0*/  STL [R1+0x9d0], R138 ;  /* 0x0009d08a01007387 */ /* 0x0003e80000100800 */
[----:B------:R-:W-:Y:S04]  /*19af0*/  STL [R1+0x9d8], R128 ;  /* 0x0009d88001007387 */ /* 0x000fe80000100800 */
[----:B------:R2:W-:Y:S04]  /*19b00*/  STL [R1+0x9cc], R0 ;  /* 0x0009cc0001007387 */ /* 0x0005e80000100800 */
[----:B-1----:R-:W4:Y:S01]  /*19b10*/  LDL.LU.64 R138, [R1+0x1e8] ;  /* 0x0001e800018a7983 */ /* 0x002f220000300a00 */
[----:B--2---:R-:W-:-:S05]  /*19b20*/  IMAD.MOV.U32 R0, RZ, RZ, R129 ;  /* 0x000000ffff007224 */ /* 0x004fca00078e0081 */
[----:B------:R1:W-:Y:S04]  /*19b30*/  STL [R1+0x9d4], R0 ;  /* 0x0009d40001007387 */ /* 0x0003e80000100800 */
[----:B------:R-:W-:Y:S04]  /*19b40*/  STL [R1+0x9dc], R62 ;  /* 0x0009dc3e01007387 */ /* 0x000fe80000100800 */
[----:B------:R-:W2:Y:S04]  /*19b50*/  LDL.LU.64 R128, [R1+0xa0] ;  /* 0x0000a00001807983 */ /* 0x000ea80000300a00 */
[----:B------:R-:W-:Y:S04]  /*19b60*/  STL [R1+0x9c0], R63 ;  /* 0x0009c03f01007387 */ /* 0x000fe80000100800 */
[----:B------:R-:W-:Y:S01]  /*19b70*/  STL [R1+0x9c4], R190 ;  /* 0x0009c4be01007387 */ /* 0x000fe20000100800 */
[----:B-1----:R-:W-:-:S03]  /*19b80*/  IMAD.MOV.U32 R0, RZ, RZ, R131 ;  /* 0x000000ffff007224 */ /* 0x002fc600078e0083 */
[----:B------:R-:W-:Y:S04]  /*19b90*/  STL [R1+0x9a8], R191 ;  /* 0x0009a8bf01007387 */ /* 0x000fe80000100800 */
[----:B------:R1:W-:Y:S04]  /*19ba0*/  STL [R1+0x9b0], R130 ;  /* 0x0009b08201007387 */ /* 0x0003e80000100800 */
[----:B---3--:R-:W-:Y:S04]  /*19bb0*/  STL [R1+0x9b8], R120 ;  /* 0x0009b87801007387 */ /* 0x008fe80000100800 */
[----:B------:R3:W-:Y:S04]  /*19bc0*/  STL [R1+0x9ac], R0 ;  /* 0x0009ac0001007387 */ /* 0x0007e80000100800 */
[----:B-1----:R-:W2:Y:S01]  /*19bd0*/  LDL.LU.64 R130, [R1+0x208] ;  /* 0x0002080001827983 */ /* 0x002ea20000300a00 */
[----:B---3--:R-:W-:-:S03]  /*19be0*/  IMAD.MOV.U32 R0, RZ, RZ, R121 ;  /* 0x000000ffff007224 */ /* 0x008fc600078e0079 */
[----:B------:R-:W-:Y:S01]  /*19bf0*/  STL [R1+0x9bc], R100 ;  /* 0x0009bc6401007387 */ /* 0x000fe20000100800 */
[----:B------:R-:W-:Y:S02]  /*19c00*/  IMAD.MOV.U32 R120, RZ, RZ, R122 ;  /* 0x000000ffff787224 */ /* 0x000fe400078e007a */
[----:B------:R-:W-:Y:S01]  /*19c10*/  IMAD.MOV.U32 R121, RZ, RZ, R123 ;  /* 0x000000ffff797224 */ /* 0x000fe200078e007b */
[----:B------:R1:W-:Y:S01]  /*19c20*/  STL [R1+0x9b4], R0 ;  /* 0x0009b40001007387 */ /* 0x0003e20000100800 */
[----:B------:R-:W-:Y:S02]  /*19c30*/  IMAD.MOV.U32 R122, RZ, RZ, R218 ;  /* 0x000000ffff7a7224 */ /* 0x000fe400078e00da */
[----:B------:R-:W-:Y:S01]  /*19c40*/  IMAD.MOV.U32 R123, RZ, RZ, R219 ;  /* 0x000000ffff7b7224 */ /* 0x000fe200078e00db */
[----:B------:R-:W-:Y:S04]  /*19c50*/  STL [R1+0x9a0], R101 ;  /* 0x0009a06501007387 */ /* 0x000fe80000100800 */
[----:B------:R-:W3:Y:S04]  /*19c60*/  LDL.LU.64 R218, [R1+0xb8] ;  /* 0x0000b80001da7983 */ /* 0x000ee80000300a00 */
[----:B------:R-:W-:Y:S01]  /*19c70*/  STL [R1+0x9a4], R192 ;  /* 0x0009a4c001007387 */ /* 0x000fe20000100800 */
[----:B-1----:R-:W-:-:S03]  /*19c80*/  IMAD.MOV.U32 R0, RZ, RZ, R113 ;  /* 0x000000ffff007224 */ /* 0x002fc600078e0071 */
[----:B------:R-:W-:Y:S04]  /*19c90*/  STL [R1+0x980], R193 ;  /* 0x000980c101007387 */ /* 0x000fe80000100800 */
[----:B------:R1:W-:Y:S04]  /*19ca0*/  STL [R1+0x988], R112 ;  /* 0x0009887001007387 */ /* 0x0003e80000100800 */
[----:B------:R-:W-:Y:S04]  /*19cb0*/  STL [R1+0x990], R242 ;  /* 0x000990f201007387 */ /* 0x000fe80000100800 */
[----:B------:R1:W-:Y:S04]  /*19cc0*/  STL [R1+0x984], R0 ;  /* 0x0009840001007387 */ /* 0x0003e80000100800 */
[----:B-1----:R-:W3:Y:S01]  /*19cd0*/  LDL.LU.64 R112, [R1+0x250] ;  /* 0x0002500001707983 */ /* 0x002ee20000300a00 */
[----:B------:R-:W-:-:S05]  /*19ce0*/  IMAD.MOV.U32 R0, RZ, RZ, R243 ;  /* 0x000000ffff007224 */ /* 0x000fca00078e00f3 */
[----:B------:R4:W-:Y:S04]  /*19cf0*/  STL [R1+0x98c], R0 ;  /* 0x00098c0001007387 */ /* 0x0009e80000100800 */
[----:B------:R-:W-:Y:S04]  /*19d00*/  STL [R1+0x998], R216 ;  /* 0x000998d801007387 */ /* 0x000fe80000100800 */
[----:B------:R-:W-:Y:S04]  /*19d10*/  STL [R1+0x994], R217 ;  /* 0x000994d901007387 */ /* 0x000fe80000100800 */
[----:B------:R-:W-:Y:S04]  /*19d20*/  STL [R1+0x99c], R106 ;  /* 0x00099c6a01007387 */ /* 0x000fe80000100800 */
[----:B------:R-:W3:Y:S04]  /*19d30*/  LDL.LU.64 R242, [R1+0x100] ;  /* 0x0001000001f27983 */ /* 0x000ee80000300a00 */
[----:B------:R-:W-:Y:S01]  /*19d40*/  STL [R1+0x960], R107 ;  /* 0x0009606b01007387 */ /* 0x000fe20000100800 */
[----:B----4-:R-:W-:-:S03]  /*19d50*/  IMAD.MOV.U32 R0, RZ, RZ, R139 ;  /* 0x000000ffff007224 */ /* 0x010fc600078e008b */
[----:B------:R-:W-:Y:S04]  /*19d60*/  STL [R1+0x968], R138 ;  /* 0x0009688a01007387 */ /* 0x000fe80000100800 */
[----:B--2---:R-:W-:Y:S04]  /*19d70*/  STL [R1+0x970], R128 ;  /* 0x0009708001007387 */ /* 0x004fe80000100800 */
[----:B------:R1:W-:Y:S04]  /*19d80*/  STL [R1+0x964], R0 ;  /* 0x0009640001007387 */ /* 0x0003e80000100800 */
[----:B------:R-:W-:Y:S01]  /*19d90*/  STL [R1+0x978], R228 ;  /* 0x000978e401007387 */ /* 0x000fe20000100800 */
[----:B-1----:R-:W-:-:S05]  /*19da0*/  IMAD.MOV.U32 R0, RZ, RZ, R129 ;  /* 0x000000ffff007224 */ /* 0x002fca00078e0081 */
[----:B------:R1:W-:Y:S04]  /*19db0*/  STL [R1+0x96c], R0 ;  /* 0x00096c0001007387 */ /* 0x0003e80000100800 */
[----:B------:R-:W-:Y:S04]  /*19dc0*/  STL [R1+0x974], R229 ;  /* 0x000974e501007387 */ /* 0x000fe80000100800 */
[----:B------:R-:W-:Y:S04]  /*19dd0*/  STL [R1+0x97c], R198 ;  /* 0x00097cc601007387 */ /* 0x000fe80000100800 */
[----:B------:R-:W2:Y:S01]  /*19de0*/  LDL.LU.64 R146, [R1+0x2a0] ;  /* 0x0002a00001927983 */ /* 0x000ea20000300a00 */
[----:B-1----:R-:W-:-:S03]  /*19df0*/  IMAD.MOV.U32 R0, RZ, RZ, R131 ;  /* 0x000000ffff007224 */ /* 0x002fc600078e0083 */
[----:B------:R-:W-:Y:S04]  /*19e00*/  STL [R1+0x940], R199 ;  /* 0x000940c701007387 */ /* 0x000fe80000100800 */
[----:B------:R-:W-:Y:S04]  /*19e10*/  STL [R1+0x948], R130 ;  /* 0x0009488201007387 */ /* 0x000fe80000100800 */
[----:B------:R-:W4:Y:S04]  /*19e20*/  LDL.LU.64 R136, [R1+0x180] ;  /* 0x0001800001887983 */ /* 0x000f280000300a00 */
[----:B------:R3:W-:Y:S04]  /*19e30*/  STL [R1+0x944], R0 ;  /* 0x0009440001007387 */ /* 0x0007e80000100800 */
[----:B------:R-:W4:Y:S01]  /*19e40*/  LDL.LU.64 R138, [R1+0x78] ;  /* 0x00007800018a7983 */ /* 0x000f220000300a00 */
[----:B---3--:R-:W-:-:S03]  /*19e50*/  IMAD.MOV.U32 R0, RZ, RZ, R219 ;  /* 0x000000ffff007224 */ /* 0x008fc600078e00db */
[----:B------:R-:W-:Y:S01]  /*19e60*/  STL [R1+0x950], R218 ;  /* 0x000950da01007387 */ /* 0x000fe20000100800 */
[----:B------:R-:W-:-:S03]  /*19e70*/  IMAD.MOV.U32 R128, RZ, RZ, R120 ;  /* 0x000000ffff807224 */ /* 0x000fc600078e0078 */
[----:B------:R-:W-:Y:S01]  /*19e80*/  STL [R1+0x958], R234 ;  /* 0x000958ea01007387 */ /* 0x000fe20000100800 */
[----:B------:R-:W-:-:S03]  /*19e90*/  IMAD.MOV.U32 R129, RZ, RZ, R121 ;  /* 0x000000ffff817224 */ /* 0x000fc600078e0079 */
[----:B------:R1:W-:Y:S04]  /*19ea0*/  STL [R1+0x94c], R0 ;  /* 0x00094c0001007387 */ /* 0x0003e80000100800 */
[----:B------:R-:W-:Y:S04]  /*19eb0*/  STL [R1+0x954], R235 ;  /* 0x000954eb01007387 */ /* 0x000fe80000100800 */
[----:B------:R-:W-:Y:S04]  /*19ec0*/  STL [R1+0x95c], R204 ;  /* 0x00095ccc01007387 */ /* 0x000fe80000100800 */
[----:B------:R-:W3:Y:S04]  /*19ed0*/  LDL.LU.64 R120, [R1+0x2f0] ;  /* 0x0002f00001787983 */ /* 0x000ee80000300a00 */
[----:B------:R-:W-:Y:S01]  /*19ee0*/  STL [R1+0x920], R205 ;  /* 0x000920cd01007387 */ /* 0x000fe20000100800 */
[----:B-1----:R-:W-:-:S03]  /*19ef0*/  IMAD.MOV.U32 R0, RZ, RZ, R113 ;  /* 0x000000ffff007224 */ /* 0x002fc600078e0071 */
[----:B------:R-:W-:Y:S04]  /*19f00*/  STL [R1+0x928], R112 ;  /* 0x0009287001007387 */ /* 0x000fe80000100800 */
[----:B------:R-:W3:Y:S04]  /*19f10*/  LDL.LU.64 R218, [R1+0x1d8] ;  /* 0x0001d80001da7983 */ /* 0x000ee80000300a00 */
[----:B------:R-:W3:Y:S04]  /*19f20*/  LDL.LU.64 R144, [R1+0x98] ;  /* 0x0000980001907983 */ /* 0x000ee80000300a00 */
[----:B------:R1:W-:Y:S01]  /*19f30*/  STL [R1+0x924], R0 ;  /* 0x0009240001007387 */ /* 0x0003e20000100800 */
[----:B------:R-:W-:-:S02]  /*19f40*/  IMAD.MOV.U32 R130, RZ, RZ, R122 ;  /* 0x000000ffff827224 */ /* 0x000fc400078e007a */
[----:B------:R-:W-:Y:S02]  /*19f50*/  IMAD.MOV.U32 R131, RZ, RZ, R123 ;  /* 0x000000ffff837224 */ /* 0x000fe400078e007b */
[----:B-1----:R-:W-:Y:S01]  /*19f60*/  IMAD.MOV.U32 R0, RZ, RZ, R243 ;  /* 0x000000ffff007224 */ /* 0x002fe200078e00f3 */
[----:B------:R1:W-:Y:S04]  /*19f70*/  STL [R1+0x930], R242 ;  /* 0x000930f201007387 */ /* 0x0003e80000100800 */
[----:B------:R-:W-:Y:S04]  /*19f80*/  STL [R1+0x938], R240 ;  /* 0x000938f001007387 */ /* 0x000fe80000100800 */
[----:B------:R-:W-:Y:S04]  /*19f90*/  STL [R1+0x92c], R0 ;  /* 0x00092c0001007387 */ /* 0x000fe80000100800 */
[----:B------:R-:W3:Y:S04]  /*19fa0*/  LDL.LU.64 R122, [R1+0x320] ;  /* 0x00032000017a7983 */ /* 0x000ee80000300a00 */
[----:B------:R-:W-:Y:S04]  /*19fb0*/  STL [R1+0x934], R241 ;  /* 0x000934f101007387 */ /* 0x000fe80000100800 */
[----:B------:R2:W-:Y:S04]  /*19fc0*/  STL [R1+0x93c], R210 ;  /* 0x00093cd201007387 */ /* 0x0005e80000100800 */
[----:B-1----:R-:W3:Y:S01]  /*19fd0*/  LDL.LU.64 R242, [R1+0x1f8] ;  /* 0x0001f80001f27983 */ /* 0x002ee20000300a00 */
[----:B------:R-:W-:-:S02]  /*19fe0*/  IMAD.MOV.U32 R112, RZ, RZ, R206 ;  /* 0x000000ffff707224 */ /* 0x000fc400078e00ce */
[----:B------:R-:W-:Y:S02]  /*19ff0*/  IMAD.MOV.U32 R113, RZ, RZ, R207 ;  /* 0x000000ffff717224 */ /* 0x000fe400078e00cf */
[----:B--2---:R-:W-:Y:S02]  /*1a000*/  IMAD.MOV.U32 R206, RZ, RZ, R146 ;  /* 0x000000ffffce7224 */ /* 0x004fe400078e0092 */
[----:B------:R-:W-:Y:S02]  /*1a010*/  IMAD.MOV.U32 R205, RZ, RZ, R147 ;  /* 0x000000ffffcd7224 */ /* 0x000fe400078e0093 */
[----:B------:R-:W2:Y:S01]  /*1a020*/  LDL.LU.64 R146, [R1+0xb0] ;  /* 0x0000b00001927983 */ /* 0x000ea20000300a00 */
[----:B----4-:R-:W-:Y:S02]  /*1a030*/  IMAD.MOV.U32 R208, RZ, RZ, R136 ;  /* 0x000000ffffd07224 */ /* 0x010fe400078e0088 */
[----:B------:R-:W-:Y:S02]  /*1a040*/  IMAD.MOV.U32 R207, RZ, RZ, R137 ;  /* 0x000000ffffcf7224 */ /* 0x000fe400078e0089 */
[----:B------:R-:W4:Y:S01]  /*1a050*/  LDL.LU.64 R136, [R1+0x338] ;  /* 0x0003380001887983 */ /* 0x000f220000300a00 */
[----:B------:R-:W-:-:S02]  /*1a060*/  IMAD.MOV.U32 R210, RZ, RZ, R138 ;  /* 0x000000ffffd27224 */ /* 0x000fc400078e008a */
[----:B------:R-:W-:Y:S02]  /*1a070*/  IMAD.MOV.U32 R209, RZ, RZ, R139 ;  /* 0x000000ffffd17224 */ /* 0x000fe400078e008b */
[----:B------:R-:W4:Y:S01]  /*1a080*/  LDL.LU.64 R138, [R1+0x230] ;  /* 0x00023000018a7983 */ /* 0x000f220000300a00 */
[----:B------:R-:W-:Y:S02]  /*1a090*/  IMAD.MOV.U32 R204, RZ, RZ, R211 ;  /* 0x000000ffffcc7224 */ /* 0x000fe400078e00d3 */
[----:B------:R-:W-:Y:S02]  /*1a0a0*/  IMAD.MOV.U32 R211, RZ, RZ, R213 ;  /* 0x000000ffffd37224 */ /* 0x000fe400078e00d5 */
[----:B------:R-:W-:Y:S02]  /*1a0b0*/  IMAD.MOV.U32 R220, RZ, RZ, R222 ;  /* 0x000000ffffdc7224 */ /* 0x000fe400078e00de */
[----:B---3--:R-:W-:Y:S02]  /*1a0c0*/  IMAD.MOV.U32 R214, RZ, RZ, R120 ;  /* 0x000000ffffd67224 */ /* 0x008fe400078e0078 */
[----:B------:R-:W-:-:S02]  /*1a0d0*/  IMAD.MOV.U32 R213, RZ, RZ, R121 ;  /* 0x000000ffffd57224 */ /* 0x000fc400078e0079 */
[----:B------:R-:W3:Y:S04]  /*1a0e0*/  LDL.LU.64 R120, [R1+0xf0] ;  /* 0x0000f00001787983 */ /* 0x000ee80000300a00 */
[----:B------:R-:W3:Y:S01]  /*1a0f0*/  LDL.LU.64 R172, [R1+0x350] ;  /* 0x0003500001ac7983 */ /* 0x000ee20000300a00 */
[----:B------:R-:W-:Y:S02]  /*1a100*/  IMAD.MOV.U32 R215, RZ, RZ, R219 ;  /* 0x000000ffffd77224 */ /* 0x000fe400078e00db */
[----:B------:R-:W-:Y:S02]  /*1a110*/  IMAD.MOV.U32 R219, RZ, RZ, R223 ;  /* 0x000000ffffdb7224 */ /* 0x000fe400078e00df */
[----:B------:R-:W-:Y:S02]  /*1a120*/  IMAD.MOV.U32 R216, RZ, RZ, R218 ;  /* 0x000000ffffd87224 */ /* 0x000fe400078e00da */
[----:B------:R-:W-:-:S02]  /*1a130*/  IMAD.MOV.U32 R218, RZ, RZ, R144 ;  /* 0x000000ffffda7224 */ /* 0x000fc400078e0090 */
[----:B------:R-:W-:Y:S02]  /*1a140*/  IMAD.MOV.U32 R217, RZ, RZ, R145 ;  /* 0x000000ffffd97224 */ /* 0x000fe400078e0091 */
[----:B------:R-:W-:Y:S02]  /*1a150*/  IMAD.MOV.U32 R222, RZ, RZ, R122 ;  /* 0x000000ffffde7224 */ /* 0x000fe400078e007a */
[----:B------:R-:W-:Y:S02]  /*1a160*/  IMAD.MOV.U32 R122, RZ, RZ, R224 ;  /* 0x000000ffff7a7224 */ /* 0x000fe400078e00e0 */
[----:B------:R-:W-:Y:S02]  /*1a170*/  IMAD.MOV.U32 R224, RZ, RZ, R242 ;  /* 0x000000ffffe07224 */ /* 0x000fe400078e00f2 */
[----:B------:R-:W-:Y:S02]  /*1a180*/  IMAD.MOV.U32 R223, RZ, RZ, R243 ;  /* 0x000000ffffdf7224 */ /* 0x000fe400078e00f3 */
[----:B------:R-:W3:Y:S04]  /*1a190*/  LDL.LU.64 R242, [R1+0x280] ;  /* 0x0002800001f27983 */ /* 0x000ee80000300a00 */
[----:B------:R-:W3:Y:S04]  /*1a1a0*/  LDL.LU.64 R174, [R1+0x160] ;  /* 0x0001600001ae7983 */ /* 0x000ee80000300a00 */
[----:B------:R-:W3:Y:S01]  /*1a1b0*/  LDL.LU.64 R144, [R1+0x388] ;  /* 0x0003880001907983 */ /* 0x000ee20000300a00 */
[----:B------:R-:W-:-:S02]  /*1a1c0*/  IMAD.MOV.U32 R221, RZ, RZ, R123 ;  /* 0x000000ffffdd7224 */ /* 0x000fc400078e007b */
[----:B------:R-:W-:Y:S02]  /*1a1d0*/  IMAD.MOV.U32 R123, RZ, RZ, R225 ;  /* 0x000000ffff7b7224 */ /* 0x000fe400078e00e1 */
[----:B------:R-:W-:Y:S02]  /*1a1e0*/  IMAD.MOV.U32 R228, RZ, RZ, R230 ;  /* 0x000000ffffe47224 */ /* 0x000fe400078e00e6 */
[----:B------:R-:W-:Y:S02]  /*1a1f0*/  IMAD.MOV.U32 R227, RZ, RZ, R231 ;  /* 0x000000ffffe37224 */ /* 0x000fe400078e00e7 */
[----:B--2---:R-:W-:Y:S02]  /*1a200*/  IMAD.MOV.U32 R226, RZ, RZ, R146 ;  /* 0x000000ffffe27224 */ /* 0x004fe400078e0092 */
[----:B------:R-:W-:Y:S02]  /*1a210*/  IMAD.MOV.U32 R225, RZ, RZ, R147 ;  /* 0x000000ffffe17224 */ /* 0x000fe400078e0093 */
[----:B------:R-:W2:Y:S04]  /*1a220*/  LDL.LU.64 R146, [R1+0x2e0] ;  /* 0x0002e00001927983 */ /* 0x000ea80000300a00 */
[----:B------:R-:W2:Y:S01]  /*1a230*/  LDL.LU.64 R180, [R1+0x1a8] ;  /* 0x0001a80001b47983 */ /* 0x000ea20000300a00 */
[----:B----4-:R-:W-:-:S02]  /*1a240*/  IMAD.MOV.U32 R230, RZ, RZ, R136 ;  /* 0x000000ffffe67224 */ /* 0x010fc400078e0088 */
[----:B------:R-:W-:Y:S02]  /*1a250*/  IMAD.MOV.U32 R229, RZ, RZ, R137 ;  /* 0x000000ffffe57224 */ /* 0x000fe400078e0089 */
[----:B------:R-:W4:Y:S01]  /*1a260*/  LDL.LU.64 R136, [R1+0x90] ;  /* 0x0000900001887983 */ /* 0x000f220000300a00 */
[----:B------:R-:W-:Y:S02]  /*1a270*/  IMAD.MOV.U32 R232, RZ, RZ, R138 ;  /* 0x000000ffffe87224 */ /* 0x000fe400078e008a */
[----:B------:R-:W-:Y:S02]  /*1a280*/  IMAD.MOV.U32 R231, RZ, RZ, R139 ;  /* 0x000000ffffe77224 */ /* 0x000fe400078e008b */
[----:B------:R-:W4:Y:S04]  /*1a290*/  LDL.LU.64 R138, [R1+0x3c0] ;  /* 0x0003c000018a7983 */ /* 0x000f280000300a00 */
[----:B------:R-:W4:Y:S01]  /*1a2a0*/  LDL.LU.64 R182, [R1+0x318] ;  /* 0x0003180001b67983 */ /* 0x000f220000300a00 */
[----:B---3--:R-:W-:-:S02]  /*1a2b0*/  IMAD.MOV.U32 R233, RZ, RZ, R121 ;  /* 0x000000ffffe97224 */ /* 0x008fc400078e0079 */
[----:B------:R-:W-:Y:S02]  /*1a2c0*/  IMAD.MOV.U32 R121, RZ, RZ, R113 ;  /* 0x000000ffff797224 */ /* 0x000fe400078e0071 */
[----:B------:R-:W-:Y:S02]  /*1a2d0*/  IMAD.MOV.U32 R113, RZ, RZ, R237 ;  /* 0x000000ffff717224 */ /* 0x000fe400078e00ed */
[----:B------:R-:W-:Y:S02]  /*1a2e0*/  IMAD.MOV.U32 R238, RZ, RZ, R172 ;  /* 0x000000ffffee7224 */ /* 0x000fe400078e00ac */
[----:B------:R-:W-:Y:S02]  /*1a2f0*/  IMAD.MOV.U32 R237, RZ, RZ, R173 ;  /* 0x000000ffffed7224 */ /* 0x000fe400078e00ad */
[----:B------:R-:W3:Y:S01]  /*1a300*/  LDL.LU.64 R172, [R1+0x1f0] ;  /* 0x0001f00001ac7983 */ /* 0x000ee20000300a00 */
[----:B------:R-:W-:Y:S02]  /*1a310*/  IMAD.MOV.U32 R240, RZ, RZ, R242 ;  /* 0x000000fffff07224 */ /* 0x000fe400078e00f2 */
[----:B------:R-:W-:-:S02]  /*1a320*/  IMAD.MOV.U32 R242, RZ, RZ, R174 ;  /* 0x000000fffff27224 */ /* 0x000fc400078e00ae */
[----:B------:R-:W-:Y:S02]  /*1a330*/  IMAD.MOV.U32 R241, RZ, RZ, R175 ;  /* 0x000000fffff17224 */ /* 0x000fe400078e00af */
[----:B------:R-:W3:Y:S01]  /*1a340*/  LDL.LU.64 R174, [R1+0x3f8] ;  /* 0x0003f80001ae7983 */ /* 0x000ee20000300a00 */
[----:B------:R-:W-:Y:S02]  /*1a350*/  IMAD.MOV.U32 R246, RZ, RZ, R144 ;  /* 0x000000fffff67224 */ /* 0x000fe400078e0090 */
[----:B------:R-:W-:Y:S02]  /*1a360*/  IMAD.MOV.U32 R245, RZ, RZ, R145 ;  /* 0x000000fffff57224 */ /* 0x000fe400078e0091 */
[----:B------:R-:W3:Y:S01]  /*1a370*/  LDL.LU.64 R144, [R1+0x330] ;  /* 0x0003300001907983 */ /* 0x000ee20000300a00 */
[----:B--2---:R-:W-:Y:S02]  /*1a380*/  IMAD.MOV.U32 R248, RZ, RZ, R146 ;  /* 0x000000fffff87224 */ /* 0x004fe400078e0092 */
[----:B------:R-:W-:-:S02]  /*1a390*/  IMAD.MOV.U32 R247, RZ, RZ, R147 ;  /* 0x000000fffff77224 */ /* 0x000fc400078e0093 */
[----:B------:R-:W2:Y:S01]  /*1a3a0*/  LDL.LU.64 R146, [R1+0x220] ;  /* 0x0002200001927983 */ /* 0x000ea20000300a00 */
[----:B----4-:R-:W-:Y:S02]  /*1a3b0*/  IMAD.MOV.U32 R252, RZ, RZ, R136 ;  /* 0x000000fffffc7224 */ /* 0x010fe400078e0088 */
[----:B------:R-:W-:Y:S02]  /*1a3c0*/  IMAD.MOV.U32 R251, RZ, RZ, R137 ;  /* 0x000000fffffb7224 */ /* 0x000fe400078e0089 */
[----:B------:R-:W-:Y:S01]  /*1a3d0*/  IMAD.MOV.U32 R0, RZ, RZ, R139 ;  /* 0x000000ffff007224 */ /* 0x000fe200078e008b */
[----:B------:R1:W-:Y:S04]  /*1a3e0*/  STL [R1+0x4], R138 ;  /* 0x0000048a01007387 */ /* 0x0003e80000100800 */
[----:B------:R-:W4:Y:S04]  /*1a3f0*/  LDL.LU.64 R136, [R1+0x440] ;  /* 0x0004400001887983 */ /* 0x000f280000300a00 */
[----:B------:R1:W-:Y:S04]  /*1a400*/  STL [R1], R0 ;  /* 0x0000000001007387 */ /* 0x0003e80000100800 */
[----:B------:R3:W-:Y:S04]  /*1a410*/  STL [R1+0xc], R182 ;  /* 0x00000cb601007387 */ /* 0x0007e80000100800 */
[----:B-1----:R-:W4:Y:S01]  /*1a420*/  LDL.LU.64 R138, [R1+0x348] ;  /* 0x00034800018a7983 */ /* 0x002f220000300a00 */
[----:B------:R-:W-:-:S03]  /*1a430*/  IMAD.MOV.U32 R0, RZ, RZ, R183 ;  /* 0x000000ffff007224 */ /* 0x000fc600078e00b7 */
[----:B---3--:R-:W-:Y:S04]  /*1a440*/  STL [R1+0x14], R172 ;  /* 0x000014ac01007387 */ /* 0x008fe80000100800 */
[----:B------:R1:W-:Y:S04]  /*1a450*/  STL [R1+0x8], R0 ;  /* 0x0000080001007387 */ /* 0x0003e80000100800 */
[----:B------:R-:W3:Y:S04]  /*1a460*/  LDL.LU.64 R164, [R1+0x270] ;  /* 0x0002700001a47983 */ /* 0x000ee80000300a00 */
[----:B------:R-:W3:Y:S01]  /*1a470*/  LDL.LU.64 R182, [R1+0x140] ;  /* 0x0001400001b67983 */ /* 0x000ee20000300a00 */
[----:B-1----:R-:W-:-:S05]  /*1a480*/  IMAD.MOV.U32 R0, RZ, RZ, R173 ;  /* 0x000000ffff007224 */ /* 0x002fca00078e00ad */
[----:B------:R1:W-:Y:S04]  /*1a490*/  STL [R1+0x10], R0 ;  /* 0x0000100001007387 */ /* 0x0003e80000100800 */
[----:B------:R-:W-:Y:S04]  /*1a4a0*/  STL [R1+0x1c], R186 ;  /* 0x00001cba01007387 */ /* 0x000fe80000100800 */
[----:B------:R-:W-:Y:S04]  /*1a4b0*/  STL [R1+0x18], R187 ;  /* 0x000018bb01007387 */ /* 0x000fe80000100800 */
[----:B------:R-:W3:Y:S01]  /*1a4c0*/  LDL.LU.64 R172, [R1+0x488] ;  /* 0x0004880001ac7983 */ /* 0x000ee20000300a00 */
[----:B-1----:R-:W-:-:S03]  /*1a4d0*/  IMAD.MOV.U32 R0, RZ, RZ, R175 ;  /* 0x000000ffff007224 */ /* 0x002fc600078e00af */
[----:B------:R1:W-:Y:S04]  /*1a4e0*/  STL [R1+0x24], R174 ;  /* 0x000024ae01007387 */ /* 0x0003e80000100800 */
[----:B------:R-:W-:Y:S04]  /*1a4f0*/  STL [R1+0x2c], R144 ;  /* 0x00002c9001007387 */ /* 0x000fe80000100800 */
[----:B------:R1:W-:Y:S04]  /*1a500*/  STL [R1+0x20], R0 ;  /* 0x0000200001007387 */ /* 0x0003e80000100800 */
[----:B-1----:R-:W3:Y:S01]  /*1a510*/  LDL.LU.64 R174, [R1+0x370] ;  /* 0x0003700001ae7983 */ /* 0x002ee20000300a00 */
[----:B------:R-:W-:-:S02]  /*1a520*/  IMAD.MOV.U32 R0, RZ, RZ, R145 ;  /* 0x000000ffff007224 */ /* 0x000fc400078e0091 */
[----:B------:R-:W-:Y:S02]  /*1a530*/  IMAD.MOV.U32 R250, RZ, RZ, R180 ;  /* 0x000000fffffa7224 */ /* 0x000fe400078e00b4 */
[----:B------:R-:W-:Y:S01]  /*1a540*/  IMAD.MOV.U32 R249, RZ, RZ, R181 ;  /* 0x000000fffff97224 */ /* 0x000fe200078e00b5 */
[----:B--2---:R-:W-:Y:S04]  /*1a550*/  STL [R1+0x34], R146 ;  /* 0x0000349201007387 */ /* 0x004fe80000100800 */
[----:B------:R1:W-:Y:S04]  /*1a560*/  STL [R1+0x28], R0 ;  /* 0x0000280001007387 */ /* 0x0003e80000100800 */
[----:B------:R-:W2:Y:S01]  /*1a570*/  LDL.LU.64 R144, [R1+0x2c0] ;  /* 0x0002c00001907983 */ /* 0x000ea20000300a00 */
[----:B-1----:R-:W-:-:S03]  /*1a580*/  IMAD.MOV.U32 R0, RZ, RZ, R147 ;  /* 0x000000ffff007224 */ /* 0x002fc600078e0093 */
[----:B------:R-:W-:Y:S04]  /*1a590*/  STL [R1+0x3c], R194 ;  /* 0x00003cc201007387 */ /* 0x000fe80000100800 */
[----:B------:R4:W-:Y:S04]  /*1a5a0*/  STL [R1+0x30], R0 ;  /* 0x0000300001007387 */ /* 0x0009e80000100800 */
[----:B------:R-:W2:Y:S04]  /*1a5b0*/  LDL.LU.64 R146, [R1+0xc0] ;  /* 0x0000c00001927983 */ /* 0x000ea80000300a00 */
[----:B------:R-:W-:Y:S04]  /*1a5c0*/  STL [R1+0x38], R195 ;  /* 0x000038c301007387 */ /* 0x000fe80000100800 */
[----:B------:R-:W2:Y:S01]  /*1a5d0*/  LDL.LU.64 R166, [R1+0x4d0] ;  /* 0x0004d00001a67983 */ /* 0x000ea20000300a00 */
[----:B----4-:R-:W-:-:S03]  /*1a5e0*/  IMAD.MOV.U32 R0, RZ, RZ, R137 ;  /* 0x000000ffff007224 */ /* 0x010fc600078e0089 */
[----:B------:R1:W-:Y:S04]  /*1a5f0*/  STL [R1+0x44], R136 ;  /* 0x0000448801007387 */ /* 0x0003e80000100800 */
[----:B------:R-:W-:Y:S04]  /*1a600*/  STL [R1+0x4c], R138 ;  /* 0x00004c8a01007387 */ /* 0x000fe80000100800 */
[----:B------:R4:W-:Y:S04]  /*1a610*/  STL [R1+0x40], R0 ;  /* 0x0000400001007387 */ /* 0x0009e80000100800 */
[----:B------:R-:W2:Y:S04]  /*1a620*/  LDL.LU.64 R180, [R1+0x3b0] ;  /* 0x0003b00001b47983 */ /* 0x000ea80000300a00 */
[----:B-1----:R-:W2:Y:S01]  /*1a630*/  LDL.LU.64 R136, [R1+0x310] ;  /* 0x0003100001887983 */ /* 0x002ea20000300a00 */
[----:B----4-:R-:W-:-:S02]  /*1a640*/  IMAD.MOV.U32 R0, RZ, RZ, R139 ;  /* 0x000000ffff007224 */ /* 0x010fc400078e008b */
[----:B------:R-:W-:Y:S02]  /*1a650*/  IMAD.MOV.U32 R138, RZ, RZ, R122 ;  /* 0x000000ffff8a7224 */ /* 0x000fe400078e007a */
[----:B------:R-:W-:Y:S01]  /*1a660*/  IMAD.MOV.U32 R139, RZ, RZ, R123 ;  /* 0x000000ffff8b7224 */ /* 0x000fe200078e007b */
[----:B------:R3:W-:Y:S04]  /*1a670*/  STL [R1+0x48], R0 ;  /* 0x0000480001007387 */ /* 0x0007e80000100800 */
[----:B------:R-:W4:Y:S01]  /*1a680*/  LDL.LU.64 R122, [R1+0xd0] ;  /* 0x0000d000017a7983 */ /* 0x000f220000300a00 */
[----:B---3--:R-:W-:-:S03]  /*1a690*/  IMAD.MOV.U32 R0, RZ, RZ, R165 ;  /* 0x000000ffff007224 */ /* 0x008fc600078e00a5 */
[----:B------:R-:W-:Y:S04]  /*1a6a0*/  STL [R1+0x54], R164 ;  /* 0x000054a401007387 */ /* 0x000fe80000100800 */
[----:B------:R-:W-:Y:S04]  /*1a6b0*/  STL [R1+0x5c], R182 ;  /* 0x00005cb601007387 */ /* 0x000fe80000100800 */
[----:B------:R1:W-:Y:S04]  /*1a6c0*/  STL [R1+0x50], R0 ;  /* 0x0000500001007387 */ /* 0x0003e80000100800 */
[----:B------:R-:W-:Y:S01]  /*1a6d0*/  STL [R1+0x64], R172 ;  /* 0x000064ac01007387 */ /* 0x000fe20000100800 */
[----:B-1----:R-:W-:-:S05]  /*1a6e0*/  IMAD.MOV.U32 R0, RZ, RZ, R183 ;  /* 0x000000ffff007224 */ /* 0x002fca00078e00b7 */
[----:B------:R1:W-:Y:S04]  /*1a6f0*/  STL [R1+0x58], R0 ;  /* 0x0000580001007387 */ /* 0x0003e80000100800 */
[----:B------:R-:W3:Y:S01]  /*1a700*/  LDL.LU.64 R182, [R1+0x508] ;  /* 0x0005080001b67983 */ /* 0x000ee20000300a00 */
[----:B-1----:R-:W-:-:S03]  /*1a710*/  IMAD.MOV.U32 R0, RZ, RZ, R173 ;  /* 0x000000ffff007224 */ /* 0x002fc600078e00ad */
[----:B------:R-:W-:Y:S04]  /*1a720*/  STL [R1+0x6c], R174 ;  /* 0x00006cae01007387 */ /* 0x000fe80000100800 */
[----:B------:R1:W-:Y:S04]  /*1a730*/  STL [R1+0x60], R0 ;  /* 0x0000600001007387 */ /* 0x0003e80000100800 */
[----:B------:R-:W3:Y:S01]  /*1a740*/  LDL.LU.64 R172, [R1+0x3e0] ;  /* 0x0003e00001ac7983 */ /* 0x000ee20000300a00 */
[----:B-1----:R-:W-:-:S03]  /*1a750*/  IMAD.MOV.U32 R0, RZ, RZ, R175 ;  /* 0x000000ffff007224 */ /* 0x002fc600078e00af */
[----:B--2---:R-:W-:Y:S04]  /*1a760*/  STL [R1+0x74], R144 ;  /* 0x0000749001007387 */ /* 0x004fe80000100800 */
[----:B------:R1:W-:Y:S04]  /*1a770*/  STL [R1+0x68], R0 ;  /* 0x0000680001007387 */ /* 0x0003e80000100800 */
[----:B------:R-:W2:Y:S01]  /*1a780*/  LDL.LU.64 R174, [R1+0x328] ;  /* 0x0003280001ae7983 */ /* 0x000ea20000300a00 */
[----:B-1----:R-:W-:-:S03]  /*1a790*/  IMAD.MOV.U32 R0, RZ, RZ, R145 ;  /* 0x000000ffff007224 */ /* 0x002fc600078e0091 */
[----:B------:R-:W2:Y:S04]  /*1a7a0*/  LDL.LU.64 R144, [R1+0xd8] ;  /* 0x0000d80001907983 */ /* 0x000ea80000300a00 */
[----:B------:R1:W-:Y:S04]  /*1a7b0*/  STL [R1+0x70], R0 ;  /* 0x0000700001007387 */ /* 0x0003e80000100800 */
[----:B------:R1:W-:Y:S02]  /*1a7c0*/  STL [R1+0x7c], R146 ;  /* 0x00007c9201007387 */ /* 0x0003e40000100800 */
[----:B-1----:R-:W-:-:S02]  /*1a7d0*/  IMAD.MOV.U32 R0, RZ, RZ, R147 ;  /* 0x000000ffff007224 */ /* 0x002fc400078e0093 */
[----:B------:R-:W-:Y:S04]  /*1a7e0*/  STL [R1+0x84], R166 ;  /* 0x000084a601007387 */ /* 0x000fe80000100800 */
[----:B------:R1:W-:Y:S04]  /*1a7f0*/  STL [R1+0x78], R0 ;  /* 0x0000780001007387 */ /* 0x0003e80000100800 */
[----:B------:R-:W2:Y:S01]  /*1a800*/  LDL.LU.64 R146, [R1+0x548] ;  /* 0x0005480001927983 */ /* 0x000ea20000300a00 */
[----:B-1----:R-:W-:-:S03]  /*1a810*/  IMAD.MOV.U32 R0, RZ, RZ, R167 ;  /* 0x000000ffff007224 */ /* 0x002fc600078e00a7 */
[----:B------:R-:W-:Y:S04]  /*1a820*/  STL [R1+0x8c], R180 ;  /* 0x00008cb401007387 */ /* 0x000fe80000100800 */
[----:B------:R1:W-:Y:S04]  /*1a830*/  STL [R1+0x80], R0 ;  /* 0x0000800001007387 */ /* 0x0003e80000100800 */
[----:B------:R-:W2:Y:S01]  /*1a840*/  LDL.LU.64 R164, [R1+0x428] ;  /* 0x0004280001a47983 */ /* 0x000ea20000300a00 */
[----:B-1----:R-:W-:-:S05]  /*1a850*/  IMAD.MOV.U32 R0, RZ, RZ, R181 ;  /* 0x000000ffff007224 */ /* 0x002fca00078e00b5 */
[----:B------:R1:W-:Y:S04]  /*1a860*/  STL [R1+0x88], R0 ;  /* 0x0000880001007387 */ /* 0x0003e80000100800 */
[----:B------:R4:W-:Y:S04]  /*1a870*/  STL [R1+0x94], R136 ;  /* 0x0000948801007387 */ /* 0x0009e80000100800 */
[----:B------:R-:W2:Y:S01]  /*1a880*/  LDL.LU.64 R166, [R1+0x340] ;  /* 0x0003400001a67983 */ /* 0x000ea20000300a00 */
[----:B-1----:R-:W-:-:S05]  /*1a890*/  IMAD.MOV.U32 R0, RZ, RZ, R137 ;  /* 0x000000ffff007224 */ /* 0x002fca00078e0089 */
[----:B------:R1:W-:Y:S04]  /*1a8a0*/  STL [R1+0x90], R0 ;  /* 0x0000900001007387 */ /* 0x0003e80000100800 */
[----:B----4-:R4:W-:Y:S04]  /*1a8b0*/  STL [R1+0x9c], R122 ;  /* 0x00009c7a01007387 */ /* 0x0109e80000100800 */
[----:B------:R-:W2:Y:S01]  /*1a8c0*/  LDL.LU.64 R136, [R1+0xe0] ;  /* 0x0000e00001887983 */ /* 0x000ea20000300a00 */
[----:B-1----:R-:W-:-:S05]  /*1a8d0*/  IMAD.MOV.U32 R0, RZ, RZ, R123 ;  /* 0x000000ffff007224 */ /* 0x002fca00078e007b */
[----:B------:R1:W-:Y:S04]  /*1a8e0*/  STL [R1+0x98], R0 ;  /* 0x0000980001007387 */ /* 0x0003e80000100800 */
[----:B---3--:R3:W-:Y:S04]  /*1a8f0*/  STL [R1+0xa4], R182 ;  /* 0x0000a4b601007387 */ /* 0x0087e80000100800 */
[----:B----4-:R-:W4:Y:S01]  /*1a900*/  LDL.LU.64 R122, [R1+0x578] ;  /* 0x00057800017a7983 */ /* 0x010f220000300a00 */
[----:B-1----:R-:W-:-:S03]  /*1a910*/  IMAD.MOV.U32 R0, RZ, RZ, R183 ;  /* 0x000000ffff007224 */ /* 0x002fc600078e00b7 */
[----:B------:R-:W-:Y:S04]  /*1a920*/  STL [R1+0xac], R172 ;  /* 0x0000acac01007387 */ /* 0x000fe80000100800 */
[----:B------:R1:W-:Y:S04]  /*1a930*/  STL [R1+0xa0], R0 ;  /* 0x0000a00001007387 */ /* 0x0003e80000100800 */
[----:B---3--:R-:W3:Y:S01]  /*1a940*/  LDL.LU.64 R182, [R1+0x470] ;  /* 0x0004700001b67983 */ /* 0x008ee20000300a00 */
[----:B-1----:R-:W-:-:S03]  /*1a950*/  IMAD.MOV.U32 R0, RZ, RZ, R173 ;  /* 0x000000ffff007224 */ /* 0x002fc600078e00ad */
[----:B--2---:R-:W-:Y:S04]  /*1a960*/  STL [R1+0xb4], R174 ;  /* 0x0000b4ae01007387 */ /* 0x004fe80000100800 */
        /* <DEDUP_REMOVED lines=10> */
[----:B-1----:R-:W-:-:S03]  /*1aa10*/  IMAD.MOV.U32 R0, RZ, RZ, R147 ;  /* 0x000000ffff007224 */ /* 0x002fc600078e0093 */
[----:B------:R-:W2:Y:S04]  /*1aa20*/  LDL.LU.64 R174, [R1+0x4b8] ;  /* 0x0004b80001ae7983 */ /* 0x000ea80000300a00 */
[----:B------:R1:W-:Y:S04]  /*1aa30*/  STL [R1+0xc0], R0 ;  /* 0x0000c00001007387 */ /* 0x0003e80000100800 */
[----:B------:R-:W-:Y:S04]  /*1aa40*/  STL [R1+0xcc], R164 ;  /* 0x0000cca401007387 */ /* 0x000fe80000100800 */
[----:B------:R-:W2:Y:S01]  /*1aa50*/  LDL.LU.64 R146, [R1+0x3a0] ;  /* 0x0003a00001927983 */ /* 0x000ea20000300a00 */
[----:B-1----:R-:W-:-:S05]  /*1aa60*/  IMAD.MOV.U32 R0, RZ, RZ, R165 ;  /* 0x000000ffff007224 */ /* 0x002fca00078e00a5 */
[----:B------:R1:W-:Y:S04]  /*1aa70*/  STL [R1+0xc8], R0 ;  /* 0x0000c80001007387 */ /* 0x0003e80000100800 */
[----:B------:R-:W-:Y:S01]  /*1aa80*/  STL [R1+0xd4], R166 ;  /* 0x0000d4a601007387 */ /* 0x000fe20000100800 */
[----:B-1----:R-:W-:-:S05]  /*1aa90*/  IMAD.MOV.U32 R0, RZ, RZ, R167 ;  /* 0x000000ffff007224 */ /* 0x002fca00078e00a7 */
[----:B------:R1:W-:Y:S04]  /*1aaa0*/  STL [R1+0xd0], R0 ;  /* 0x0000d00001007387 */ /* 0x0003e80000100800 */
[----:B------:R4:W-:Y:S01]  /*1aab0*/  STL [R1+0xdc], R136 ;  /* 0x0000dc8801007387 */ /* 0x0009e20000100800 */
[----:B-1----:R-:W-:-:S03]  /*1aac0*/  IMAD.MOV.U32 R0, RZ, RZ, R137 ;  /* 0x000000ffff007224 */ /* 0x002fc600078e0089 */
[----:B----4-:R-:W4:Y:S04]  /*1aad0*/  LDL.LU.64 R136, [R1+0x120] ;  /* 0x0001200001887983 */ /* 0x010f280000300a00 */
[----:B------:R1:W-:Y:S04]  /*1aae0*/  STL [R1+0xd8], R0 ;  /* 0x0000d80001007387 */ /* 0x0003e80000100800 */
[----:B------:R3:W-:Y:S01]  /*1aaf0*/  STL [R1+0xe4], R122 ;  /* 0x0000e47a01007387 */ /* 0x0007e20000100800 */
[----:B-1----:R-:W-:-:S03]  /*1ab00*/  IMAD.MOV.U32 R0, RZ, RZ, R123 ;  /* 0x000000ffff007224 */ /* 0x002fc600078e007b */
[----:B---3--:R-:W3:Y:S04]  /*1ab10*/  LDL.LU.64 R122, [R1+0x308] ;  /* 0x00030800017a7983 */ /* 0x008ee80000300a00 */
[----:B------:R1:W-:Y:S04]  /*1ab20*/  STL [R1+0xe0], R0 ;  /* 0x0000e00001007387 */ /* 0x0003e80000100800 */
[----:B------:R1:W-:Y:S02]  /*1ab30*/  STL [R1+0xec], R182 ;  /* 0x0000ecb601007387 */ /* 0x0003e40000100800 */
[----:B-1----:R-:W-:-:S02]  /*1ab40*/  IMAD.MOV.U32 R0, RZ, RZ, R183 ;  /* 0x000000ffff007224 */ /* 0x002fc400078e00b7 */
[----:B------:R-:W3:Y:S04]  /*1ab50*/  LDL.LU.64 R182, [R1+0x300] ;  /* 0x0003000001b67983 */ /* 0x000ee80000300a00 */
[----:B------:R1:W-:Y:S04]  /*1ab60*/  STL [R1+0xe8], R0 ;  /* 0x0000e80001007387 */ /* 0x0003e80000100800 */
[----:B--2---:R-:W-:Y:S04]  /*1ab70*/  STL [R1+0xf4], R180 ;  /* 0x0000f4b401007387 */ /* 0x004fe80000100800 */
[----:B------:R-:W2:Y:S01]  /*1ab80*/  LDL.LU.64 R164, [R1+0x2f8] ;  /* 0x0002f80001a47983 */ /* 0x000ea20000300a00 */
[----:B-1----:R-:W-:-:S05]  /*1ab90*/  IMAD.MOV.U32 R0, RZ, RZ, R181 ;  /* 0x000000ffff007224 */ /* 0x002fca00078e00b5 */
[----:B------:R1:W-:Y:S04]  /*1aba0*/  STL [R1+0xf0], R0 ;  /* 0x0000f00001007387 */ /* 0x0003e80000100800 */
[----:B------:R1:W-:Y:S02]  /*1abb0*/  STL [R1+0xfc], R172 ;  /* 0x0000fcac01007387 */ /* 0x0003e40000100800 */
[----:B-1----:R-:W-:Y:S02]  /*1abc0*/  IMAD.MOV.U32 R0, RZ, RZ, R173 ;  /* 0x000000ffff007224 */ /* 0x002fe400078e00ad */
[----:B------:R-:W2:Y:S04]  /*1abd0*/  LDL.LU.64 R172, [R1+0x218] ;  /* 0x0002180001ac7983 */ /* 0x000ea80000300a00 */
[----:B------:R1:W-:Y:S04]  /*1abe0*/  STL [R1+0xf8], R0 ;  /* 0x0000f80001007387 */ /* 0x0003e80000100800 */
[----:B------:R1:W-:Y:S02]  /*1abf0*/  STL [R1+0x104], R144 ;  /* 0x0001049001007387 */ /* 0x0003e40000100800 */
[----:B-1----:R-:W-:-:S02]  /*1ac00*/  IMAD.MOV.U32 R0, RZ, RZ, R145 ;  /* 0x000000ffff007224 */ /* 0x002fc400078e0091 */
[----:B------:R-:W2:Y:S04]  /*1ac10*/  LDL.LU.64 R144, [R1+0x2e8] ;  /* 0x0002e80001907983 */ /* 0x000ea80000300a00 */
[----:B------:R1:W-:Y:S04]  /*1ac20*/  STL [R1+0x100], R0 ;  /* 0x0001000001007387 */ /* 0x0003e80000100800 */
[----:B------:R1:W-:Y:S04]  /*1ac30*/  STL [R1+0x10c], R174 ;  /* 0x00010cae01007387 */ /* 0x0003e80000100800 */
[----:B------:R-:W2:Y:S01]  /*1ac40*/  LDL.LU.64 R166, [R1+0x210] ;  /* 0x0002100001a67983 */ /* 0x000ea20000300a00 */
[----:B-1----:R-:W-:-:S03]  /*1ac50*/  IMAD.MOV.U32 R0, RZ, RZ, R175 ;  /* 0x000000ffff007224 */ /* 0x002fc600078e00af */
[----:B------:R-:W2:Y:S04]  /*1ac60*/  LDL.LU.64 R180, [R1+0x2d8] ;  /* 0x0002d80001b47983 */ /* 0x000ea80000300a00 */
[----:B------:R1:W-:Y:S04]  /*1ac70*/  STL [R1+0x108], R0 ;  /* 0x0001080001007387 */ /* 0x0003e80000100800 */
[----:B------:R4:W-:Y:S04]  /*1ac80*/  STL [R1+0x114], R146 ;  /* 0x0001149201007387 */ /* 0x0009e80000100800 */
[----:B------:R-:W2:Y:S01]  /*1ac90*/  LDL.LU.64 R174, [R1+0x200] ;  /* 0x0002000001ae7983 */ /* 0x000ea20000300a00 */
[----:B-1----:R-:W-:-:S05]  /*1aca0*/  IMAD.MOV.U32 R0, RZ, RZ, R147 ;  /* 0x000000ffff007224 */ /* 0x002fca00078e0093 */
[----:B------:R1:W-:Y:S04]  /*1acb0*/  STL [R1+0x110], R0 ;  /* 0x0001100001007387 */ /* 0x0003e80000100800 */
[----:B----4-:R4:W-:Y:S04]  /*1acc0*/  STL [R1+0x11c], R136 ;  /* 0x00011c8801007387 */ /* 0x0109e80000100800 */
[----:B------:R-:W2:Y:S01]  /*1acd0*/  LDL.LU.64 R146, [R1+0x2d0] ;  /* 0x0002d00001927983 */ /* 0x000ea20000300a00 */
[----:B-1----:R-:W-:-:S03]  /*1ace0*/  IMAD.MOV.U32 R0, RZ, RZ, R137 ;  /* 0x000000ffff007224 */ /* 0x002fc600078e0089 */
[----:B---3--:R-:W-:Y:S04]  /*1acf0*/  STL [R1+0x124], R122 ;  /* 0x0001247a01007387 */ /* 0x008fe80000100800 */
[----:B------:R1:W-:Y:S04]  /*1ad00*/  STL [R1+0x118], R0 ;  /* 0x0001180001007387 */ /* 0x0003e80000100800 */
[----:B----4-:R-:W3:Y:S01]  /*1ad10*/  LDL.LU.64 R136, [R1+0x1e0] ;  /* 0x0001e00001887983 */ /* 0x010ee20000300a00 */
[----:B-1----:R-:W-:-:S03]  /*1ad20*/  IMAD.MOV.U32 R0, RZ, RZ, R123 ;  /* 0x000000ffff007224 */ /* 0x002fc600078e007b */
[----:B------:R-:W-:Y:S04]  /*1ad30*/  STL [R1+0x12c], R182 ;  /* 0x00012cb601007387 */ /* 0x000fe80000100800 */
[----:B------:R1:W-:Y:S04]  /*1ad40*/  STL [R1+0x120], R0 ;  /* 0x0001200001007387 */ /* 0x0003e80000100800 */
[----:B------:R-:W4:Y:S01]  /*1ad50*/  LDL.LU.64 R122, [R1+0x2c8] ;  /* 0x0002c800017a7983 */ /* 0x000f220000300a00 */
[----:B-1----:R-:W-:-:S03]  /*1ad60*/  IMAD.MOV.U32 R0, RZ, RZ, R183 ;  /* 0x000000ffff007224 */ /* 0x002fc600078e00b7 */
[----:B--2---:R-:W-:Y:S04]  /*1ad70*/  STL [R1+0x134], R164 ;  /* 0x000134a401007387 */ /* 0x004fe80000100800 */
[----:B------:R1:W-:Y:S04]  /*1ad80*/  STL [R1+0x128], R0 ;  /* 0x0001280001007387 */ /* 0x0003e80000100800 */
        /* <DEDUP_REMOVED lines=9> */
[----:B------:R-:W-:Y:S02]  /*1ae20*/  IMAD.MOV.U32 R144, RZ, RZ, R138 ;  /* 0x000000ffff907224 */ /* 0x000fe400078e008a */
[----:B------:R-:W-:Y:S02]  /*1ae30*/  IMAD.MOV.U32 R145, RZ, RZ, R139 ;  /* 0x000000ffff917224 */ /* 0x000fe400078e008b */
[----:B------:R-:W2:Y:S04]  /*1ae40*/  LDL.LU.64 R138, [R1+0x1c8] ;  /* 0x0001c800018a7983 */ /* 0x000ea80000300a00 */
[----:B------:R1:W-:Y:S04]  /*1ae50*/  STL [R1+0x140], R0 ;  /* 0x0001400001007387 */ /* 0x0003e80000100800 */
[----:B------:R-:W-:Y:S01]  /*1ae60*/  STL [R1+0x14c], R166 ;  /* 0x00014ca601007387 */ /* 0x000fe20000100800 */
[----:B-1----:R-:W-:-:S03]  /*1ae70*/  IMAD.MOV.U32 R0, RZ, RZ, R167 ;  /* 0x000000ffff007224 */ /* 0x002fc600078e00a7 */
[----:B------:R-:W-:Y:S04]  /*1ae80*/  STL [R1+0x154], R180 ;  /* 0x000154b401007387 */ /* 0x000fe80000100800 */
[----:B------:R1:W-:Y:S02]  /*1ae90*/  STL [R1+0x148], R0 ;  /* 0x0001480001007387 */ /* 0x0003e40000100800 */
[----:B-1----:R-:W-:-:S05]  /*1aea0*/  IMAD.MOV.U32 R0, RZ, RZ, R181 ;  /* 0x000000ffff007224 */ /* 0x002fca00078e00b5 */
[----:B------:R1:W-:Y:S04]  /*1aeb0*/  STL [R1+0x150], R0 ;  /* 0x0001500001007387 */ /* 0x0003e80000100800 */
[----:B------:R3:W-:Y:S01]  /*1aec0*/  STL [R1+0x15c], R174 ;  /* 0x00015cae01007387 */ /* 0x0007e20000100800 */
[----:B-1----:R-:W-:-:S03]  /*1aed0*/  IMAD.MOV.U32 R0, RZ, RZ, R175 ;  /* 0x000000ffff007224 */ /* 0x002fc600078e00af */
[----:B------:R-:W-:Y:S04]  /*1aee0*/  STL [R1+0x164], R146 ;  /* 0x0001649201007387 */ /* 0x000fe80000100800 */
[----:B------:R1:W-:Y:S04]  /*1aef0*/  STL [R1+0x158], R0 ;  /* 0x0001580001007387 */ /* 0x0003e80000100800 */
[----:B---3--:R-:W3:Y:S01]  /*1af00*/  LDL.LU.64 R174, [R1+0x2a8] ;  /* 0x0002a80001ae7983 */ /* 0x008ee20000300a00 */
[----:B-1----:R-:W-:-:S03]  /*1af10*/  IMAD.MOV.U32 R0, RZ, RZ, R147 ;  /* 0x000000ffff007224 */ /* 0x002fc600078e0093 */
[----:B------:R-:W-:Y:S04]  /*1af20*/  STL [R1+0x16c], R136 ;  /* 0x00016c8801007387 */ /* 0x000fe80000100800 */
[----:B------:R1:W-:Y:S04]  /*1af30*/  STL [R1+0x160], R0 ;  /* 0x0001600001007387 */ /* 0x0003e80000100800 */
[----:B------:R-:W3:Y:S01]  /*1af40*/  LDL.LU.64 R146, [R1+0x1b8] ;  /* 0x0001b80001927983 */ /* 0x000ee20000300a00 */
[----:B------:R-:W-:Y:S02]  /*1af50*/  IMAD.MOV.U32 R234, RZ, RZ, R120 ;  /* 0x000000ffffea7224 */ /* 0x000fe400078e0078 */
[----:B-1----:R-:W-:Y:S01]  /*1af60*/  IMAD.MOV.U32 R0, RZ, RZ, R137 ;  /* 0x000000ffff007224 */ /* 0x002fe200078e0089 */
[----:B----4-:R1:W-:Y:S01]  /*1af70*/  STL [R1+0x174], R122 ;  /* 0x0001747a01007387 */ /* 0x0103e20000100800 */
[----:B------:R-:W-:-:S02]  /*1af80*/  IMAD.MOV.U32 R120, RZ, RZ, R112 ;  /* 0x000000ffff787224 */ /* 0x000fc400078e0070 */
[----:B------:R-:W-:Y:S01]  /*1af90*/  IMAD.MOV.U32 R112, RZ, RZ, R236 ;  /* 0x000000ffff707224 */ /* 0x000fe200078e00ec */
[----:B------:R4:W-:Y:S04]  /*1afa0*/  STL [R1+0x168], R0 ;  /* 0x0001680001007387 */ /* 0x0009e80000100800 */
[----:B------:R-:W3:Y:S01]  /*1afb0*/  LDL.LU.64 R136, [R1+0x298] ;  /* 0x0002980001887983 */ /* 0x000ee20000300a00 */
[----:B-1----:R-:W-:Y:S02]  /*1afc0*/  IMAD.MOV.U32 R122, RZ, RZ, R112 ;  /* 0x000000ffff7a7224 */ /* 0x002fe400078e0070 */
[----:B----4-:R-:W-:Y:S02]  /*1afd0*/  IMAD.MOV.U32 R0, RZ, RZ, R123 ;  /* 0x000000ffff007224 */ /* 0x010fe400078e007b */
[----:B------:R-:W-:-:S02]  /*1afe0*/  IMAD.MOV.U32 R123, RZ, RZ, R113 ;  /* 0x000000ffff7b7224 */ /* 0x000fc400078e0071 */
[----:B------:R-:W3:Y:S04]  /*1aff0*/  LDL.LU.64 R112, [R1+0x358] ;  /* 0x0003580001707983 */ /* 0x000ee80000300a00 */
[----:B------:R1:W-:Y:S04]  /*1b000*/  STL [R1+0x170], R0 ;  /* 0x0001700001007387 */ /* 0x0003e80000100800 */
[----:B--2---:R2:W-:Y:S04]  /*1b010*/  STL [R1+0x17c], R182 ;  /* 0x00017cb601007387 */ /* 0x0045e80000100800 */
[----:B------:R-:W4:Y:S01]  /*1b020*/  LDL.LU.64 R180, [R1+0x290] ;  /* 0x0002900001b47983 */ /* 0x000f220000300a00 */
[----:B-1----:R-:W-:-:S05]  /*1b030*/  IMAD.MOV.U32 R0, RZ, RZ, R183 ;  /* 0x000000ffff007224 */ /* 0x002fca00078e00b7 */
[----:B------:R1:W-:Y:S04]  /*1b040*/  STL [R1+0x178], R0 ;  /* 0x0001780001007387 */ /* 0x0003e80000100800 */
[----:B------:R2:W-:Y:S04]  /*1b050*/  STL [R1+0x184], R172 ;  /* 0x000184ac01007387 */ /* 0x0005e80000100800 */
[----:B--2---:R-:W2:Y:S01]  /*1b060*/  LDL.LU.64 R182, [R1+0x368] ;  /* 0x0003680001b67983 */ /* 0x004ea20000300a00 */
[----:B-1----:R-:W-:-:S03]  /*1b070*/  IMAD.MOV.U32 R0, RZ, RZ, R173 ;  /* 0x000000ffff007224 */ /* 0x002fc600078e00ad */
[----:B------:R-:W2:Y:S04]  /*1b080*/  LDL.LU.64 R172, [R1+0x288] ;  /* 0x0002880001ac7983 */ /* 0x000ea80000300a00 */
[----:B------:R1:W-:Y:S04]  /*1b090*/  STL [R1+0x180], R0 ;  /* 0x0001800001007387 */ /* 0x0003e80000100800 */
[----:B------:R1:W-:Y:S02]  /*1b0a0*/  STL [R1+0x18c], R138 ;  /* 0x00018c8a01007387 */ /* 0x0003e40000100800 */
[----:B-1----:R-:W-:-:S02]  /*1b0b0*/  IMAD.MOV.U32 R0, RZ, RZ, R139 ;  /* 0x000000ffff007224 */ /* 0x002fc400078e008b */
        /* <DEDUP_REMOVED lines=10> */
[----:B---3--:R3:W-:Y:S01]  /*1b160*/  STL [R1+0x1a4], R174 ;  /* 0x0001a4ae01007387 */ /* 0x0087e20000100800 */
[----:B-1----:R-:W-:-:S03]  /*1b170*/  IMAD.MOV.U32 R0, RZ, RZ, R175 ;  /* 0x000000ffff007224 */ /* 0x002fc600078e00af */
[----:B---3--:R-:W3:Y:S04]  /*1b180*/  LDL.LU.64 R174, [R1+0x278] ;  /* 0x0002780001ae7983 */ /* 0x008ee80000300a00 */
[----:B------:R1:W-:Y:S04]  /*1b190*/  STL [R1+0x1a0], R0 ;  /* 0x0001a00001007387 */ /* 0x0003e80000100800 */
[----:B------:R1:W-:Y:S02]  /*1b1a0*/  STL [R1+0x1ac], R146 ;  /* 0x0001ac9201007387 */ /* 0x0003e40000100800 */
[----:B-1----:R-:W-:-:S02]  /*1b1b0*/  IMAD.MOV.U32 R0, RZ, RZ, R147 ;  /* 0x000000ffff007224 */ /* 0x002fc400078e0093 */
[----:B------:R-:W3:Y:S04]  /*1b1c0*/  LDL.LU.64 R146, [R1+0x398] ;  /* 0x0003980001927983 */ /* 0x000ee80000300a00 */
[----:B------:R1:W-:Y:S04]  /*1b1d0*/  STL [R1+0x1a8], R0 ;  /* 0x0001a80001007387 */ /* 0x0003e80000100800 */
[----:B------:R1:W-:Y:S02]  /*1b1e0*/  STL [R1+0x1b4], R136 ;  /* 0x0001b48801007387 */ /* 0x0003e40000100800 */
[----:B-1----:R-:W-:-:S02]  /*1b1f0*/  IMAD.MOV.U32 R0, RZ, RZ, R137 ;  /* 0x000000ffff007224 */ /* 0x002fc400078e0089 */
[----:B------:R-:W-:Y:S02]  /*1b200*/  IMAD.MOV.U32 R136, RZ, RZ, R122 ;  /* 0x000000ffff887224 */ /* 0x000fe400078e007a */
[----:B------:R-:W-:Y:S02]  /*1b210*/  IMAD.MOV.U32 R137, RZ, RZ, R123 ;  /* 0x000000ffff897224 */ /* 0x000fe400078e007b */
[----:B------:R-:W3:Y:S04]  /*1b220*/  LDL.LU.64 R122, [R1+0x268] ;  /* 0x00026800017a7983 */ /* 0x000ee80000300a00 */
[----:B------:R1:W-:Y:S04]  /*1b230*/  STL [R1+0x1b0], R0 ;  /* 0x0001b00001007387 */ /* 0x0003e80000100800 */
[----:B------:R4:W-:Y:S01]  /*1b240*/  STL [R1+0x1bc], R112 ;  /* 0x0001bc7001007387 */ /* 0x0009e20000100800 */
[----:B-1----:R-:W-:-:S03]  /*1b250*/  IMAD.MOV.U32 R0, RZ, RZ, R113 ;  /* 0x000000ffff007224 */ /* 0x002fc600078e0071 */
[----:B----4-:R-:W-:Y:S04]  /*1b260*/  STL [R1+0x1c4], R180 ;  /* 0x0001c4b401007387 */ /* 0x010fe80000100800 */
[----:B------:R1:W-:Y:S04]  /*1b270*/  STL [R1+0x1b8], R0 ;  /* 0x0001b80001007387 */ /* 0x0003e80000100800 */
[----:B------:R-:W4:Y:S01]  /*1b280*/  LDL.LU.64 R112, [R1+0x3a8] ;  /* 0x0003a80001707983 */ /* 0x000f220000300a00 */
[----:B-1----:R-:W-:-:S03]  /*1b290*/  IMAD.MOV.U32 R0, RZ, RZ, R181 ;  /* 0x000000ffff007224 */ /* 0x002fc600078e00b5 */
[----:B--2---:R-:W-:Y:S04]  /*1b2a0*/  STL [R1+0x1cc], R182 ;  /* 0x0001ccb601007387 */ /* 0x004fe80000100800 */
[----:B------:R1:W-:Y:S04]  /*1b2b0*/  STL [R1+0x1c0], R0 ;  /* 0x0001c00001007387 */ /* 0x0003e80000100800 */
[----:B------:R-:W-:Y:S01]  /*1b2c0*/  STL [R1+0x1d4], R172 ;  /* 0x0001d4ac01007387 */ /* 0x000fe20000100800 */
[----:B-1----:R-:W-:-:S05]  /*1b2d0*/  IMAD.MOV.U32 R0, RZ, RZ, R183 ;  /* 0x000000ffff007224 */ /* 0x002fca00078e00b7 */
[----:B------:R1:W-:Y:S02]  /*1b2e0*/  STL [R1+0x1c8], R0 ;  /* 0x0001c80001007387 */ /* 0x0003e40000100800 */
[----:B-1----:R-:W-:Y:S02]  /*1b2f0*/  IMAD.MOV.U32 R0, RZ, RZ, R173 ;  /* 0x000000ffff007224 */ /* 0x002fe400078e00ad */
[----:B------:R-:W-:Y:S04]  /*1b300*/  STL [R1+0x1dc], R138 ;  /* 0x0001dc8a01007387 */ /* 0x000fe80000100800 */
        /* <DEDUP_REMOVED lines=11> */
[----:B---3--:R-:W-:Y:S04]  /*1b3c0*/  STL [R1+0x1f4], R174 ;  /* 0x0001f4ae01007387 */ /* 0x008fe80000100800 */
[----:B------:R1:W-:Y:S04]  /*1b3d0*/  STL [R1+0x1e8], R0 ;  /* 0x0001e80001007387 */ /* 0x0003e80000100800 */
[----:B------:R-:W3:Y:S01]  /*1b3e0*/  LDL.LU.64 R130, [R1+0x3d8] ;  /* 0x0003d80001827983 */ /* 0x000ee20000300a00 */
[----:B-1----:R-:W-:-:S03]  /*1b3f0*/  IMAD.MOV.U32 R0, RZ, RZ, R175 ;  /* 0x000000ffff007224 */ /* 0x002fc600078e00af */
[----:B------:R-:W-:Y:S04]  /*1b400*/  STL [R1+0x1fc], R146 ;  /* 0x0001fc9201007387 */ /* 0x000fe80000100800 */
[----:B------:R1:W-:Y:S04]  /*1b410*/  STL [R1+0x1f0], R0 ;  /* 0x0001f00001007387 */ /* 0x0003e80000100800 */
[----:B------:R-:W3:Y:S04]  /*1b420*/  LDL.LU.64 R172, [R1+0x248] ;  /* 0x0002480001ac7983 */ /* 0x000ee80000300a00 */
[----:B------:R-:W3:Y:S01]  /*1b430*/  LDL.LU.64 R174, [R1+0x3e8] ;  /* 0x0003e80001ae7983 */ /* 0x000ee20000300a00 */
[----:B-1----:R-:W-:-:S02]  /*1b440*/  IMAD.MOV.U32 R0, RZ, RZ, R147 ;  /* 0x000000ffff007224 */ /* 0x002fc400078e0093 */
[----:B------:R-:W-:Y:S02]  /*1b450*/  IMAD.MOV.U32 R146, RZ, RZ, R136 ;  /* 0x000000ffff927224 */ /* 0x000fe400078e0088 */
[----:B------:R-:W-:Y:S01]  /*1b460*/  IMAD.MOV.U32 R147, RZ, RZ, R137 ;  /* 0x000000ffff937224 */ /* 0x000fe200078e0089 */
[----:B------:R1:W-:Y:S01]  /*1b470*/  STL [R1+0x1f8], R0 ;  /* 0x0001f80001007387 */ /* 0x0003e20000100800 */
[----:B------:R-:W-:Y:S02]  /*1b480*/  IMAD.MOV.U32 R136, RZ, RZ, R120 ;  /* 0x000000ffff887224 */ /* 0x000fe400078e0078 */
[----:B------:R-:W-:Y:S01]  /*1b490*/  IMAD.MOV.U32 R137, RZ, RZ, R121 ;  /* 0x000000ffff897224 */ /* 0x000fe200078e0079 */
[----:B------:R4:W-:Y:S04]  /*1b4a0*/  STL [R1+0x204], R122 ;  /* 0x0002047a01007387 */ /* 0x0009e80000100800 */
[----:B------:R-:W3:Y:S01]  /*1b4b0*/  LDL.LU.64 R120, [R1+0x3f0] ;  /* 0x0003f00001787983 */ /* 0x000ee20000300a00 */
[----:B-1----:R-:W-:-:S03]  /*1b4c0*/  IMAD.MOV.U32 R0, RZ, RZ, R123 ;  /* 0x000000ffff007224 */ /* 0x002fc600078e007b */
[----:B----4-:R-:W-:Y:S04]  /*1b4d0*/  STL [R1+0x20c], R112 ;  /* 0x00020c7001007387 */ /* 0x010fe80000100800 */
[----:B------:R1:W-:Y:S04]  /*1b4e0*/  STL [R1+0x200], R0 ;  /* 0x0002000001007387 */ /* 0x0003e80000100800 */
[----:B------:R-:W4:Y:S01]  /*1b4f0*/  LDL.LU.64 R122, [R1+0x408] ;  /* 0x00040800017a7983 */ /* 0x000f220000300a00 */
[----:B-1----:R-:W-:-:S03]  /*1b500*/  IMAD.MOV.U32 R0, RZ, RZ, R113 ;  /* 0x000000ffff007224 */ /* 0x002fc600078e0071 */
[----:B------:R-:W-:Y:S04]  /*1b510*/  STL [R1+0x214], R144 ;  /* 0x0002149001007387 */ /* 0x000fe80000100800 */
[----:B------:R1:W-:Y:S04]  /*1b520*/  STL [R1+0x208], R0 ;  /* 0x0002080001007387 */ /* 0x0003e80000100800 */
[----:B------:R-:W4:Y:S01]  /*1b530*/  LDL.LU.64 R112, [R1+0x410] ;  /* 0x0004100001707983 */ /* 0x000f220000300a00 */
[----:B-1----:R-:W-:-:S03]  /*1b540*/  IMAD.MOV.U32 R0, RZ, RZ, R145 ;  /* 0x000000ffff007224 */ /* 0x002fc600078e0091 */
[----:B------:R-:W-:Y:S04]  /*1b550*/  STL [R1+0x21c], R114 ;  /* 0x00021c7201007387 */ /* 0x000fe80000100800 */
[----:B------:R1:W-:Y:S04]  /*1b560*/  STL [R1+0x210], R0 ;  /* 0x0002100001007387 */ /* 0x0003e80000100800 */
[----:B------:R-:W4:Y:S01]  /*1b570*/  LDL.LU.64 R144, [R1+0x418] ;  /* 0x0004180001907983 */ /* 0x000f220000300a00 */
[----:B-1----:R-:W-:-:S03]  /*1b580*/  IMAD.MOV.U32 R0, RZ, RZ, R115 ;  /* 0x000000ffff007224 */ /* 0x002fc600078e0073 */
[----:B------:R-:W4:Y:S04]  /*1b590*/  LDL.LU.64 R114, [R1+0x400] ;  /* 0x0004000001727983 */ /* 0x000f280000300a00 */
[----:B------:R2:W-:Y:S02]  /*1b5a0*/  STL [R1+0x218], R0 ;  /* 0x0002180001007387 */ /* 0x0005e40000100800 */
[----:B--2---:R-:W-:Y:S02]  /*1b5b0*/  IMAD.MOV.U32 R0, RZ, RZ, R183 ;  /* 0x000000ffff007224 */ /* 0x004fe400078e00b7 */
[----:B------:R-:W-:Y:S04]  /*1b5c0*/  STL [R1+0x224], R182 ;  /* 0x000224b601007387 */ /* 0x000fe80000100800 */
[----:B------:R-:W-:Y:S04]  /*1b5d0*/  STL [R1+0x22c], R138 ;  /* 0x00022c8a01007387 */ /* 0x000fe80000100800 */
[----:B------:R1:W-:Y:S02]  /*1b5e0*/  STL [R1+0x220], R0 ;  /* 0x0002200001007387 */ /* 0x0003e40000100800 */
[----:B-1----:R-:W-:-:S02]  /*1b5f0*/  IMAD.MOV.U32 R0, RZ, RZ, R139 ;  /* 0x000000ffff007224 */ /* 0x002fc400078e008b */
[----:B------:R-:W2:Y:S04]  /*1b600*/  LDL.LU.64 R138, [R1+0x420] ;  /* 0x00042000018a7983 */ /* 0x000ea80000300a00 */
        /* <DEDUP_REMOVED lines=9> */
[----:B------:R-:W-:Y:S01]  /*1b6a0*/  STL [R1+0x244], R172 ;  /* 0x000244ac01007387 */ /* 0x000fe20000100800 */
[----:B-1----:R-:W-:-:S05]  /*1b6b0*/  IMAD.MOV.U32 R0, RZ, RZ, R173 ;  /* 0x000000ffff007224 */ /* 0x002fca00078e00ad */
[----:B------:R1:W-:Y:S04]  /*1b6c0*/  STL [R1+0x240], R0 ;  /* 0x0002400001007387 */ /* 0x0003e80000100800 */
[----:B------:R-:W-:Y:S01]  /*1b6d0*/  STL [R1+0x24c], R174 ;  /* 0x00024cae01007387 */ /* 0x000fe20000100800 */
[----:B-1----:R-:W-:-:S05]  /*1b6e0*/  IMAD.MOV.U32 R0, RZ, RZ, R175 ;  /* 0x000000ffff007224 */ /* 0x002fca00078e00af */
[----:B------:R1:W-:Y:S04]  /*1b6f0*/  STL [R1+0x248], R0 ;  /* 0x0002480001007387 */ /* 0x0003e80000100800 */
[----:B------:R1:W-:Y:S02]  /*1b700*/  STL [R1+0x254], R120 ;  /* 0x0002547801007387 */ /* 0x0003e40000100800 */
[----:B-1----:R-:W-:Y:S02]  /*1b710*/  IMAD.MOV.U32 R0, RZ, RZ, R121 ;  /* 0x000000ffff007224 */ /* 0x002fe400078e0079 */
[----:B------:R-:W3:Y:S04]  /*1b720*/  LDL.LU.64 R120, [R1+0x460] ;  /* 0x0004600001787983 */ /* 0x000ee80000300a00 */
[----:B------:R1:W-:Y:S04]  /*1b730*/  STL [R1+0x250], R0 ;  /* 0x0002500001007387 */ /* 0x0003e80000100800 */
[----:B----4-:R4:W-:Y:S01]  /*1b740*/  STL [R1+0x25c], R122 ;  /* 0x00025c7a01007387 */ /* 0x0109e20000100800 */
[----:B-1----:R-:W-:-:S03]  /*1b750*/  IMAD.MOV.U32 R0, RZ, RZ, R123 ;  /* 0x000000ffff007224 */ /* 0x002fc600078e007b */
[----:B----4-:R-:W4:Y:S04]  /*1b760*/  LDL.LU.64 R122, [R1+0x468] ;  /* 0x00046800017a7983 */ /* 0x010f280000300a00 */
[----:B------:R1:W-:Y:S04]  /*1b770*/  STL [R1+0x258], R0 ;  /* 0x0002580001007387 */ /* 0x0003e80000100800 */
[----:B------:R1:W-:Y:S02]  /*1b780*/  STL [R1+0x264], R112 ;  /* 0x0002647001007387 */ /* 0x0003e40000100800 */
[----:B-1----:R-:W-:-:S02]  /*1b790*/  IMAD.MOV.U32 R0, RZ, RZ, R113 ;  /* 0x000000ffff007224 */ /* 0x002fc400078e0071 */
[----:B------:R-:W4:Y:S04]  /*1b7a0*/  LDL.LU.64 R112, [R1+0x450] ;  /* 0x0004500001707983 */ /* 0x000f280000300a00 */
[----:B------:R1:W-:Y:S04]  /*1b7b0*/  STL [R1+0x260], R0 ;  /* 0x0002600001007387 */ /* 0x0003e80000100800 */
[----:B------:R1:W-:Y:S04]  /*1b7c0*/  STL [R1+0x26c], R144 ;  /* 0x00026c9001007387 */ /* 0x0003e80000100800 */
[----:B------:R-:W4:Y:S01]  /*1b7d0*/  LDL.LU.64 R174, [R1+0x478] ;  /* 0x0004780001ae7983 */ /* 0x000f220000300a00 */
[----:B-1----:R-:W-:-:S05]  /*1b7e0*/  IMAD.MOV.U32 R0, RZ, RZ, R145 ;  /* 0x000000ffff007224 */ /* 0x002fca00078e0091 */
[----:B------:R1:W-:Y:S04]  /*1b7f0*/  STL [R1+0x268], R0 ;  /* 0x0002680001007387 */ /* 0x0003e80000100800 */
[----:B------:R1:W-:Y:S04]  /*1b800*/  STL [R1+0x274], R114 ;  /* 0x0002747201007387 */ /* 0x0003e80000100800 */
[----:B------:R-:W4:Y:S01]  /*1b810*/  LDL.LU.64 R144, [R1+0x480] ;  /* 0x0004800001907983 */ /* 0x000f220000300a00 */
[----:B-1----:R-:W-:Y:S02]  /*1b820*/  IMAD.MOV.U32 R0, RZ, RZ, R115 ;  /* 0x000000ffff007224 */ /* 0x002fe400078e0073 */
[----:B------:R-:W-:-:S02]  /*1b830*/  IMAD.MOV.U32 R114, RZ, RZ, R64 ;  /* 0x000000ffff727224 */ /* 0x000fc400078e0040 */
[----:B------:R-:W-:Y:S02]  /*1b840*/  IMAD.MOV.U32 R115, RZ, RZ, R65 ;  /* 0x000000ffff737224 */ /* 0x000fe400078e0041 */
[----:B------:R-:W4:Y:S04]  /*1b850*/  LDL.LU.64 R64, [R1+0x490] ;  /* 0x0004900001407983 */ /* 0x000f280000300a00 */
[----:B------:R1:W-:Y:S04]  /*1b860*/  STL [R1+0x270], R0 ;  /* 0x0002700001007387 */ /* 0x0003e80000100800 */
[----:B--2---:R2:W-:Y:S01]  /*1b870*/  STL [R1+0x27c], R138 ;  /* 0x00027c8a01007387 */ /* 0x0045e20000100800 */
[----:B-1----:R-:W-:-:S03]  /*1b880*/  IMAD.MOV.U32 R0, RZ, RZ, R139 ;  /* 0x000000ffff007224 */ /* 0x002fc600078e008b */
[----:B--2---:R-:W2:Y:S04]  /*1b890*/  LDL.LU.64 R138, [R1+0x498] ;  /* 0x00049800018a7983 */ /* 0x004ea80000300a00 */
        /* <DEDUP_REMOVED lines=29> */
[----:B------:R-:W-:Y:S01]  /*1ba70*/  STL [R1+0x2bc], R174 ;  /* 0x0002bcae01007387 */ /* 0x000fe20000100800 */
[----:B-1----:R-:W-:-:S05]  /*1ba80*/  IMAD.MOV.U32 R0, RZ, RZ, R175 ;  /* 0x000000ffff007224 */ /* 0x002fca00078e00af */
[----:B------:R1:W-:Y:S04]  /*1ba90*/  STL [R1+0x2b8], R0 ;  /* 0x0002b80001007387 */ /* 0x0003e80000100800 */
[----:B------:R-:W-:Y:S01]  /*1baa0*/  STL [R1+0x2c4], R144 ;  /* 0x0002c49001007387 */ /* 0x000fe20000100800 */
[----:B-1----:R-:W-:-:S05]  /*1bab0*/  IMAD.MOV.U32 R0, RZ, RZ, R145 ;  /* 0x000000ffff007224 */ /* 0x002fca00078e0091 */
[----:B------:R1:W-:Y:S04]  /*1bac0*/  STL [R1+0x2c0], R0 ;  /* 0x0002c00001007387 */ /* 0x0003e80000100800 */
[----:B------:R2:W-:Y:S01]  /*1bad0*/  STL [R1+0x2cc], R64 ;  /* 0x0002cc4001007387 */ /* 0x0005e20000100800 */
[----:B-1----:R-:W-:-:S03]  /*1bae0*/  IMAD.MOV.U32 R0, RZ, RZ, R65 ;  /* 0x000000ffff007224 */ /* 0x002fc600078e0041 */
[----:B--2---:R-:W2:Y:S04]  /*1baf0*/  LDL.LU.64 R64, [R1+0x4f8] ;  /* 0x0004f80001407983 */ /* 0x004ea80000300a00 */
        /* <DEDUP_REMOVED lines=41> */
[----:B--2---:R2:W-:Y:S01]  /*1bd90*/  STL [R1+0x324], R64 ;  /* 0x0003244001007387 */ /* 0x0045e20000100800 */
        /* <DEDUP_REMOVED lines=473> */
[----:B------:R-:W4:Y:S04]  /*1db30*/  LDL.64 R112, [R1+0xb58] ;  /* 0x000b580001707983 */ /* 0x000f280000100a00 */
        /* <DEDUP_REMOVED lines=9> */
[----:B--2---:R2:W-:Y:S01]  /*1dbd0*/  STL [R1+0x6ec], R64 ;  /* 0x0006ec4001007387 */ /* 0x0045e20000100800 */
[----:B-1----:R-:W-:-:S03]  /*1dbe0*/  IMAD.MOV.U32 R0, RZ, RZ, R65 ;  /* 0x000000ffff007224 */ /* 0x002fc600078e0041 */
[----:B--2---:R-:W2:Y:S04]  /*1dbf0*/  LDL.64 R64, [R1+0xb70] ;  /* 0x000b700001407983 */ /* 0x004ea80000100a00 */
        /* <DEDUP_REMOVED lines=17> */
[----:B------:R-:W-:Y:S04]  /*1dd10*/  STL [R1+0x714], R136 ;  /* 0x0007148801007387 */ /* 0x000fe80000100800 */
[----:B------:R-:W3:Y:S01]  /*1dd20*/  LDL.LU.64 R144, [R1+0xb98] ;  /* 0x000b980001907983 */ /* 0x000ee20000300a00 */
        /* <DEDUP_REMOVED lines=18> */
[----:B------:R-:W-:Y:S04]  /*1de50*/  STL [R1+0x73c], R114 ;  /* 0x00073c7201007387 */ /* 0x000fe80000100800 */
[----:B------:R-:W4:Y:S01]  /*1de60*/  LDL.LU.64 R136, [R1+0xbc0] ;  /* 0x000bc00001887983 */ /* 0x000f220000300a00 */
[----:B-1----:R-:W-:-:S05]  /*1de70*/  IMAD.MOV.U32 R0, RZ, RZ, R115 ;  /* 0x000000ffff007224 */ /* 0x002fca00078e0073 */
[----:B------:R2:W-:Y:S02]  /*1de80*/  STL [R1+0x738], R0 ;  /* 0x0007380001007387 */ /* 0x0005e40000100800 */
[----:B--2---:R-:W-:Y:S02]  /*1de90*/  IMAD.MOV.U32 R0, RZ, RZ, R65 ;  /* 0x000000ffff007224 */ /* 0x004fe400078e0041 */
[----:B------:R1:W-:Y:S04]  /*1dea0*/  STL [R1+0x744], R64 ;  /* 0x0007444001007387 */ /* 0x0003e80000100800 */
[----:B------:R-:W2:Y:S04]  /*1deb0*/  LDL.LU.64 R114, [R1+0xbc8] ;  /* 0x000bc80001727983 */ /* 0x000ea80000300a00 */
[----:B------:R1:W-:Y:S04]  /*1dec0*/  STL [R1+0x740], R0 ;  /* 0x0007400001007387 */ /* 0x0003e80000100800 */
[----:B------:R3:W-:Y:S04]  /*1ded0*/  STL [R1+0x74c], R138 ;  /* 0x00074c8a01007387 */ /* 0x0007e80000100800 */
[----:B-1----:R-:W2:Y:S01]  /*1dee0*/  LDL.LU.64 R64, [R1+0xbd0] ;  /* 0x000bd00001407983 */ /* 0x002ea20000300a00 */
[----:B------:R-:W-:-:S03]  /*1def0*/  IMAD.MOV.U32 R0, RZ, RZ, R139 ;  /* 0x000000ffff007224 */ /* 0x000fc600078e008b */
[----:B---3--:R-:W-:Y:S04]  /*1df00*/  STL [R1+0x754], R128 ;  /* 0x0007548001007387 */ /* 0x008fe80000100800 */
[----:B------:R1:W-:Y:S04]  /*1df10*/  STL [R1+0x748], R0 ;  /* 0x0007480001007387 */ /* 0x0003e80000100800 */
[----:B------:R-:W3:Y:S01]  /*1df20*/  LDL.LU.64 R138, [R1+0xbd8] ;  /* 0x000bd800018a7983 */ /* 0x000ee20000300a00 */
[----:B-1----:R-:W-:-:S03]  /*1df30*/  IMAD.MOV.U32 R0, RZ, RZ, R129 ;  /* 0x000000ffff007224 */ /* 0x002fc600078e0081 */
[----:B------:R-:W-:Y:S04]  /*1df40*/  STL [R1+0x75c], R130 ;  /* 0x00075c8201007387 */ /* 0x000fe80000100800 */
        /* <DEDUP_REMOVED lines=34> */
[----:B------:R-:W-:Y:S04]  /*1e170*/  STL [R1+0x7a4], R64 ;  /* 0x0007a44001007387 */ /* 0x000fe80000100800 */
[----:B------:R1:W-:Y:S04]  /*1e180*/  STL [R1+0x798], R0 ;  /* 0x0007980001007387 */ /* 0x0003e80000100800 */
[----:B--2---:R-:W2:Y:S01]  /*1e190*/  LDL.LU.64 R114, [R1+0xc20] ;  /* 0x000c200001727983 */ /* 0x004ea20000300a00 */
[----:B-1----:R-:W-:-:S03]  /*1e1a0*/  IMAD.MOV.U32 R0, RZ, RZ, R65 ;  /* 0x000000ffff007224 */ /* 0x002fc600078e0041 */
        /* <DEDUP_REMOVED lines=14> */
[----:B------:R-:W3:Y:S04]  /*1e290*/  LDL.LU.64 R130, [R1+0xc40] ;  /* 0x000c400001827983 */ /* 0x000ee80000300a00 */
[----:B------:R-:W3:Y:S01]  /*1e2a0*/  LDL.LU.64 R144, [R1+0xc48] ;  /* 0x000c480001907983 */ /* 0x000ee20000300a00 */
[----:B-1----:R-:W-:-:S05]  /*1e2b0*/  IMAD.MOV.U32 R0, RZ, RZ, R147 ;  /* 0x000000ffff007224 */ /* 0x002fca00078e0093 */
[----:B------:R1:W-:Y:S04]  /*1e2c0*/  STL [R1+0x7c0], R0 ;  /* 0x0007c00001007387 */ /* 0x0003e80000100800 */
[----:B------:R1:W-:Y:S02]  /*1e2d0*/  STL [R1+0x7cc], R120 ;  /* 0x0007cc7801007387 */ /* 0x0003e40000100800 */
[----:B-1----:R-:W-:Y:S02]  /*1e2e0*/  IMAD.MOV.U32 R0, RZ, RZ, R121 ;  /* 0x000000ffff007224 */ /* 0x002fe400078e0079 */
[----:B------:R-:W3:Y:S04]  /*1e2f0*/  LDL.LU.64 R120, [R1+0xc50] ;  /* 0x000c500001787983 */ /* 0x000ee80000300a00 */
[----:B------:R4:W-:Y:S02]  /*1e300*/  STL [R1+0x7c8], R0 ;  /* 0x0007c80001007387 */ /* 0x0009e40000100800 */
[----:B----4-:R-:W-:-:S02]  /*1e310*/  IMAD.MOV.U32 R0, RZ, RZ, R123 ;  /* 0x000000ffff007224 */ /* 0x010fc400078e007b */
[----:B------:R1:W-:Y:S04]  /*1e320*/  STL [R1+0x7d4], R122 ;  /* 0x0007d47a01007387 */ /* 0x0003e80000100800 */
[----:B-1----:R-:W4:Y:S04]  /*1e330*/  LDL.LU.64 R122, [R1+0xc58] ;  /* 0x000c5800017a7983 */ /* 0x002f280000300a00 */
[----:B------:R1:W-:Y:S04]  /*1e340*/  STL [R1+0x7d0], R0 ;  /* 0x0007d00001007387 */ /* 0x0003e80000100800 */
        /* <DEDUP_REMOVED lines=39> */
[----:B------:R4:W-:Y:S02]  /*1e5c0*/  STL [R1+0x820], R0 ;  /* 0x0008200001007387 */ /* 0x0009e40000100800 */
[----:B----4-:R-:W-:-:S02]  /*1e5d0*/  IMAD.MOV.U32 R0, RZ, RZ, R123 ;  /* 0x000000ffff007224 */ /* 0x010fc400078e007b */
[----:B------:R1:W-:Y:S04]  /*1e5e0*/  STL [R1+0x82c], R122 ;  /* 0x00082c7a01007387 */ /* 0x0003e80000100800 */
[----:B------:R-:W-:Y:S04]  /*1e5f0*/  STL [R1+0x834], R146 ;  /* 0x0008349201007387 */ /* 0x000fe80000100800 */
[----:B------:R4:W-:Y:S04]  /*1e600*/  STL [R1+0x828], R0 ;  /* 0x0008280001007387 */ /* 0x0009e80000100800 */
[----:B-1----:R-:W3:Y:S01]  /*1e610*/  LDL.LU.64 R122, [R1+0xcb0] ;  /* 0x000cb000017a7983 */ /* 0x002ee20000300a00 */
[----:B----4-:R-:W-:-:S03]  /*1e620*/  IMAD.MOV.U32 R0, RZ, RZ, R147 ;  /* 0x000000ffff007224 */ /* 0x010fc600078e0093 */
[----:B------:R-:W-:Y:S04]  /*1e630*/  STL [R1+0x83c], R112 ;  /* 0x00083c7001007387 */ /* 0x000fe80000100800 */
[----:B------:R1:W-:Y:S02]  /*1e640*/  STL [R1+0x830], R0 ;  /* 0x0008300001007387 */ /* 0x0003e40000100800 */
[----:B-1----:R-:W-:Y:S02]  /*1e650*/  IMAD.MOV.U32 R0, RZ, RZ, R113 ;  /* 0x000000ffff007224 */ /* 0x002fe400078e0071 */
[----:B------:R-:W4:Y:S04]  /*1e660*/  LDL.LU.64 R112, [R1+0xcb8] ;  /* 0x000cb80001707983 */ /* 0x000f280000300a00 */
[----:B------:R1:W-:Y:S04]  /*1e670*/  STL [R1+0x838], R0 ;  /* 0x0008380001007387 */ /* 0x0003e80000100800 */
[----:B------:R1:W-:Y:S02]  /*1e680*/  STL [R1+0x844], R66 ;  /* 0x0008444201007387 */ /* 0x0003e40000100800 */
[----:B-1----:R-:W-:-:S02]  /*1e690*/  IMAD.MOV.U32 R0, RZ, RZ, R67 ;  /* 0x000000ffff007224 */ /* 0x002fc400078e0043 */
[----:B------:R-:W-:Y:S04]  /*1e6a0*/  STL [R1+0x84c], R136 ;  /* 0x00084c8801007387 */ /* 0x000fe80000100800 */
[----:B------:R1:W-:Y:S04]  /*1e6b0*/  STL [R1+0x840], R0 ;  /* 0x0008400001007387 */ /* 0x0003e80000100800 */
[----:B------:R-:W4:Y:S01]  /*1e6c0*/  LDL.LU.64 R66, [R1+0xcc0] ;  /* 0x000cc00001427983 */ /* 0x000f220000300a00 */
[----:B-1----:R-:W-:-:S03]  /*1e6d0*/  IMAD.MOV.U32 R0, RZ, RZ, R137 ;  /* 0x000000ffff007224 */ /* 0x002fc600078e0089 */
[----:B--2---:R-:W-:Y:S04]  /*1e6e0*/  STL [R1+0x854], R114 ;  /* 0x0008547201007387 */ /* 0x004fe80000100800 */
[----:B------:R1:W-:Y:S02]  /*1e6f0*/  STL [R1+0x848], R0 ;  /* 0x0008480001007387 */ /* 0x0003e40000100800 */
[----:B-1----:R-:W-:Y:S02]  /*1e700*/  IMAD.MOV.U32 R0, RZ, RZ, R115 ;  /* 0x000000ffff007224 */ /* 0x002fe400078e0073 */
[----:B------:R-:W2:Y:S04]  /*1e710*/  LDL.LU.64 R114, [R1+0xcc8] ;  /* 0x000cc80001727983 */ /* 0x000ea80000300a00 */
[----:B------:R1:W-:Y:S04]  /*1e720*/  STL [R1+0x850], R0 ;  /* 0x0008500001007387 */ /* 0x0003e80000100800 */
[----:B---3--:R3:W-:Y:S04]  /*1e730*/  STL [R1+0x85c], R64 ;  /* 0x00085c4001007387 */ /* 0x0087e80000100800 */
[----:B------:R-:W2:Y:S01]  /*1e740*/  LDL.LU.64 R182, [R1+0xcd0] ;  /* 0x000cd00001b67983 */ /* 0x000ea20000300a00 */
[----:B-1----:R-:W-:-:S05]  /*1e750*/  IMAD.MOV.U32 R0, RZ, RZ, R65 ;  /* 0x000000ffff007224 */ /* 0x002fca00078e0041 */
[----:B------:R1:W-:Y:S04]  /*1e760*/  STL [R1+0x858], R0 ;  /* 0x0008580001007387 */ /* 0x0003e80000100800 */
[----:B------:R-:W-:Y:S04]  /*1e770*/  STL [R1+0x864], R138 ;  /* 0x0008648a01007387 */ /* 0x000fe80000100800 */
[----:B---3--:R-:W2:Y:S01]  /*1e780*/  LDL.LU.64 R64, [R1+0xcd8] ;  /* 0x000cd80001407983 */ /* 0x008ea20000300a00 */
[----:B-1----:R-:W-:-:S03]  /*1e790*/  IMAD.MOV.U32 R0, RZ, RZ, R139 ;  /* 0x000000ffff007224 */ /* 0x002fc600078e008b */
[----:B------:R-:W-:Y:S04]  /*1e7a0*/  STL [R1+0x86c], R128 ;  /* 0x00086c8001007387 */ /* 0x000fe80000100800 */
[----:B------:R1:W-:Y:S04]  /*1e7b0*/  STL [R1+0x860], R0 ;  /* 0x0008600001007387 */ /* 0x0003e80000100800 */
[----:B------:R-:W2:Y:S04]  /*1e7c0*/  LDL.LU.64 R172, [R1+0xce0] ;  /* 0x000ce00001ac7983 */ /* 0x000ea80000300a00 */
[----:B------:R-:W2:Y:S01]  /*1e7d0*/  LDL.LU.64 R174, [R1+0xce8] ;  /* 0x000ce80001ae7983 */ /* 0x000ea20000300a00 */
[----:B-1----:R-:W-:-:S05]  /*1e7e0*/  IMAD.MOV.U32 R0, RZ, RZ, R129 ;  /* 0x000000ffff007224 */ /* 0x002fca00078e0081 */
[----:B------:R1:W-:Y:S04]  /*1e7f0*/  STL [R1+0x868], R0 ;  /* 0x0008680001007387 */ /* 0x0003e80000100800 */
[----:B------:R-:W-:Y:S04]  /*1e800*/  STL [R1+0x874], R130 ;  /* 0x0008748201007387 */ /* 0x000fe80000100800 */
[----:B------:R-:W2:Y:S01]  /*1e810*/  LDL.LU.64 R144, [R1+0xcf0] ;  /* 0x000cf00001907983 */ /* 0x000ea20000300a00 */
[----:B-1----:R-:W-:-:S03]  /*1e820*/  IMAD.MOV.U32 R0, RZ, RZ, R131 ;  /* 0x000000ffff007224 */ /* 0x002fc600078e0083 */
[----:B------:R-:W2:Y:S04]  /*1e830*/  LDL.LU.64 R146, [R1+0xcf8] ;  /* 0x000cf80001927983 */ /* 0x000ea80000300a00 */
[----:B------:R1:W-:Y:S04]  /*1e840*/  STL [R1+0x870], R0 ;  /* 0x0008700001007387 */ /* 0x0003e80000100800 */
[----:B------:R-:W-:Y:S04]  /*1e850*/  STL [R1+0x87c], R120 ;  /* 0x00087c7801007387 */ /* 0x000fe80000100800 */
[----:B------:R-:W2:Y:S01]  /*1e860*/  LDL.LU.64 R136, [R1+0xd00] ;  /* 0x000d000001887983 */ /* 0x000ea20000300a00 */
[----:B-1----:R-:W-:-:S03]  /*1e870*/  IMAD.MOV.U32 R0, RZ, RZ, R121 ;  /* 0x000000ffff007224 */ /* 0x002fc600078e0079 */
[----:B------:R-:W2:Y:S04]  /*1e880*/  LDL.LU.64 R138, [R1+0xd08] ;  /* 0x000d0800018a7983 */ /* 0x000ea80000300a00 */
[----:B------:R1:W-:Y:S04]  /*1e890*/  STL [R1+0x878], R0 ;  /* 0x0008780001007387 */ /* 0x0003e80000100800 */
[----:B------:R-:W-:Y:S04]  /*1e8a0*/  STL [R1+0x884], R122 ;  /* 0x0008847a01007387 */ /* 0x000fe80000100800 */
[----:B------:R-:W3:Y:S01]  /*1e8b0*/  LDL.LU.64 R128, [R1+0xd10] ;  /* 0x000d100001807983 */ /* 0x000ee20000300a00 */
[----:B-1----:R-:W-:-:S03]  /*1e8c0*/  IMAD.MOV.U32 R0, RZ, RZ, R123 ;  /* 0x000000ffff007224 */ /* 0x002fc600078e007b */
[----:B------:R-:W3:Y:S04]  /*1e8d0*/  LDL.LU.64 R130, [R1+0xd18] ;  /* 0x000d180001827983 */ /* 0x000ee80000300a00 */
[----:B------:R1:W-:Y:S04]  /*1e8e0*/  STL [R1+0x880], R0 ;  /* 0x0008800001007387 */ /* 0x0003e80000100800 */
[----:B----4-:R4:W-:Y:S04]  /*1e8f0*/  STL [R1+0x88c], R112 ;  /* 0x00088c7001007387 */ /* 0x0109e80000100800 */
[----:B------:R-:W3:Y:S01]  /*1e900*/  LDL.LU.64 R120, [R1+0xd20] ;  /* 0x000d200001787983 */ /* 0x000ee20000300a00 */
[----:B-1----:R-:W-:-:S03]  /*1e910*/  IMAD.MOV.U32 R0, RZ, RZ, R113 ;  /* 0x000000ffff007224 */ /* 0x002fc600078e0071 */
[----:B------:R-:W3:Y:S04]  /*1e920*/  LDL.LU.64 R122, [R1+0xd28] ;  /* 0x000d2800017a7983 */ /* 0x000ee80000300a00 */
[----:B------:R1:W-:Y:S04]  /*1e930*/  STL [R1+0x888], R0 ;  /* 0x0008880001007387 */ /* 0x0003e80000100800 */
[----:B------:R1:W-:Y:S04]  /*1e940*/  STL [R1+0x894], R66 ;  /* 0x0008944201007387 */ /* 0x0003e80000100800 */
[----:B----4-:R-:W4:Y:S01]  /*1e950*/  LDL.LU.64 R112, [R1+0xd30] ;  /* 0x000d300001707983 */ /* 0x010f220000300a00 */
[----:B-1----:R-:W-:-:S03]  /*1e960*/  IMAD.MOV.U32 R0, RZ, RZ, R67 ;  /* 0x000000ffff007224 */ /* 0x002fc600078e0043 */
[----:B------:R-:W4:Y:S04]  /*1e970*/  LDL.LU.64 R66, [R1+0xd38] ;  /* 0x000d380001427983 */ /* 0x000f280000300a00 */
[----:B------:R1:W-:Y:S04]  /*1e980*/  STL [R1+0x890], R0 ;  /* 0x0008900001007387 */ /* 0x0003e80000100800 */
[----:B--2---:R2:W-:Y:S01]  /*1e990*/  STL [R1+0x89c], R114 ;  /* 0x00089c7201007387 */ /* 0x0045e20000100800 */
[----:B-1----:R-:W-:-:S03]  /*1e9a0*/  IMAD.MOV.U32 R0, RZ, RZ, R115 ;  /* 0x000000ffff007224 */ /* 0x002fc600078e0073 */
[----:B--2---:R-:W2:Y:S04]  /*1e9b0*/  LDL.LU.64 R114, [R1+0xd40] ;  /* 0x000d400001727983 */ /* 0x004ea80000300a00 */
[----:B------:R1:W-:Y:S04]  /*1e9c0*/  STL [R1+0x898], R0 ;  /* 0x0008980001007387 */ /* 0x0003e80000100800 */
[----:B------:R-:W-:Y:S01]  /*1e9d0*/  STL [R1+0x8a4], R182 ;  /* 0x0008a4b601007387 */ /* 0x000fe20000100800 */
[----:B-1----:R-:W-:-:S03]  /*1e9e0*/  IMAD.MOV.U32 R0, RZ, RZ, R183 ;  /* 0x000000ffff007224 */ /* 0x002fc600078e00b7 */
[----:B------:R-:W-:Y:S04]  /*1e9f0*/  STL [R1+0x8ac], R64 ;  /* 0x0008ac4001007387 */ /* 0x000fe80000100800 */
[----:B------:R1:W-:Y:S02]  /*1ea00*/  STL [R1+0x8a0], R0 ;  /* 0x0008a00001007387 */ /* 0x0003e40000100800 */
[----:B-1----:R-:W-:Y:S02]  /*1ea10*/  IMAD.MOV.U32 R0, RZ, RZ, R65 ;  /* 0x000000ffff007224 */ /* 0x002fe400078e0041 */
[----:B------:R-:W2:Y:S04]  /*1ea20*/  LDL.LU.64 R64, [R1+0xd48] ;  /* 0x000d480001407983 */ /* 0x000ea80000300a00 */
[----:B------:R1:W-:Y:S04]  /*1ea30*/  STL [R1+0x8a8], R0 ;  /* 0x0008a80001007387 */ /* 0x0003e80000100800 */
[----:B------:R-:W-:Y:S01]  /*1ea40*/  STL [R1+0x8b4], R172 ;  /* 0x0008b4ac01007387 */ /* 0x000fe20000100800 */
[----:B-1----:R-:W-:-:S03]  /*1ea50*/  IMAD.MOV.U32 R0, RZ, RZ, R173 ;  /* 0x000000ffff007224 */ /* 0x002fc600078e00ad */
[----:B------:R-:W-:Y:S04]  /*1ea60*/  STL [R1+0x8bc], R174 ;  /* 0x0008bcae01007387 */ /* 0x000fe80000100800 */
[----:B------:R1:W-:Y:S02]  /*1ea70*/  STL [R1+0x8b0], R0 ;  /* 0x0008b00001007387 */ /* 0x0003e40000100800 */
[----:B-1----:R-:W-:Y:S02]  /*1ea80*/  IMAD.MOV.U32 R0, RZ, RZ, R175 ;  /* 0x000000ffff007224 */ /* 0x002fe400078e00af */
[----:B------:R-:W-:Y:S04]  /*1ea90*/  STL [R1+0x8c4], R144 ;  /* 0x0008c49001007387 */ /* 0x000fe80000100800 */
[----:B------:R1:W-:Y:S04]  /*1eaa0*/  STL [R1+0x8b8], R0 ;  /* 0x0008b80001007387 */ /* 0x0003e80000100800 */
[----:B------:R-:W-:Y:S01]  /*1eab0*/  STL [R1+0x8cc], R146 ;  /* 0x0008cc9201007387 */ /* 0x000fe20000100800 */
[----:B-1----:R-:W-:-:S05]  /*1eac0*/  IMAD.MOV.U32 R0, RZ, RZ, R145 ;  /* 0x000000ffff007224 */ /* 0x002fca00078e0091 */
        /* <DEDUP_REMOVED lines=8> */
[----:B------:R-:W1:Y:S02]  /*1eb50*/  S2R R200, SR_TID.X ;  /* 0x0000000000c87919 */ /* 0x000e640000002100 */
[C---:B-1----:R-:W-:Y:S02]  /*1eb60*/  LOP3.LUT R5, R200.reuse, 0x3, RZ, 0xc0, !PT ;  /* 0x00000003c8057812 */ /* 0x042fe400078ec0ff */
[C---:B------:R-:W-:Y:S01]  /*1eb70*/  LOP3.LUT R4, R200.reuse, 0x1c, RZ, 0xc0, !PT ;  /* 0x0000001cc8047812 */ /* 0x040fe200078ec0ff */
[----:B------:R-:W-:-:S04]  /*1eb80*/  IMAD.SHL.U32 R3, R200, 0x2, RZ ;  /* 0x00000002c8037824 */ /* 0x000fc800078e00ff */
[----:B------:R-:W-:Y:S02]  /*1eb90*/  IMAD R9, R5, 0x120, R4 ;  /* 0x0000012005097824 */ /* 0x000fe400078e0204 */
[----:B------:R-:W-:Y:S01]  /*1eba0*/  IMAD.SHL.U32 R4, R200, 0x80, RZ ;  /* 0x00000080c8047824 */ /* 0x000fe200078e00ff */
[----:B---3--:R-:W-:Y:S04]  /*1ebb0*/  STL [R1+0x8e4], R128 ;  /* 0x0008e48001007387 */ /* 0x008fe80000100800 */
        /* <DEDUP_REMOVED lines=9> */
[----:B------:R1:W-:Y:S04]  /*1ec50*/  STL [R1+0x8f0], R0 ;  /* 0x0008f00001007387 */ /* 0x0003e80000100800 */
[----:B----4-:R-:W-:Y:S01]  /*1ec60*/  STL [R1+0x904], R112 ;  /* 0x0009047001007387 */ /* 0x010fe20000100800 */
[----:B-1----:R-:W-:-:S05]  /*1ec70*/  IMAD.MOV.U32 R0, RZ, RZ, R123 ;  /* 0x000000ffff007224 */ /* 0x002fca00078e007b */
[----:B------:R1:W-:Y:S04]  /*1ec80*/  STL [R1+0x8f8], R0 ;  /* 0x0008f80001007387 */ /* 0x0003e80000100800 */
[----:B------:R-:W-:Y:S01]  /*1ec90*/  STL [R1+0x90c], R66 ;  /* 0x00090c4201007387 */ /* 0x000fe20000100800 */
[----:B-1----:R-:W-:-:S05]  /*1eca0*/  IMAD.MOV.U32 R0, RZ, RZ, R113 ;  /* 0x000000ffff007224 */ /* 0x002fca00078e0071 */
[----:B------:R1:W-:Y:S02]  /*1ecb0*/  STL [R1+0x900], R0 ;  /* 0x0009000001007387 */ /* 0x0003e40000100800 */
[----:B-1----:R-:W-:Y:S02]  /*1ecc0*/  IMAD.MOV.U32 R0, RZ, RZ, R67 ;  /* 0x000000ffff007224 */ /* 0x002fe400078e0043 */
[----:B------:R-:W-:Y:S01]  /*1ecd0*/  IMAD.MOV.U32 R67, RZ, RZ, 0x7f ;  /* 0x0000007fff437424 */ /* 0x000fe200078e00ff */
[----:B--2---:R-:W-:Y:S01]  /*1ece0*/  STL [R1+0x914], R114 ;  /* 0x0009147201007387 */ /* 0x004fe20000100800 */
[----:B------:R-:W-:-:S03]  /*1ecf0*/  IMAD.MOV.U32 R2, RZ, RZ, R115 ;  /* 0x000000ffff027224 */ /* 0x000fc600078e0073 */
[----:B------:R1:W-:Y:S01]  /*1ed00*/  STL [R1+0x908], R0 ;  /* 0x0009080001007387 */ /* 0x0003e20000100800 */
[----:B------:R-:W-:-:S03]  /*1ed10*/  IADD3 R67, R67, c[0x0][0x180], RZ ;  /* 0x0000600043437a10 */ /* 0x000fc60007ffe0ff */
[----:B------:R2:W-:Y:S01]  /*1ed20*/  STL [R1+0x910], R2 ;  /* 0x0009100201007387 */ /* 0x0005e20000100800 */
[----:B-1----:R-:W-:Y:S02]  /*1ed30*/  LOP3.LUT R0, R200, 0x7, RZ, 0xc0, !PT ;  /* 0x00000007c8007812 */ /* 0x002fe400078ec0ff */
[----:B--2---:R-:W-:-:S03]  /*1ed40*/  SHF.R.S32.HI R2, RZ, 0x1f, R67 ;  /* 0x0000001fff027819 */ /* 0x004fc60000011443 */
[----:B------:R-:W-:Y:S01]  /*1ed50*/  IMAD R0, R0, 0x210, RZ ;  /* 0x0000021000007824 */ /* 0x000fe200078e02ff */
[----:B------:R-:W-:-:S04]  /*1ed60*/  LEA.HI R2, R2, R67, RZ, 0x7 ;  /* 0x0000004302027211 */ /* 0x000fc800078f38ff */
[----:B------:R-:W-:Y:S02]  /*1ed70*/  LOP3.LUT R0, R0, 0x30, R3, 0x78, !PT ;  /* 0x0000003000007812 */ /* 0x000fe400078e7803 */
[----:B------:R-:W-:Y:S02]  /*1ed80*/  SHF.R.S32.HI R3, RZ, 0x1f, R203 ;  /* 0x0000001fff037819 */ /* 0x000fe400000114cb */
[----:B------:R-:W-:Y:S02]  /*1ed90*/  SHF.R.S32.HI R2, RZ, 0x7, R2 ;  /* 0x00000007ff027819 */ /* 0x000fe40000011402 */
[----:B------:R-:W-:Y:S02]  /*1eda0*/  LOP3.LUT R8, R0, 0x1000, R4, 0xf8, !PT ;  /* 0x0000100000087812 */ /* 0x000fe400078ef804 */
[----:B------:R-:W-:Y:S01]  /*1edb0*/  SHF.L.U64.HI R0, R203, 0x2, R3 ;  /* 0x00000002cb007819 */ /* 0x000fe20000010203 */
[----:B------:R-:W-:Y:S01]  /*1edc0*/  IMAD.MOV.U32 R6, RZ, RZ, R65 ;  /* 0x000000ffff067224 */ /* 0x000fe200078e0041 */
[----:B------:R-:W-:-:S02]  /*1edd0*/  LOP3.LUT R3, R9, 0x20, RZ, 0x3c, !PT ;  /* 0x0000002009037812 */ /* 0x000fc400078e3cff */
[----:B------:R-:W-:Y:S02]  /*1ede0*/  IADD3 R3, R2, -0x2, RZ ;  /* 0xfffffffe02037810 */ /* 0x000fe40007ffe0ff */
[----:B------:R-:W-:Y:S01]  /*1edf0*/  LOP3.LUT R2, R8, 0x40, RZ, 0x3c, !PT ;  /* 0x0000004008027812 */ /* 0x000fe200078e3cff */
[----:B------:R-:W-:Y:S04]  /*1ee00*/  STL [R1+0x91c], R64 ;  /* 0x00091c4001007387 */ /* 0x000fe80000100800 */
[----:B------:R1:W-:Y:S04]  /*1ee10*/  STL [R1+0x918], R6 ;  /* 0x0009180601007387 */ /* 0x0003e80000100800 */
[----:B------:R2:W-:Y:S04]  /*1ee20*/  STL [R1+0xb5c], R8 ;  /* 0x000b5c0801007387 */ /* 0x0005e80000100800 */
[----:B------:R2:W-:Y:S01]  /*1ee30*/  STL [R1+0xb64], R2 ;  /* 0x000b640201007387 */ /* 0x0005e20000100800 */
[----:B------:R-:W-:Y:S01]  /*1ee40*/  USHF.R.S32.HI UR6, URZ, 0x1f, UR4 ;  /* 0x0000001f3f067899 */ /* 0x000fe20008011404 */
[----:B------:R-:W-:Y:S01]  /*1ee50*/  IMAD.MOV.U32 R239, RZ, RZ, R243 ;  /* 0x000000ffffef7224 */ /* 0x000fe200078e00f3 */
[----:B------:R-:W-:Y:S01]  /*1ee60*/  LOP3.LUT R10, R9, 0x40, RZ, 0x3c, !PT ;  /* 0x00000040090a7812 */ /* 0x000fe200078e3cff */
[----:B------:R-:W-:Y:S01]  /*1ee70*/  IMAD.SHL.U32 R200, R203, 0x4, RZ ;  /* 0x00000004cbc87824 */ /* 0x000fe200078e00ff */
[----:B------:R-:W-:Y:S01]  /*1ee80*/  CS2R R80, SRZ ;  /* 0x0000000000507805 */ /* 0x000fe2000001ff00 */
[----:B------:R-:W-:Y:S01]  /*1ee90*/  IMAD.MOV.U32 R236, RZ, RZ, R162 ;  /* 0x000000ffffec7224 */ /* 0x000fe200078e00a2 */
[----:B------:R-:W-:Y:S01]  /*1eea0*/  CS2R R82, SRZ ;  /* 0x0000000000527805 */ /* 0x000fe2000001ff00 */
[----:B------:R-:W-:Y:S01]  /*1eeb0*/  IMAD.MOV.U32 R235, RZ, RZ, R163 ;  /* 0x000000ffffeb7224 */ /* 0x000fe200078e00a3 */
[----:B------:R-:W-:Y:S01]  /*1eec0*/  CS2R R76, SRZ ;  /* 0x00000000004c7805 */ /* 0x000fe2000001ff00 */
[----:B------:R-:W-:Y:S01]  /*1eed0*/  IMAD.MOV.U32 R244, RZ, RZ, R170 ;  /* 0x000000fffff47224 */ /* 0x000fe200078e00aa */
[----:B------:R-:W-:Y:S01]  /*1eee0*/  CS2R R78, SRZ ;  /* 0x00000000004e7805 */ /* 0x000fe2000001ff00 */
[----:B------:R-:W-:Y:S01]  /*1eef0*/  IMAD.MOV.U32 R243, RZ, RZ, R171 ;  /* 0x000000fffff37224 */ /* 0x000fe200078e00ab */
[----:B------:R-:W-:Y:S01]  /*1ef00*/  CS2R R156, SRZ ;  /* 0x00000000009c7805 */ /* 0x000fe2000001ff00 */
[----:B------:R-:W-:Y:S01]  /*1ef10*/  IMAD.MOV.U32 R203, RZ, RZ, RZ ;  /* 0x000000ffffcb7224 */ /* 0x000fe200078e00ff */
        /* <DEDUP_REMOVED lines=59> */
[----:B------:R-:W-:Y:S01]  /*1f2d0*/  LOP3.LUT R9, R9, 0x60, RZ, 0x3c, !PT ;  /* 0x0000006009097812 */ /* 0x000fe200078e3cff */
[----:B------:R-:W-:-:S02]  /*1f2e0*/  USHF.L.U32 UR7, UR4, 0x2, URZ ;  /* 0x0000000204077899 */ /* 0x000fc4000800063f */
[----:B------:R-:W-:Y:S02]  /*1f2f0*/  USHF.L.U64.HI UR6, UR4, 0x2, UR6 ;  /* 0x0000000204067899 */ /* 0x000fe40008010206 */
[----:B------:R-:W-:Y:S02]  /*1f300*/  UMOV UR5, 0x1 ;  /* 0x0000000100057882 */ /* 0x000fe40000000000 */
[----:B--2---:R-:W-:Y:S02]  /*1f310*/  UMOV UR4, 0xffffffff ;  /* 0xffffffff00047882 */ /* 0x004fe40000000000 */
.L_x_1:
[----:B------:R-:W2:Y:S01]  /*1f320*/  LDL R8, [R1+0xb5c] ;  /* 0x000b5c0001087983 */ /* 0x000ea20000100800 */
[----:B------:R-:W-:Y:S01]  /*1f330*/  UIADD3 UR4, UR4, 0x1, URZ ;  /* 0x0000000104047890 */ /* 0x000fe2000fffe03f */
[----:B------:R-:W-:-:S04]  /*1f340*/  DEPBAR.LE SB0, 0x2 ;  /* 0x000080800000791a */ /* 0x000fc80000000000 */
[----:B------:R-:W1:Y:S01]  /*1f350*/  S2R R11, SR_TID.X ;  /* 0x00000000000b7919 */ /* 0x000e620000002100 */
[----:B------:R-:W-:-:S04]  /*1f360*/  UISETP.GT.AND UP0, UPT, UR4, 0x1, UPT ;  /* 0x000000010400788c */ /* 0x000fc8000bf04270 */
[----:B------:R-:W-:-:S06]  /*1f370*/  USEL UR4, UR4, URZ, !UP0 ;  /* 0x0000003f04047287 */ /* 0x000fcc000c000000 */
[----:B------:R-:W-:Y:S02]  /*1f380*/  IMAD.U32 R2, RZ, RZ, UR4 ;  /* 0x00000004ff027e24 */ /* 0x000fe4000f8e00ff */
[----:B------:R-:W-:Y:S02]  /*1f390*/  IMAD.U32 R3, RZ, RZ, UR4 ;  /* 0x00000004ff037e24 */ /* 0x000fe4000f8e00ff */
[----:B------:R-:W-:Y:S02]  /*1f3a0*/  IMAD.U32 R196, RZ, RZ, UR4 ;  /* 0x00000004ffc47e24 */ /* 0x000fe4000f8e00ff */
[----:B------:R-:W-:Y:S02]  /*1f3b0*/  IMAD.U32 R197, RZ, RZ, UR4 ;  /* 0x00000004ffc57e24 */ /* 0x000fe4000f8e00ff */
[----:B------:R-:W-:Y:S01]  /*1f3c0*/  IMAD.U32 R198, RZ, RZ, UR4 ;  /* 0x00000004ffc67e24 */ /* 0x000fe2000f8e00ff */
[C---:B-1----:R-:W-:Y:S02]  /*1f3d0*/  LOP3.LUT R10, R11.reuse, 0x1c, RZ, 0xc0, !PT ;  /* 0x0000001c0b0a7812 */ /* 0x042fe400078ec0ff */
[----:B------:R-:W-:-:S02]  /*1f3e0*/  LOP3.LUT R9, R11, 0x3, RZ, 0xc0, !PT ;  /* 0x000000030b097812 */ /* 0x000fc400078ec0ff */
[C---:B------:R-:W-:Y:S02]  /*1f3f0*/  LOP3.LUT R25, R11.reuse, 0x1c, RZ, 0xc0, !PT ;  /* 0x0000001c0b197812 */ /* 0x040fe400078ec0ff */
[----:B------:R-:W-:Y:S01]  /*1f400*/  LOP3.LUT R24, R11, 0x3, RZ, 0xc0, !PT ;  /* 0x000000030b187812 */ /* 0x000fe200078ec0ff */
[----:B------:R-:W-:-:S04]  /*1f410*/  IMAD R9, R9, 0x120, R10 ;  /* 0x0000012009097824 */ /* 0x000fc800078e020a */
[----:B------:R-:W-:Y:S01]  /*1f420*/  IMAD R24, R24, 0x120, R25 ;  /* 0x0000012018187824 */ /* 0x000fe200078e0219 */
[----:B------:R-:W-:-:S03]  /*1f430*/  LOP3.LUT R9, R9, 0x20, RZ, 0x3c, !PT ;  /* 0x0000002009097812 */ /* 0x000fc600078e3cff */
[----:B------:R-:W-:Y:S01]  /*1f440*/  IMAD R2, R2, 0x8000, R24 ;  /* 0x0000800002027824 */ /* 0x000fe200078e0218 */
[----:B------:R-:W-:Y:S01]  /*1f450*/  BAR.SYNC.DEFER_BLOCKING 0x0 ;  /* 0x0000000000007b1d */ /* 0x000fe20000010000 */
[----:B------:R-:W-:Y:S01]  /*1f460*/  IMAD R3, R3, 0x8000, R9 ;  /* 0x0000800003037824 */ /* 0x000fe200078e0209 */
[C---:B------:R-:W-:Y:S02]  /*1f470*/  LOP3.LUT R9, R11.reuse, 0x3, RZ, 0xc0, !PT ;  /* 0x000000030b097812 */ /* 0x040fe400078ec0ff */
[C---:B------:R-:W-:Y:S02]  /*1f480*/  LOP3.LUT R24, R11.reuse, 0x1c, RZ, 0xc0, !PT ;  /* 0x0000001c0b187812 */ /* 0x040fe400078ec0ff */
[----:B------:R-:W-:Y:S01]  /*1f490*/  LOP3.LUT R11, R11, 0x3, RZ, 0xc0, !PT ;  /* 0x000000030b0b7812 */ /* 0x000fe200078ec0ff */
[----:B------:R-:W-:-:S04]  /*1f4a0*/  IMAD R9, R9, 0x120, R10 ;  /* 0x0000012009097824 */ /* 0x000fc800078e020a */
[----:B------:R-:W-:Y:S01]  /*1f4b0*/  IMAD R11, R11, 0x120, R24 ;  /* 0x000001200b0b7824 */ /* 0x000fe200078e0218 */
[----:B------:R-:W-:-:S04]  /*1f4c0*/  LOP3.LUT R9, R9, 0x60, RZ, 0x3c, !PT ;  /* 0x0000006009097812 */ /* 0x000fc800078e3cff */
[----:B------:R-:W-:Y:S01]  /*1f4d0*/  LOP3.LUT R11, R11, 0x40, RZ, 0x3c, !PT ;  /* 0x000000400b0b7812 */ /* 0x000fe200078e3cff */
[----:B------:R-:W-:-:S04]  /*1f4e0*/  IMAD R197, R197, 0x8000, R9 ;  /* 0x00008000c5c57824 */ /* 0x000fc800078e0209 */
[----:B------:R-:W-:Y:S01]  /*1f4f0*/  IMAD R196, R196, 0x8000, R11 ;  /* 0x00008000c4c47824 */ /* 0x000fe200078e020b */
[----:B------:R-:W-:Y:S04]  /*1f500*/  LDS R168, [R2+0x20000] ;  /* 0x0200000002a87984 */ /* 0x000fe80000000800 */
        /* <DEDUP_REMOVED lines=14> */
[----:B------:R-:W-:Y:S01]  /*1f5f0*/  LDS R43, [R197+0x20480] ;  /* 0x02048000c52b7984 */ /* 0x000fe20000000800 */
[----:B--2---:R-:W-:-:S05]  /*1f600*/  IMAD R198, R198, 0x10000, R8 ;  /* 0x00010000c6c67824 */ /* 0x004fca00078e0208 */
[----:B------:R-:W1:Y:S04]  /*1f610*/  LDSM.16.M88.4 R24, [R198] ;  /* 0x00000000c618783b */ /* 0x000e680000000200 */
[----:B------:R-:W2:Y:S04]  /*1f620*/  LDSM.16.M88.4 R8, [R198+0x2000] ;  /* 0x00200000c608783b */ /* 0x000ea80000000200 */
[----:B------:R-:W3:Y:S04]  /*1f630*/  LDSM.16.M88.4 R104, [R198+0x4000] ;  /* 0x00400000c668783b */ /* 0x000ee80000000200 */
[----:B------:R-:W4:Y:S04]  /*1f640*/  LDSM.16.M88.4 R60, [R198+0x8000] ;  /* 0x00800000c63c783b */ /* 0x000f280000000200 */
[----:B------:R-:W2:Y:S01]  /*1f650*/  LDSM.16.M88.4 R100, [R198+0xa000] ;  /* 0x00a00000c664783b */ /* 0x000ea20000000200 */
[-C--:B-1----:R-:W-:Y:S08]  /*1f660*/  HMMA.1688.F32.TF32 R80, R168, R24.reuse, R80 ;  /* 0x00000018a850723c */ /* 0x082ff00000081050 */
[-C--:B------:R-:W-:Y:S01]  /*1f670*/  HMMA.1688.F32.TF32 R56, R160, R24.reuse, R72 ;  /* 0x00000018a038723c */ /* 0x080fe20000081048 */
[----:B------:R-:W1:Y:S07]  /*1f680*/  LDSM.16.M88.4 R72, [R198+0xc000] ;  /* 0x00c00000c648783b */ /* 0x000e6e0000000200 */
[-C--:B------:R-:W-:Y:S08]  /*1f690*/  HMMA.1688.F32.TF32 R140, R148, R24.reuse, R176 ;  /* 0x00000018948c723c */ /* 0x080ff000000810b0 */
[----:B------:R-:W-:Y:S01]  /*1f6a0*/  HMMA.1688.F32.TF32 R184, R40, R24, R180 ;  /* 0x0000001828b8723c */ /* 0x000fe200000810b4 */
[----:B------:R-:W5:Y:S01]  /*1f6b0*/  LDL R25, [R1+0xb64] ;  /* 0x000b640001197983 */ /* 0x000f620000100800 */
[----:B------:R-:W-:-:S03]  /*1f6c0*/  IMAD.U32 R199, RZ, RZ, UR4 ;  /* 0x00000004ffc77e24 */ /* 0x000fc6000f8e00ff */
[----:B------:R-:W-:Y:S03]  /*1f6d0*/  LDS R180, [R196+0x20800] ;  /* 0x02080000c4b47984 */ /* 0x000fe60000000800 */
[-C--:B--2---:R-:W-:Y:S01]  /*1f6e0*/  HMMA.1688.F32.TF32 R116, R168, R8.reuse, R76 ;  /* 0x00000008a874723c */ /* 0x084fe2000008104c */
[----:B------:R-:W2:Y:S04]  /*1f6f0*/  LDSM.16.M88.4 R76, [R198+0xe000] ;  /* 0x00e00000c64c783b */ /* 0x000ea80000000200 */
[----:B------:R-:W-:Y:S03]  /*1f700*/  LDS R182, [R196+0x20c00] ;  /* 0x020c0000c4b67984 */ /* 0x000fe60000000800 */
[----:B------:R-:W-:Y:S01]  /*1f710*/  HMMA.1688.F32.TF32 R108, R148, R8, R96 ;  /* 0x00000008946c723c */ /* 0x000fe20000081060 */
[----:B------:R-:W2:Y:S04]  /*1f720*/  LDSM.16.M88.4 R96, [R198+0x6000] ;  /* 0x00600000c660783b */ /* 0x000ea80000000200 */
[----:B------:R-:W-:Y:S03]  /*1f730*/  LDS R181, [R197+0x20800] ;  /* 0x02080000c5b57984 */ /* 0x000fe60000000800 */
[C---:B---3--:R-:W-:Y:S01]  /*1f740*/  HMMA.1688.F32.TF32 R156, R168.reuse, R104, R156 ;  /* 0x00000068a89c723c */ /* 0x048fe2000008109c */
[----:B------:R-:W-:Y:S07]  /*1f750*/  LDS R183, [R197+0x20c00] ;  /* 0x020c0000c5b77984 */ /* 0x000fee0000000800 */
[C---:B----4-:R-:W-:Y:S08]  /*1f760*/  HMMA.1688.F32.TF32 R132, R168.reuse, R60, R132 ;  /* 0x0000003ca884723c */ /* 0x050ff00000081084 */
[C---:B------:R-:W-:Y:S08]  /*1f770*/  HMMA.1688.F32.TF32 R36, R168.reuse, R100, R36 ;  /* 0x00000064a824723c */ /* 0x040ff00000081024 */
[C---:B-1----:R-:W-:Y:S08]  /*1f780*/  HMMA.1688.F32.TF32 R52, R168.reuse, R72, R52 ;  /* 0x00000048a834723c */ /* 0x042ff00000081034 */
[C---:B--2---:R-:W-:Y:S08]  /*1f790*/  HMMA.1688.F32.TF32 R44, R168.reuse, R76, R44 ;  /* 0x0000004ca82c723c */ /* 0x044ff0000008102c */
[----:B------:R-:W-:Y:S01]  /*1f7a0*/  HMMA.1688.F32.TF32 R152, R168, R96, R152 ;  /* 0x00000060a898723c */ /* 0x000fe20000081098 */
[----:B------:R-:W-:Y:S04]  /*1f7b0*/  LDS R168, [R2+0x20800] ;  /* 0x0208000002a87984 */ /* 0x000fe80000000800 */
[----:B------:R-:W-:Y:S03]  /*1f7c0*/  LDS R170, [R2+0x20c00] ;  /* 0x020c000002aa7984 */ /* 0x000fe60000000800 */
[C---:B------:R-:W-:Y:S01]  /*1f7d0*/  HMMA.1688.F32.TF32 R172, R40.reuse, R8, R172 ;  /* 0x0000000828ac723c */ /* 0x040fe200000810ac */
[----:B------:R-:W-:Y:S04]  /*1f7e0*/  LDS R169, [R3+0x20800] ;  /* 0x0208000003a97984 */ /* 0x000fe80000000800 */
[----:B------:R-:W1:Y:S03]  /*1f7f0*/  LDS R171, [R3+0x20c00] ;  /* 0x020c000003ab7984 */ /* 0x000e660000000800 */
[C---:B------:R-:W-:Y:S08]  /*1f800*/  HMMA.1688.F32.TF32 R144, R40.reuse, R104, R144 ;  /* 0x000000682890723c */ /* 0x040ff00000081090 */
[C---:B------:R-:W-:Y:S08]  /*1f810*/  HMMA.1688.F32.TF32 R136, R40.reuse, R96, R136 ;  /* 0x000000602888723c */ /* 0x040ff00000081088 */
[C---:B------:R-:W-:Y:S08]  /*1f820*/  HMMA.1688.F32.TF32 R128, R40.reuse, R60, R128 ;  /* 0x0000003c2880723c */ /* 0x040ff00000081080 */
[C---:B------:R-:W-:Y:S08]  /*1f830*/  HMMA.1688.F32.TF32 R120, R40.reuse, R100, R120 ;  /* 0x000000642878723c */ /* 0x040ff00000081078 */
[----:B------:R-:W-:Y:S08]  /*1f840*/  HMMA.1688.F32.TF32 R112, R40, R72, R112 ;  /* 0x000000482870723c */ /* 0x000ff00000081070 */
[C---:B------:R-:W-:Y:S08]  /*1f850*/  HMMA.1688.F32.TF32 R32, R148.reuse, R104, R32 ;  /* 0x000000689420723c */ /* 0x040ff00000081020 */
[C---:B------:R-:W-:Y:S08]  /*1f860*/  HMMA.1688.F32.TF32 R28, R148.reuse, R96, R28 ;  /* 0x00000060941c723c */ /* 0x040ff0000008101c */
[C---:B------:R-:W-:Y:S08]  /*1f870*/  HMMA.1688.F32.TF32 R84, R148.reuse, R60, R84 ;  /* 0x0000003c9454723c */ /* 0x040ff00000081054 */
[C---:B------:R-:W-:Y:S08]  /*1f880*/  HMMA.1688.F32.TF32 R88, R148.reuse, R100, R88 ;  /* 0x000000649458723c */ /* 0x040ff00000081058 */
[C---:B------:R-:W-:Y:S08]  /*1f890*/  HMMA.1688.F32.TF32 R92, R148.reuse, R72, R92 ;  /* 0x00000048945c723c */ /* 0x040ff0000008105c */
[-C--:B------:R-:W-:Y:S01]  /*1f8a0*/  HMMA.1688.F32.TF32 R164, R148, R76.reuse, R164 ;  /* 0x0000004c94a4723c */ /* 0x080fe200000810a4 */
[----:B------:R-:W-:Y:S04]  /*1f8b0*/  LDS R148, [R2+0x20880] ;  /* 0x0208800002947984 */ /* 0x000fe80000000800 */
[----:B------:R-:W-:Y:S03]  /*1f8c0*/  LDS R150, [R2+0x20c80] ;  /* 0x020c800002967984 */ /* 0x000fe60000000800 */
[----:B------:R-:W-:Y:S01]  /*1f8d0*/  HMMA.1688.F32.TF32 R40, R40, R76, R64 ;  /* 0x0000004c2828723c */ /* 0x000fe20000081040 */
[----:B------:R-:W-:Y:S04]  /*1f8e0*/  LDS R149, [R3+0x20880] ;  /* 0x0208800003957984 */ /* 0x000fe80000000800 */
[----:B------:R-:W2:Y:S03]  /*1f8f0*/  LDS R151, [R3+0x20c80] ;  /* 0x020c800003977984 */ /* 0x000ea60000000800 */
[C---:B------:R-:W-:Y:S01]  /*1f900*/  HMMA.1688.F32.TF32 R124, R160.reuse, R8, R124 ;  /* 0x00000008a07c723c */ /* 0x040fe2000008107c */
[----:B------:R-:W-:Y:S04]  /*1f910*/  LDS R64, [R196+0x20880] ;  /* 0x02088000c4407984 */ /* 0x000fe80000000800 */
[----:B------:R-:W-:Y:S03]  /*1f920*/  LDS R66, [R196+0x20c80] ;  /* 0x020c8000c4427984 */ /* 0x000fe60000000800 */
[C---:B------:R-:W-:Y:S01]  /*1f930*/  HMMA.1688.F32.TF32 R12, R160.reuse, R104, R12 ;  /* 0x00000068a00c723c */ /* 0x040fe2000008100c */
[----:B------:R-:W-:Y:S04]  /*1f940*/  LDS R65, [R197+0x20880] ;  /* 0x02088000c5417984 */ /* 0x000fe80000000800 */
[----:B------:R-:W3:Y:S03]  /*1f950*/  LDS R67, [R197+0x20c80] ;  /* 0x020c8000c5437984 */ /* 0x000ee60000000800 */
[C---:B------:R-:W-:Y:S01]  /*1f960*/  HMMA.1688.F32.TF32 R16, R160.reuse, R96, R16 ;  /* 0x00000060a010723c */ /* 0x040fe20000081010 */
[----:B------:R-:W-:Y:S04]  /*1f970*/  LDS R104, [R196+0x21080] ;  /* 0x02108000c4687984 */ /* 0x000fe80000000800 */
[----:B------:R-:W-:Y:S03]  /*1f980*/  LDS R105, [R197+0x21080] ;  /* 0x02108000c5697984 */ /* 0x000fe60000000800 */
[C---:B------:R-:W-:Y:S08]  /*1f990*/  HMMA.1688.F32.TF32 R48, R160.reuse, R60, R48 ;  /* 0x0000003ca030723c */ /* 0x040ff00000081030 */
[C---:B------:R-:W-:Y:S08]  /*1f9a0*/  HMMA.1688.F32.TF32 R68, R160.reuse, R100, R68 ;  /* 0x00000064a044723c */ /* 0x040ff00000081044 */
[C---:B------:R-:W-:Y:S08]  /*1f9b0*/  HMMA.1688.F32.TF32 R20, R160.reuse, R72, R20 ;  /* 0x00000048a014723c */ /* 0x040ff00000081014 */
[----:B------:R-:W-:Y:S08]  /*1f9c0*/  HMMA.1688.F32.TF32 R4, R160, R76, R4 ;  /* 0x0000004ca004723c */ /* 0x000ff00000081004 */
[C---:B-1----:R-:W-:Y:S08]  /*1f9d0*/  HMMA.1688.F32.TF32 R80, R168.reuse, R26, R80 ;  /* 0x0000001aa850723c */ /* 0x042ff00000081050 */
[C---:B------:R-:W-:Y:S08]  /*1f9e0*/  HMMA.1688.F32.TF32 R116, R168.reuse, R10, R116 ;  /* 0x0000000aa874723c */ /* 0x040ff00000081074 */
[C---:B------:R-:W-:Y:S08]  /*1f9f0*/  HMMA.1688.F32.TF32 R160, R168.reuse, R106, R156 ;  /* 0x0000006aa8a0723c */ /* 0x040ff0000008109c */
[C---:B------:R-:W-:Y:S08]  /*1fa00*/  HMMA.1688.F32.TF32 R176, R168.reuse, R98, R152 ;  /* 0x00000062a8b0723c */ /* 0x040ff00000081098 */
[C---:B------:R-:W-:Y:S08]  /*1fa10*/  HMMA.1688.F32.TF32 R132, R168.reuse, R62, R132 ;  /* 0x0000003ea884723c */ /* 0x040ff00000081084 */
[C---:B------:R-:W-:Y:S08]  /*1fa20*/  HMMA.1688.F32.TF32 R36, R168.reuse, R102, R36 ;  /* 0x00000066a824723c */ /* 0x040ff00000081024 */
[C---:B------:R-:W-:Y:S08]  /*1fa30*/  HMMA.1688.F32.TF32 R52, R168.reuse, R74, R52 ;  /* 0x0000004aa834723c */ /* 0x040ff00000081034 */
[----:B------:R-:W-:Y:S08]  /*1fa40*/  HMMA.1688.F32.TF32 R44, R168, R78, R44 ;  /* 0x0000004ea82c723c */ /* 0x000ff0000008102c */
[----:B------:R-:W-:Y:S01]  /*1fa50*/  HMMA.1688.F32.TF32 R168, R180, R26, R56 ;  /* 0x0000001ab4a8723c */ /* 0x000fe20000081038 */
[----:B------:R-:W-:Y:S01]  /*1fa60*/  LDS R56, [R2+0x21080] ;  /* 0x0210800002387984 */ /* 0x000fe20000000800 */
[----:B-----5:R-:W-:-:S03]  /*1fa70*/  IMAD R199, R199, 0x10000, R25 ;  /* 0x00010000c7c77824 */ /* 0x020fc600078e0219 */
[----:B------:R-:W-:Y:S03]  /*1fa80*/  LDS R58, [R2+0x21480] ;  /* 0x02148000023a7984 */ /* 0x000fe60000000800 */
[C---:B------:R-:W-:Y:S01]  /*1fa90*/  HMMA.1688.F32.TF32 R124, R180.reuse, R10, R124 ;  /* 0x0000000ab47c723c */ /* 0x040fe2000008107c */
[----:B------:R-:W-:Y:S04]  /*1faa0*/  LDS R57, [R3+0x21080] ;  /* 0x0210800003397984 */ /* 0x000fe80000000800 */
[----:B------:R-:W-:Y:S03]  /*1fab0*/  LDS R59, [R3+0x21480] ;  /* 0x02148000033b7984 */ /* 0x000fe60000000800 */
[C---:B------:R-:W-:Y:S01]  /*1fac0*/  HMMA.1688.F32.TF32 R12, R180.reuse, R106, R12 ;  /* 0x0000006ab40c723c */ /* 0x040fe2000008100c */
[----:B------:R-:W-:Y:S07]  /*1fad0*/  LDSM.16.M88.4 R156, [R199] ;  /* 0x00000000c79c783b */ /* 0x000fee0000000200 */
[C---:B------:R-:W-:Y:S08]  /*1fae0*/  HMMA.1688.F32.TF32 R16, R180.reuse, R98, R16 ;  /* 0x00000062b410723c */ /* 0x040ff00000081010 */
[C---:B------:R-:W-:Y:S08]  /*1faf0*/  HMMA.1688.F32.TF32 R48, R180.reuse, R62, R48 ;  /* 0x0000003eb430723c */ /* 0x040ff00000081030 */
[C---:B------:R-:W-:Y:S08]  /*1fb00*/  HMMA.1688.F32.TF32 R68, R180.reuse, R102, R68 ;  /* 0x00000066b444723c */ /* 0x040ff00000081044 */
[C---:B------:R-:W-:Y:S08]  /*1fb10*/  HMMA.1688.F32.TF32 R20, R180.reuse, R74, R20 ;  /* 0x0000004ab414723c */ /* 0x040ff00000081014 */
[----:B------:R-:W-:Y:S08]  /*1fb20*/  HMMA.1688.F32.TF32 R4, R180, R78, R4 ;  /* 0x0000004eb404723c */ /* 0x000ff00000081004 */
[C---:B--2---:R-:W-:Y:S01]  /*1fb30*/  HMMA.1688.F32.TF32 R180, R148.reuse, R26, R140 ;  /* 0x0000001a94b4723c */ /* 0x044fe2000008108c */
[----:B------:R-:W-:Y:S07]  /*1fb40*/  LDSM.16.M88.4 R140, [R199+0x4000] ;  /* 0x00400000c78c783b */ /* 0x000fee0000000200 */
[C---:B------:R-:W-:Y:S08]  /*1fb50*/  HMMA.1688.F32.TF32 R108, R148.reuse, R10, R108 ;  /* 0x0000000a946c723c */ /* 0x040ff0000008106c */
[C---:B------:R-:W-:Y:S08]  /*1fb60*/  HMMA.1688.F32.TF32 R32, R148.reuse, R106, R32 ;  /* 0x0000006a9420723c */ /* 0x040ff00000081020 */
[C---:B------:R-:W-:Y:S08]  /*1fb70*/  HMMA.1688.F32.TF32 R28, R148.reuse, R98, R28 ;  /* 0x00000062941c723c */ /* 0x040ff0000008101c */
[C---:B------:R-:W-:Y:S08]  /*1fb80*/  HMMA.1688.F32.TF32 R84, R148.reuse, R62, R84 ;  /* 0x0000003e9454723c */ /* 0x040ff00000081054 */
[C---:B------:R-:W-:Y:S08]  /*1fb90*/  HMMA.1688.F32.TF32 R88, R148.reuse, R102, R88 ;  /* 0x000000669458723c */ /* 0x040ff00000081058 */
[C---:B------:R-:W-:Y:S08]  /*1fba0*/  HMMA.1688.F32.TF32 R92, R148.reuse, R74, R92 ;  /* 0x0000004a945c723c */ /* 0x040ff0000008105c */
[----:B------:R-:W-:Y:S01]  /*1fbb0*/  HMMA.1688.F32.TF32 R164, R148, R78, R164 ;  /* 0x0000004e94a4723c */ /* 0x000fe200000810a4 */
[----:B------:R-:W1:Y:S07]  /*1fbc0*/  LDSM.16.M88.4 R148, [R199+0x2000] ;  /* 0x00200000c794783b */ /* 0x000e6e0000000200 */
[C---:B---3--:R-:W-:Y:S01]  /*1fbd0*/  HMMA.1688.F32.TF32 R188, R64.reuse, R106, R144 ;  /* 0x0000006a40bc723c */ /* 0x048fe20000081090 */
[----:B------:R-:W-:Y:S04]  /*1fbe0*/  LDS R144, [R196+0x21000] ;  /* 0x02100000c4907984 */ /* 0x000fe80000000800 */
[----:B------:R-:W-:Y:S03]  /*1fbf0*/  LDS R146, [R196+0x21400] ;  /* 0x02140000c4927984 */ /* 0x000fe60000000800 */
[C---:B------:R-:W-:Y:S01]  /*1fc00*/  HMMA.1688.F32.TF32 R192, R64.reuse, R10, R172 ;  /* 0x0000000a40c0723c */ /* 0x040fe200000810ac */
        /* <DEDUP_REMOVED lines=11> */
[----:B------:R-:W-:Y:S01]  /*1fcc0*/  HMMA.1688.F32.TF32 R136, R64, R98, R136 ;  /* 0x000000624088723c */ /* 0x000fe20000081088 */
[----:B------:R-:W-:Y:S04]  /*1fcd0*/  LDSM.16.M88.4 R100, [R199+0x6000] ;  /* 0x00600000c764783b */ /* 0x000fe80000000200 */
[----:B------:R-:W-:Y:S03]  /*1fce0*/  LDSM.16.M88.4 R96, [R199+0xe000] ;  /* 0x00e00000c760783b */ /* 0x000fe60000000200 */
[-C--:B-1----:R-:W-:Y:S01]  /*1fcf0*/  HMMA.1688.F32.TF32 R24, R56, R148.reuse, R108 ;  /* 0x000000943818723c */ /* 0x082fe2000008106c */
[----:B------:R-:W-:Y:S07]  /*1fd00*/  LDSM.16.M88.4 R108, [R199+0xc000] ;  /* 0x00c00000c76c783b */ /* 0x000fee0000000200 */
[----:B--2---:R-:W-:Y:S01]  /*1fd10*/  HMMA.1688.F32.TF32 R8, R144, R148, R124 ;  /* 0x000000949008723c */ /* 0x004fe2000008107c */
[----:B------:R-:W1:Y:S07]  /*1fd20*/  LDSM.16.M88.4 R124, [R199+0x8000] ;  /* 0x00800000c77c783b */ /* 0x000e6e0000000200 */
[----:B------:R-:W-:Y:S08]  /*1fd30*/  HMMA.1688.F32.TF32 R128, R64, R62, R128 ;  /* 0x0000003e4080723c */ /* 0x000ff00000081080 */
[----:B---3--:R-:W-:Y:S01]  /*1fd40*/  HMMA.1688.F32.TF32 R76, R172, R148, R116 ;  /* 0x00000094ac4c723c */ /* 0x008fe20000081074 */
[----:B------:R-:W2:Y:S07]  /*1fd50*/  LDSM.16.M88.4 R116, [R199+0xa000] ;  /* 0x00a00000c774783b */ /* 0x000eae0000000200 */
[----:B------:R-:W-:Y:S08]  /*1fd60*/  HMMA.1688.F32.TF32 R112, R64, R74, R112 ;  /* 0x0000004a4070723c */ /* 0x000ff00000081070 */
[-C--:B------:R-:W-:Y:S08]  /*1fd70*/  HMMA.1688.F32.TF32 R72, R144, R156.reuse, R168 ;  /* 0x0000009c9048723c */ /* 0x080ff000000810a8 */
[----:B------:R-:W-:Y:S08]  /*1fd80*/  HMMA.1688.F32.TF32 R168, R56, R156, R180 ;  /* 0x0000009c38a8723c */ /* 0x000ff000000810b4 */
[----:B-1----:R-:W-:Y:S08]  /*1fd90*/  HMMA.1688.F32.TF32 R64, R172, R124, R132 ;  /* 0x0000007cac40723c */ /* 0x002ff00000081084 */
[C---:B------:R-:W-:Y:S08]  /*1fda0*/  HMMA.1688.F32.TF32 R132, R104.reuse, R100, R136 ;  /* 0x000000646884723c */ /* 0x040ff00000081088 */
[----:B------:R-:W-:Y:S08]  /*1fdb0*/  HMMA.1688.F32.TF32 R136, R104, R124, R128 ;  /* 0x0000007c6888723c */ /* 0x000ff00000081080 */
[----:B------:R-:W-:Y:S08]  /*1fdc0*/  HMMA.1688.F32.TF32 R60, R172, R140, R160 ;  /* 0x0000008cac3c723c */ /* 0x000ff000000810a0 */
[----:B--2---:R-:W-:Y:S08]  /*1fdd0*/  HMMA.1688.F32.TF32 R128, R104, R116, R120 ;  /* 0x000000746880723c */ /* 0x004ff00000081078 */
[-C--:B------:R-:W-:Y:S08]  /*1fde0*/  HMMA.1688.F32.TF32 R80, R172, R156.reuse, R80 ;  /* 0x0000009cac50723c */ /* 0x080ff00000081050 */
[C---:B------:R-:W-:Y:S08]  /*1fdf0*/  HMMA.1688.F32.TF32 R184, R104.reuse, R156, R184 ;  /* 0x0000009c68b8723c */ /* 0x040ff000000810b8 */
[C---:B------:R-:W-:Y:S08]  /*1fe00*/  HMMA.1688.F32.TF32 R180, R104.reuse, R148, R192 ;  /* 0x0000009468b4723c */ /* 0x040ff000000810c0 */
[----:B------:R-:W-:Y:S08]  /*1fe10*/  HMMA.1688.F32.TF32 R160, R104, R140, R188 ;  /* 0x0000008c68a0723c */ /* 0x000ff000000810bc */
[C---:B------:R-:W-:Y:S01]  /*1fe20*/  HMMA.1688.F32.TF32 R40, R172.reuse, R100, R176 ;  /* 0x00000064ac28723c */ /* 0x040fe200000810b0 */
[----:B------:R-:W-:Y:S04]  /*1fe30*/  LDS R176, [R2+0x22800] ;  /* 0x0228000002b07984 */ /* 0x000fe80000000800 */
[----:B------:R-:W-:Y:S03]  /*1fe40*/  LDS R178, [R2+0x22c00] ;  /* 0x022c000002b27984 */ /* 0x000fe60000000800 */
[C---:B------:R-:W-:Y:S01]  /*1fe50*/  HMMA.1688.F32.TF32 R36, R172.reuse, R116, R36 ;  /* 0x00000074ac24723c */ /* 0x040fe20000081024 */
[----:B------:R-:W-:Y:S04]  /*1fe60*/  LDS R177, [R3+0x22800] ;  /* 0x0228000003b17984 */ /* 0x000fe80000000800 */
[----:B------:R-:W-:Y:S03]  /*1fe70*/  LDS R179, [R3+0x22c00] ;  /* 0x022c000003b37984 */ /* 0x000fe60000000800 */
[C---:B------:R-:W-:Y:S08]  /*1fe80*/  HMMA.1688.F32.TF32 R52, R172.reuse, R108, R52 ;  /* 0x0000006cac34723c */ /* 0x040ff00000081034 */
[----:B------:R-:W-:Y:S01]  /*1fe90*/  HMMA.1688.F32.TF32 R44, R172, R96, R44 ;  /* 0x00000060ac2c723c */ /* 0x000fe2000008102c */
[----:B------:R-:W-:Y:S04]  /*1fea0*/  LDS R172, [R2+0x21800] ;  /* 0x0218000002ac7984 */ /* 0x000fe80000000800 */
[----:B------:R-:W-:Y:S03]  /*1feb0*/  LDS R174, [R2+0x21c00] ;  /* 0x021c000002ae7984 */ /* 0x000fe60000000800 */
[----:B------:R-:W-:Y:S01]  /*1fec0*/  HMMA.1688.F32.TF32 R120, R104, R108, R112 ;  /* 0x0000006c6878723c */ /* 0x000fe20000081070 */
[----:B------:R-:W-:Y:S04]  /*1fed0*/  LDS R173, [R3+0x21800] ;  /* 0x0218000003ad7984 */ /* 0x000fe80000000800 */
[----:B------:R-:W1:Y:S03]  /*1fee0*/  LDS R175, [R3+0x21c00] ;  /* 0x021c000003af7984 */ /* 0x000e660000000800 */
[C---:B------:R-:W-:Y:S01]  /*1fef0*/  HMMA.1688.F32.TF32 R12, R144.reuse, R140, R12 ;  /* 0x0000008c900c723c */ /* 0x040fe2000008100c */
[----:B------:R-:W-:Y:S04]  /*1ff00*/  LDS R112, [R196+0x21880] ;  /* 0x02188000c4707984 */ /* 0x000fe80000000800 */
[----:B------:R-:W-:Y:S03]  /*1ff10*/  LDS R114, [R196+0x21c80] ;  /* 0x021c8000c4727984 */ /* 0x000fe60000000800 */
[C---:B------:R-:W-:Y:S01]  /*1ff20*/  HMMA.1688.F32.TF32 R16, R144.reuse, R100, R16 ;  /* 0x000000649010723c */ /* 0x040fe20000081010 */
[----:B------:R-:W-:Y:S04]  /*1ff30*/  LDS R113, [R197+0x21880] ;  /* 0x02188000c5717984 */ /* 0x000fe80000000800 */
[----:B------:R-:W-:Y:S03]  /*1ff40*/  LDS R115, [R197+0x21c80] ;  /* 0x021c8000c5737984 */ /* 0x000fe60000000800 */
        /* <DEDUP_REMOVED lines=8> */
[----:B------:R-:W-:Y:S03]  /*1ffd0*/  LDS R154, [R196+0x21c00] ;  /* 0x021c0000c49a7984 */ /* 0x000fe60000000800 */
[C---:B------:R-:W-:Y:S01]  /*1ffe0*/  HMMA.1688.F32.TF32 R32, R56.reuse, R140, R32 ;  /* 0x0000008c3820723c */ /* 0x040fe20000081020 */
[----:B------:R-:W-:Y:S04]  /*1fff0*/  LDS R153, [R197+0x21800] ;  /* 0x02180000c5997984 */ /* 0x000fe80000000800 */
[----:B------:R-:W2:Y:S03]  /*20000*/  LDS R155, [R197+0x21c00] ;  /* 0x021c0000c59b7984 */ /* 0x000ea60000000800 */
[C---:B------:R-:W-:Y:S01]  /*20010*/  HMMA.1688.F32.TF32 R84, R56.reuse, R124, R84 ;  /* 0x0000007c3854723c */ /* 0x040fe20000081054 */
[----:B------:R-:W-:Y:S04]  /*20020*/  LDS R145, [R3+0x21880] ;  /* 0x0218800003917984 */ /* 0x000fe80000000800 */
[----:B------:R-:W3:Y:S03]  /*20030*/  LDS R147, [R3+0x21c80] ;  /* 0x021c800003937984 */ /* 0x000ee60000000800 */
        /* <DEDUP_REMOVED lines=11> */
[----:B------:R-:W-:Y:S01]  /*200f0*/  HMMA.1688.F32.TF32 R44, R172, R98, R44 ;  /* 0x00000062ac2c723c */ /* 0x000fe2000008102c */
[----:B------:R-:W-:Y:S04]  /*20100*/  LDS R172, [R196+0x22800] ;  /* 0x02280000c4ac7984 */ /* 0x000fe80000000800 */
[----:B------:R-:W-:Y:S03]  /*20110*/  LDS R174, [R196+0x22c00] ;  /* 0x022c0000c4ae7984 */ /* 0x000fe60000000800 */
[C---:B--2---:R-:W-:Y:S01]  /*20120*/  HMMA.1688.F32.TF32 R72, R152.reuse, R158, R72 ;  /* 0x0000009e9848723c */ /* 0x044fe20000081048 */
[----:B------:R-:W-:Y:S04]  /*20130*/  LDS R173, [R197+0x22800] ;  /* 0x02280000c5ad7984 */ /* 0x000fe80000000800 */
[----:B------:R-:W-:Y:S03]  /*20140*/  LDS R175, [R197+0x22c00] ;  /* 0x022c0000c5af7984 */ /* 0x000fe60000000800 */
[C---:B------:R-:W-:Y:S08]  /*20150*/  HMMA.1688.F32.TF32 R8, R152.reuse, R150, R8 ;  /* 0x000000969808723c */ /* 0x040ff00000081008 */
[C---:B------:R-:W-:Y:S08]  /*20160*/  HMMA.1688.F32.TF32 R12, R152.reuse, R142, R12 ;  /* 0x0000008e980c723c */ /* 0x040ff0000008100c */
[C---:B------:R-:W-:Y:S08]  /*20170*/  HMMA.1688.F32.TF32 R48, R152.reuse, R126, R48 ;  /* 0x0000007e9830723c */ /* 0x040ff00000081030 */
[C---:B------:R-:W-:Y:S08]  /*20180*/  HMMA.1688.F32.TF32 R68, R152.reuse, R118, R68 ;  /* 0x000000769844723c */ /* 0x040ff00000081044 */
[C---:B------:R-:W-:Y:S08]  /*20190*/  HMMA.1688.F32.TF32 R20, R152.reuse, R110, R20 ;  /* 0x0000006e9814723c */ /* 0x040ff00000081014 */
[----:B------:R-:W-:Y:S08]  /*201a0*/  HMMA.1688.F32.TF32 R4, R152, R98, R4 ;  /* 0x000000629804723c */ /* 0x000ff00000081004 */
[C---:B---3--:R-:W-:Y:S01]  /*201b0*/  HMMA.1688.F32.TF32 R40, R144.reuse, R158, R168 ;  /* 0x0000009e9028723c */ /* 0x048fe200000810a8 */
        /* <DEDUP_REMOVED lines=8> */
[C---:B------:R-:W-:Y:S08]  /*20240*/  HMMA.1688.F32.TF32 R92, R144.reuse, R110, R92 ;  /* 0x0000006e905c723c */ /* 0x040ff0000008105c */
[----:B------:R-:W-:Y:S08]  /*20250*/  HMMA.1688.F32.TF32 R164, R144, R98, R164 ;  /* 0x0000006290a4723c */ /* 0x000ff000000810a4 */
[-C--:B------:R-:W-:Y:S01]  /*20260*/  HMMA.1688.F32.TF32 R16, R152, R102.reuse, R16 ;  /* 0x000000669810723c */ /* 0x080fe20000081010 */
[----:B------:R-:W-:Y:S07]  /*20270*/  LDSM.16.M88.4 R152, [R198+0x2080] ;  /* 0x00208000c698783b */ /* 0x000fee0000000200 */
[----:B------:R-:W-:Y:S01]  /*20280*/  HMMA.1688.F32.TF32 R28, R144, R102, R28 ;  /* 0x00000066901c723c */ /* 0x000fe2000008101c */
[----:B------:R-:W-:Y:S07]  /*20290*/  LDSM.16.M88.4 R144, [R198+0x4080] ;  /* 0x00408000c690783b */ /* 0x000fee0000000200 */
[C---:B------:R-:W-:Y:S08]  /*202a0*/  HMMA.1688.F32.TF32 R156, R112.reuse, R158, R184 ;  /* 0x0000009e709c723c */ /* 0x040ff000000810b8 */
[C---:B------:R-:W-:Y:S01]  /*202b0*/  HMMA.1688.F32.TF32 R148, R112.reuse, R150, R180 ;  /* 0x000000967094723c */ /* 0x040fe200000810b4 */
[----:B------:R-:W-:Y:S04]  /*202c0*/  LDS R180, [R2+0x25800] ;  /* 0x0258000002b47984 */ /* 0x000fe80000000800 */
[----:B------:R-:W-:Y:S03]  /*202d0*/  LDS R182, [R2+0x25c00] ;  /* 0x025c000002b67984 */ /* 0x000fe60000000800 */
[C---:B------:R-:W-:Y:S01]  /*202e0*/  HMMA.1688.F32.TF32 R140, R112.reuse, R142, R160 ;  /* 0x0000008e708c723c */ /* 0x040fe200000810a0 */
[----:B------:R-:W1:Y:S04]  /*202f0*/  LDSM.16.M88.4 R160, [R198+0x80] ;  /* 0x00008000c6a0783b */ /* 0x000e680000000200 */
[----:B------:R-:W-:Y:S03]  /*20300*/  LDS R181, [R3+0x25800] ;  /* 0x0258000003b57984 */ /* 0x000fe60000000800 */
[C---:B------:R-:W-:Y:S01]  /*20310*/  HMMA.1688.F32.TF32 R132, R112.reuse, R102, R132 ;  /* 0x000000667084723c */ /* 0x040fe20000081084 */
[----:B------:R-:W-:Y:S04]  /*20320*/  LDSM.16.M88.4 R100, [R198+0xe080] ;  /* 0x00e08000c664783b */ /* 0x000fe80000000200 */
[----:B------:R-:W-:Y:S03]  /*20330*/  LDS R183, [R3+0x25c00] ;  /* 0x025c000003b77984 */ /* 0x000fe60000000800 */
[C---:B------:R-:W-:Y:S01]  /*20340*/  HMMA.1688.F32.TF32 R124, R112.reuse, R126, R136 ;  /* 0x0000007e707c723c */ /* 0x040fe20000081088 */
[----:B------:R-:W2:Y:S07]  /*20350*/  LDSM.16.M88.4 R136, [R198+0x6080] ;  /* 0x00608000c688783b */ /* 0x000eae0000000200 */
[C---:B------:R-:W-:Y:S01]  /*20360*/  HMMA.1688.F32.TF32 R116, R112.reuse, R118, R128 ;  /* 0x000000767074723c */ /* 0x040fe20000081080 */
[----:B------:R-:W3:Y:S07]  /*20370*/  LDSM.16.M88.4 R128, [R198+0x8080] ;  /* 0x00808000c680783b */ /* 0x000eee0000000200 */
[C---:B------:R-:W-:Y:S01]  /*20380*/  HMMA.1688.F32.TF32 R108, R112.reuse, R110, R120 ;  /* 0x0000006e706c723c */ /* 0x040fe20000081078 */
[----:B------:R-:W4:Y:S07]  /*20390*/  LDSM.16.M88.4 R120, [R198+0xa080] ;  /* 0x00a08000c678783b */ /* 0x000f2e0000000200 */
[----:B------:R-:W-:Y:S01]  /*203a0*/  HMMA.1688.F32.TF32 R96, R112, R98, R104 ;  /* 0x000000627060723c */ /* 0x000fe20000081068 */
[----:B------:R-:W5:Y:S04]  /*203b0*/  LDSM.16.M88.4 R112, [R198+0xc080] ;  /* 0x00c08000c670783b */ /* 0x000f680000000200 */
[----:B------:R-:W-:Y:S03]  /*203c0*/  LDS R104, [R196+0x22000] ;  /* 0x02200000c4687984 */ /* 0x000fe60000000800 */
[C---:B-1----:R-:W-:Y:S01]  /*203d0*/  HMMA.1688.F32.TF32 R80, R168.reuse, R160, R80 ;  /* 0x000000a0a850723c */ /* 0x042fe20000081050 */
[----:B------:R-:W-:Y:S04]  /*203e0*/  LDS R106, [R196+0x22400] ;  /* 0x02240000c46a7984 */ /* 0x000fe80000000800 */
[----:B------:R-:W-:Y:S03]  /*203f0*/  LDS R105, [R197+0x22000] ;  /* 0x02200000c5697984 */ /* 0x000fe60000000800 */
[C---:B------:R-:W-:Y:S01]  /*20400*/  HMMA.1688.F32.TF32 R76, R168.reuse, R152, R76 ;  /* 0x00000098a84c723c */ /* 0x040fe2000008104c */
[----:B------:R-:W1:Y:S07]  /*20410*/  LDS R107, [R197+0x22400] ;  /* 0x02240000c56b7984 */ /* 0x000e6e0000000800 */
[C---:B------:R-:W-:Y:S08]  /*20420*/  HMMA.1688.F32.TF32 R60, R168.reuse, R144, R60 ;  /* 0x00000090a83c723c */ /* 0x040ff0000008103c */
[C---:B--2---:R-:W-:Y:S08]  /*20430*/  HMMA.1688.F32.TF32 R56, R168.reuse, R136, R56 ;  /* 0x00000088a838723c */ /* 0x044ff00000081038 */
[C---:B---3--:R-:W-:Y:S08]  /*20440*/  HMMA.1688.F32.TF32 R64, R168.reuse, R128, R64 ;  /* 0x00000080a840723c */ /* 0x048ff00000081040 */
[C---:B----4-:R-:W-:Y:S08]  /*20450*/  HMMA.1688.F32.TF32 R36, R168.reuse, R120, R36 ;  /* 0x00000078a824723c */ /* 0x050ff00000081024 */
[C---:B-----5:R-:W-:Y:S08]  /*20460*/  HMMA.1688.F32.TF32 R52, R168.reuse, R112, R52 ;  /* 0x00000070a834723c */ /* 0x060ff00000081034 */
[----:B------:R-:W-:Y:S01]  /*20470*/  HMMA.1688.F32.TF32 R44, R168, R100, R44 ;  /* 0x00000064a82c723c */ /* 0x000fe2000008102c */
[----:B------:R-:W-:Y:S04]  /*20480*/  LDS R168, [R2+0x22080] ;  /* 0x0220800002a87984 */ /* 0x000fe80000000800 */
[----:B------:R-:W-:Y:S03]  /*20490*/  LDS R170, [R2+0x22480] ;  /* 0x0224800002aa7984 */ /* 0x000fe60000000800 */
[C---:B-1----:R-:W-:Y:S01]  /*204a0*/  HMMA.1688.F32.TF32 R72, R104.reuse, R160, R72 ;  /* 0x000000a06848723c */ /* 0x042fe20000081048 */
[----:B------:R-:W-:Y:S04]  /*204b0*/  LDS R169, [R3+0x22080] ;  /* 0x0220800003a97984 */ /* 0x000fe80000000800 */
[----:B------:R-:W1:Y:S03]  /*204c0*/  LDS R171, [R3+0x22480] ;  /* 0x0224800003ab7984 */ /* 0x000e660000000800 */
        /* <DEDUP_REMOVED lines=33> */
[C---:B------:R-:W-:Y:S01]  /*206e0*/  HMMA.1688.F32.TF32 R80, R176.reuse, R162, R80 ;  /* 0x000000a2b050723c */ /* 0x040fe20000081050 */
[----:B------:R-:W-:Y:S04]  /*206f0*/  LDS R105, [R197+0x22880] ;  /* 0x02288000c5697984 */ /* 0x000fe80000000800 */
[----:B------:R-:W2:Y:S03]  /*20700*/  LDS R107, [R197+0x22c80] ;  /* 0x022c8000c56b7984 */ /* 0x000ea60000000800 */
        /* <DEDUP_REMOVED lines=36> */
[C---:B------:R-:W-:Y:S01]  /*20950*/  HMMA.1688.F32.TF32 R152, R104.reuse, R154, R148 ;  /* 0x0000009a6898723c */ /* 0x040fe20000081094 */
[----:B------:R-:W1:Y:S04]  /*20960*/  LDSM.16.M88.4 R156, [R199+0x80] ;  /* 0x00008000c79c783b */ /* 0x000e680000000200 */
[----:B------:R-:W2:Y:S03]  /*20970*/  LDSM.16.M88.4 R148, [R199+0x2080] ;  /* 0x00208000c794783b */ /* 0x000ea60000000200 */
[C---:B------:R-:W-:Y:S01]  /*20980*/  HMMA.1688.F32.TF32 R144, R104.reuse, R146, R140 ;  /* 0x000000926890723c */ /* 0x040fe2000008108c */
[----:B------:R-:W3:Y:S07]  /*20990*/  LDSM.16.M88.4 R140, [R199+0x4080] ;  /* 0x00408000c78c783b */ /* 0x000eee0000000200 */
[C---:B------:R-:W-:Y:S01]  /*209a0*/  HMMA.1688.F32.TF32 R136, R104.reuse, R138, R132 ;  /* 0x0000008a6888723c */ /* 0x040fe20000081084 */
[----:B------:R-:W4:Y:S07]  /*209b0*/  LDSM.16.M88.4 R132, [R199+0x6080] ;  /* 0x00608000c784783b */ /* 0x000f2e0000000200 */
[C---:B------:R-:W-:Y:S01]  /*209c0*/  HMMA.1688.F32.TF32 R128, R104.reuse, R130, R124 ;  /* 0x000000826880723c */ /* 0x040fe2000008107c */
[----:B------:R-:W5:Y:S07]  /*209d0*/  LDSM.16.M88.4 R124, [R199+0x8080] ;  /* 0x00808000c77c783b */ /* 0x000f6e0000000200 */
[C---:B------:R-:W-:Y:S01]  /*209e0*/  HMMA.1688.F32.TF32 R120, R104.reuse, R122, R116 ;  /* 0x0000007a6878723c */ /* 0x040fe20000081074 */
[----:B------:R-:W4:Y:S07]  /*209f0*/  LDSM.16.M88.4 R116, [R199+0xa080] ;  /* 0x00a08000c774783b */ /* 0x000f2e0000000200 */
[C---:B------:R-:W-:Y:S01]  /*20a00*/  HMMA.1688.F32.TF32 R112, R104.reuse, R114, R108 ;  /* 0x000000726870723c */ /* 0x040fe2000008106c */
[----:B------:R-:W5:Y:S07]  /*20a10*/  LDSM.16.M88.4 R108, [R199+0xc080] ;  /* 0x00c08000c76c783b */ /* 0x000f6e0000000200 */
[----:B------:R-:W-:Y:S01]  /*20a20*/  HMMA.1688.F32.TF32 R100, R104, R102, R96 ;  /* 0x000000666864723c */ /* 0x000fe20000081060 */
[----:B------:R-:W-:Y:S04]  /*20a30*/  LDS R104, [R196+0x23000] ;  /* 0x02300000c4687984 */ /* 0x000fe80000000800 */
[----:B------:R-:W-:Y:S03]  /*20a40*/  LDS R106, [R196+0x23400] ;  /* 0x02340000c46a7984 */ /* 0x000fe60000000800 */
[C---:B-1----:R-:W-:Y:S01]  /*20a50*/  HMMA.1688.F32.TF32 R80, R168.reuse, R156, R80 ;  /* 0x0000009ca850723c */ /* 0x042fe20000081050 */
[----:B------:R-:W-:Y:S04]  /*20a60*/  LDS R105, [R197+0x23000] ;  /* 0x02300000c5697984 */ /* 0x000fe80000000800 */
[----:B------:R-:W-:Y:S03]  /*20a70*/  LDS R107, [R197+0x23400] ;  /* 0x02340000c56b7984 */ /* 0x000fe60000000800 */
[C---:B--2---:R-:W-:Y:S01]  /*20a80*/  HMMA.1688.F32.TF32 R76, R168.reuse, R148, R76 ;  /* 0x00000094a84c723c */ /* 0x044fe2000008104c */
[----:B------:R-:W1:Y:S07]  /*20a90*/  LDSM.16.M88.4 R96, [R199+0xe080] ;  /* 0x00e08000c760783b */ /* 0x000e6e0000000200 */
[C---:B---3--:R-:W-:Y:S08]  /*20aa0*/  HMMA.1688.F32.TF32 R60, R168.reuse, R140, R60 ;  /* 0x0000008ca83c723c */ /* 0x048ff0000008103c */
[C---:B----4-:R-:W-:Y:S08]  /*20ab0*/  HMMA.1688.F32.TF32 R56, R168.reuse, R132, R56 ;  /* 0x00000084a838723c */ /* 0x050ff00000081038 */
[C---:B-----5:R-:W-:Y:S08]  /*20ac0*/  HMMA.1688.F32.TF32 R64, R168.reuse, R124, R64 ;  /* 0x0000007ca840723c */ /* 0x060ff00000081040 */
[C---:B------:R-:W-:Y:S08]  /*20ad0*/  HMMA.1688.F32.TF32 R36, R168.reuse, R116, R36 ;  /* 0x00000074a824723c */ /* 0x040ff00000081024 */
[C---:B------:R-:W-:Y:S08]  /*20ae0*/  HMMA.1688.F32.TF32 R52, R168.reuse, R108, R52 ;  /* 0x0000006ca834723c */ /* 0x040ff00000081034 */
[----:B-1----:R-:W-:Y:S01]  /*20af0*/  HMMA.1688.F32.TF32 R44, R168, R96, R44 ;  /* 0x00000060a82c723c */ /* 0x002fe2000008102c */
        /* <DEDUP_REMOVED lines=92> */
[----:B------:R-:W5:Y:S07]  /*210c0*/  LDSM.16.M88.4 R108, [R198+0xa100] ;  /* 0x00a10000c66c783b */ /* 0x000f6e0000000200 */
[----:B------:R-:W-:Y:S01]  /*210d0*/  HMMA.1688.F32.TF32 R100, R104, R98, R100 ;  /* 0x000000626864723c */ /* 0x000fe20000081064 */
[----:B------:R-:W5:Y:S04]  /*210e0*/  LDSM.16.M88.4 R104, [R198+0xc100] ;  /* 0x00c10000c668783b */ /* 0x000f680000000200 */
[----:B------:R-:W5:Y:S03]  /*210f0*/  LDSM.16.M88.4 R96, [R198+0xe100] ;  /* 0x00e10000c660783b */ /* 0x000f660000000200 */
[C---:B-1----:R-:W-:Y:S08]  /*21100*/  HMMA.1688.F32.TF32 R80, R168.reuse, R148, R80 ;  /* 0x00000094a850723c */ /* 0x042ff00000081050 */
[C---:B--2---:R-:W-:Y:S08]  /*21110*/  HMMA.1688.F32.TF32 R76, R168.reuse, R140, R76 ;  /* 0x0000008ca84c723c */ /* 0x044ff0000008104c */
[C---:B---3--:R-:W-:Y:S08]  /*21120*/  HMMA.1688.F32.TF32 R60, R168.reuse, R132, R60 ;  /* 0x00000084a83c723c */ /* 0x048ff0000008103c */
[C---:B----4-:R-:W-:Y:S08]  /*21130*/  HMMA.1688.F32.TF32 R56, R168.reuse, R124, R56 ;  /* 0x0000007ca838723c */ /* 0x050ff00000081038 */
[C---:B-----5:R-:W-:Y:S08]  /*21140*/  HMMA.1688.F32.TF32 R64, R168.reuse, R116, R64 ;  /* 0x00000074a840723c */ /* 0x060ff00000081040 */
[C---:B------:R-:W-:Y:S08]  /*21150*/  HMMA.1688.F32.TF32 R36, R168.reuse, R108, R36 ;  /* 0x0000006ca824723c */ /* 0x040ff00000081024 */
[C---:B------:R-:W-:Y:S08]  /*21160*/  HMMA.1688.F32.TF32 R52, R168.reuse, R104, R52 ;  /* 0x00000068a834723c */ /* 0x040ff00000081034 */
        /* <DEDUP_REMOVED lines=88> */
[----:B------:R-:W5:Y:S04]  /*216f0*/  LDSM.16.M88.4 R96, [R199+0xe100] ;  /* 0x00e10000c760783b */ /* 0x000f680000000200 */
[----:B------:R-:W-:Y:S03]  /*21700*/  LDS R156, [R196+0x25000] ;  /* 0x02500000c49c7984 */ /* 0x000fe60000000800 */
[C---:B-1----:R-:W-:Y:S01]  /*21710*/  HMMA.1688.F32.TF32 R80, R168.reuse, R148, R80 ;  /* 0x00000094a850723c */ /* 0x042fe20000081050 */
[----:B------:R-:W-:Y:S04]  /*21720*/  LDS R158, [R196+0x25400] ;  /* 0x02540000c49e7984 */ /* 0x000fe80000000800 */
[----:B------:R-:W-:Y:S03]  /*21730*/  LDS R157, [R197+0x25000] ;  /* 0x02500000c59d7984 */ /* 0x000fe60000000800 */
[C---:B--2---:R-:W-:Y:S01]  /*21740*/  HMMA.1688.F32.TF32 R76, R168.reuse, R140, R76 ;  /* 0x0000008ca84c723c */ /* 0x044fe2000008104c */
[----:B------:R-:W1:Y:S07]  /*21750*/  LDS R159, [R197+0x25400] ;  /* 0x02540000c59f7984 */ /* 0x000e6e0000000800 */
        /* <DEDUP_REMOVED lines=57> */
[----:B------:R-:W-:Y:S04]  /*21af0*/  LDS R60, [R2+0x26080] ;  /* 0x02608000023c7984 */ /* 0x000fe80000000800 */
[----:B------:R-:W-:Y:S03]  /*21b00*/  LDS R62, [R2+0x26480] ;  /* 0x02648000023e7984 */ /* 0x000fe60000000800 */
[----:B-1----:R-:W-:Y:S01]  /*21b10*/  HMMA.1688.F32.TF32 R172, R168, R142, R24 ;  /* 0x0000008ea8ac723c */ /* 0x002fe20000081018 */
[----:B------:R-:W-:Y:S04]  /*21b20*/  LDS R61, [R3+0x26080] ;  /* 0x02608000033d7984 */ /* 0x000fe80000000800 */
[----:B------:R-:W-:Y:S03]  /*21b30*/  LDS R63, [R3+0x26480] ;  /* 0x02648000033f7984 */ /* 0x000fe60000000800 */
[C---:B------:R-:W-:Y:S01]  /*21b40*/  HMMA.1688.F32.TF32 R80, R180.reuse, R150, R80 ;  /* 0x00000096b450723c */ /* 0x040fe20000081050 */
[----:B------:R-:W1:Y:S07]  /*21b50*/  LDSM.16.M88.4 R24, [R198+0x180] ;  /* 0x00018000c618783b */ /* 0x000e6e0000000200 */
[C---:B------:R-:W-:Y:S08]  /*21b60*/  HMMA.1688.F32.TF32 R76, R180.reuse, R142, R76 ;  /* 0x0000008eb44c723c */ /* 0x040ff0000008104c */
        /* <DEDUP_REMOVED lines=9> */
[C---:B------:R-:W-:Y:S01]  /*21c00*/  HMMA.1688.F32.TF32 R52, R180.reuse, R106, R52 ;  /* 0x0000006ab434723c */ /* 0x040fe20000081034 */
[----:B------:R-:W-:Y:S04]  /*21c10*/  LDS R65, [R197+0x26000] ;  /* 0x02600000c5417984 */ /* 0x000fe80000000800 */
[----:B------:R-:W-:Y:S03]  /*21c20*/  LDS R67, [R197+0x26400] ;  /* 0x02640000c5437984 */ /* 0x000fe60000000800 */
[----:B------:R-:W-:Y:S08]  /*21c30*/  HMMA.1688.F32.TF32 R44, R180, R98, R44 ;  /* 0x00000062b42c723c */ /* 0x000ff0000008102c */
[C---:B------:R-:W-:Y:S01]  /*21c40*/  HMMA.1688.F32.TF32 R180, R168.reuse, R150, R40 ;  /* 0x00000096a8b4723c */ /* 0x040fe20000081028 */
[----:B------:R-:W4:Y:S07]  /*21c50*/  LDSM.16.M88.4 R40, [R198+0x2180] ;  /* 0x00218000c628783b */ /* 0x000f2e0000000200 */
[----:B------:R-:W-:Y:S08]  /*21c60*/  HMMA.1688.F32.TF32 R88, R168, R110, R88 ;  /* 0x0000006ea858723c */ /* 0x000ff00000081058 */
[C---:B--2---:R-:W-:Y:S01]  /*21c70*/  HMMA.1688.F32.TF32 R160, R156.reuse, R150, R160 ;  /* 0x000000969ca0723c */ /* 0x044fe200000810a0 */
[----:B------:R-:W-:Y:S04]  /*21c80*/  LDS R150, [R2+0x26400] ;  /* 0x0264000002967984 */ /* 0x000fe80000000800 */
[----:B------:R-:W-:Y:S03]  /*21c90*/  LDS R151, [R3+0x26400] ;  /* 0x0264000003977984 */ /* 0x000fe60000000800 */
[----:B------:R-:W-:Y:S01]  /*21ca0*/  HMMA.1688.F32.TF32 R120, R156, R110, R120 ;  /* 0x0000006e9c78723c */ /* 0x000fe20000081078 */
[----:B------:R-:W2:Y:S07]  /*21cb0*/  LDSM.16.M88.4 R108, [R198+0x4180] ;  /* 0x00418000c66c783b */ /* 0x000eae0000000200 */
[C---:B------:R-:W-:Y:S08]  /*21cc0*/  HMMA.1688.F32.TF32 R32, R168.reuse, R134, R32 ;  /* 0x00000086a820723c */ /* 0x040ff00000081020 */
[C---:B------:R-:W-:Y:S08]  /*21cd0*/  HMMA.1688.F32.TF32 R28, R168.reuse, R126, R28 ;  /* 0x0000007ea81c723c */ /* 0x040ff0000008101c */
[C---:B------:R-:W-:Y:S08]  /*21ce0*/  HMMA.1688.F32.TF32 R84, R168.reuse, R118, R84 ;  /* 0x00000076a854723c */ /* 0x040ff00000081054 */
[C---:B------:R-:W-:Y:S08]  /*21cf0*/  HMMA.1688.F32.TF32 R92, R168.reuse, R106, R92 ;  /* 0x0000006aa85c723c */ /* 0x040ff0000008105c */
[----:B------:R-:W-:Y:S08]  /*21d00*/  HMMA.1688.F32.TF32 R164, R168, R98, R164 ;  /* 0x00000062a8a4723c */ /* 0x000ff000000810a4 */
[-C--:B-1----:R-:W-:Y:S08]  /*21d10*/  HMMA.1688.F32.TF32 R168, R60, R24.reuse, R180 ;  /* 0x000000183ca8723c */ /* 0x082ff000000810b4 */
[----:B---3--:R-:W-:Y:S08]  /*21d20*/  HMMA.1688.F32.TF32 R180, R56, R24, R160 ;  /* 0x0000001838b4723c */ /* 0x008ff000000810a0 */
[C---:B------:R-:W-:Y:S01]  /*21d30*/  HMMA.1688.F32.TF32 R136, R156.reuse, R126, R136 ;  /* 0x0000007e9c88723c */ /* 0x040fe20000081088 */
[----:B------:R-:W1:Y:S07]  /*21d40*/  LDSM.16.M88.4 R124, [R198+0x6180] ;  /* 0x00618000c67c783b */ /* 0x000e6e0000000200 */
[C---:B------:R-:W-:Y:S01]  /*21d50*/  HMMA.1688.F32.TF32 R128, R156.reuse, R118, R128 ;  /* 0x000000769c80723c */ /* 0x040fe20000081080 */
[----:B------:R-:W3:Y:S07]  /*21d60*/  LDSM.16.M88.4 R116, [R198+0x8180] ;  /* 0x00818000c674783b */ /* 0x000eee0000000200 */
[C---:B------:R-:W-:Y:S01]  /*21d70*/  HMMA.1688.F32.TF32 R112, R156.reuse, R106, R112 ;  /* 0x0000006a9c70723c */ /* 0x040fe20000081070 */
[----:B------:R-:W-:Y:S07]  /*21d80*/  LDSM.16.M88.4 R104, [R198+0xc180] ;  /* 0x00c18000c668783b */ /* 0x000fee0000000200 */
[----:B------:R-:W-:Y:S01]  /*21d90*/  HMMA.1688.F32.TF32 R100, R156, R98, R100 ;  /* 0x000000629c64723c */ /* 0x000fe20000081064 */
[----:B------:R-:W5:Y:S07]  /*21da0*/  LDSM.16.M88.4 R96, [R198+0xa180] ;  /* 0x00a18000c660783b */ /* 0x000f6e0000000200 */
[----:B----4-:R-:W-:Y:S01]  /*21db0*/  HMMA.1688.F32.TF32 R160, R64, R40, R8 ;  /* 0x0000002840a0723c */ /* 0x010fe20000081008 */
[----:B------:R4:W1:Y:S07]  /*21dc0*/  LDSM.16.M88.4 R8, [R198+0xe180] ;  /* 0x00e18000c608783b */ /* 0x00086e0000000200 */
[C---:B------:R-:W-:Y:S01]  /*21dd0*/  HMMA.1688.F32.TF32 R152, R156.reuse, R142, R152 ;  /* 0x0000008e9c98723c */ /* 0x040fe20000081098 */
[----:B----4-:R-:W4:Y:S07]  /*21de0*/  LDL.LU R198, [R1+0xb1c] ;  /* 0x000b1c0001c67983 */ /* 0x010f2e0000300800 */
[----:B------:R-:W-:Y:S08]  /*21df0*/  HMMA.1688.F32.TF32 R144, R156, R134, R144 ;  /* 0x000000869c90723c */ /* 0x000ff00000081090 */
[----:B--2---:R-:W-:Y:S01]  /*21e00*/  HMMA.1688.F32.TF32 R156, R148, R108, R188 ;  /* 0x0000006c949c723c */ /* 0x004fe200000810bc */
[----:B------:R-:W2:Y:S04]  /*21e10*/  LDL.LU R189, [R1+0xb30] ;  /* 0x000b300001bd7983 */ /* 0x000ea80000300800 */
[----:B------:R-:W2:Y:S03]  /*21e20*/  LDL.LU R190, [R1+0xb38] ;  /* 0x000b380001be7983 */ /* 0x000ea60000300800 */
[----:B------:R-:W-:Y:S01]  /*21e30*/  HMMA.1688.F32.TF32 R192, R56, R40, R152 ;  /* 0x0000002838c0723c */ /* 0x000fe20000081098 */
[----:B------:R-:W2:Y:S07]  /*21e40*/  LDL.LU R191, [R1+0xb10] ;  /* 0x000b100001bf7983 */ /* 0x000eae0000300800 */
[-C--:B------:R-:W-:Y:S08]  /*21e50*/  HMMA.1688.F32.TF32 R80, R148, R24.reuse, R80 ;  /* 0x000000189450723c */ /* 0x080ff00000081050 */
[----:B------:R-:W-:Y:S08]  /*21e60*/  HMMA.1688.F32.TF32 R72, R64, R24, R72 ;  /* 0x000000184048723c */ /* 0x000ff00000081048 */
[-C--:B------:R-:W-:Y:S08]  /*21e70*/  HMMA.1688.F32.TF32 R76, R148, R40.reuse, R76 ;  /* 0x00000028944c723c */ /* 0x080ff0000008104c */
[----:B------:R-:W-:Y:S08]  /*21e80*/  HMMA.1688.F32.TF32 R140, R60, R40, R172 ;  /* 0x000000283c8c723c */ /* 0x000ff000000810ac */
[C---:B-1----:R-:W-:Y:S08]  /*21e90*/  HMMA.1688.F32.TF32 R152, R148.reuse, R124, R184 ;  /* 0x0000007c9498723c */ /* 0x042ff000000810b8 */
[C---:B---3--:R-:W-:Y:S08]  /*21ea0*/  HMMA.1688.F32.TF32 R132, R148.reuse, R116, R176 ;  /* 0x000000749484723c */ /* 0x048ff000000810b0 */
[C---:B-----5:R-:W-:Y:S08]  /*21eb0*/  HMMA.1688.F32.TF32 R36, R148.reuse, R96, R36 ;  /* 0x000000609424723c */ /* 0x060ff00000081024 */
        /* <DEDUP_REMOVED lines=16> */
[----:B------:R-:W3:Y:S03]  /*21fc0*/  LDS R67, [R197+0x26c00] ;  /* 0x026c0000c5437984 */ /* 0x000ee60000000800 */
        /* <DEDUP_REMOVED lines=9> */
[----:B------:R-:W5:Y:S03]  /*22060*/  LDS R63, [R3+0x26c80] ;  /* 0x026c8000033f7984 */ /* 0x000f660000000800 */
[C---:B------:R-:W-:Y:S01]  /*22070*/  HMMA.1688.F32.TF32 R136, R56.reuse, R124, R136 ;  /* 0x0000007c3888723c */ /* 0x040fe20000081088 */
[----:B------:R-:W-:Y:S04]  /*22080*/  LDS R124, [R2+0x27800] ;  /* 0x02780000027c7984 */ /* 0x000fe80000000800 */
[----:B------:R-:W-:Y:S03]  /*22090*/  LDS R125, [R3+0x27800] ;  /* 0x02780000037d7984 */ /* 0x000fe60000000800 */
[C---:B------:R-:W-:Y:S08]  /*220a0*/  HMMA.1688.F32.TF32 R128, R56.reuse, R116, R128 ;  /* 0x000000743880723c */ /* 0x040ff00000081080 */
[C---:B------:R-:W-:Y:S08]  /*220b0*/  HMMA.1688.F32.TF32 R120, R56.reuse, R96, R120 ;  /* 0x000000603878723c */ /* 0x040ff00000081078 */
[C---:B------:R-:W-:Y:S08]  /*220c0*/  HMMA.1688.F32.TF32 R112, R56.reuse, R104, R112 ;  /* 0x000000683870723c */ /* 0x040ff00000081070 */
[----:B------:R-:W-:Y:S01]  /*220d0*/  HMMA.1688.F32.TF32 R100, R56, R8, R100 ;  /* 0x000000083864723c */ /* 0x000fe20000081064 */
[----:B------:R-:W-:Y:S04]  /*220e0*/  LDS R56, [R196+0x26880] ;  /* 0x02688000c4387984 */ /* 0x000fe80000000800 */
[----:B------:R-:W-:Y:S04]  /*220f0*/  LDS R58, [R196+0x26c80] ;  /* 0x026c8000c43a7984 */ /* 0x000fe80000000800 */
[----:B------:R-:W-:Y:S04]  /*22100*/  LDS R57, [R197+0x26880] ;  /* 0x02688000c5397984 */ /* 0x000fe80000000800 */
[----:B------:R-:W4:Y:S01]  /*22110*/  LDS R59, [R197+0x26c80] ;  /* 0x026c8000c53b7984 */ /* 0x000f220000000800 */
[-C--:B-1----:R-:W-:Y:S08]  /*22120*/  HMMA.1688.F32.TF32 R80, R148, R26.reuse, R80 ;  /* 0x0000001a9450723c */ /* 0x082ff00000081050 */
[-C--:B---3--:R-:W-:Y:S08]  /*22130*/  HMMA.1688.F32.TF32 R72, R64, R26.reuse, R72 ;  /* 0x0000001a4048723c */ /* 0x088ff00000081048 */
[C---:B-----5:R-:W-:Y:S01]  /*22140*/  HMMA.1688.F32.TF32 R176, R60.reuse, R26, R168 ;  /* 0x0000001a3cb0723c */ /* 0x060fe200000810a8 */
[----:B------:R-:W-:Y:S04]  /*22150*/  LDS R168, [R2+0x27000] ;  /* 0x0270000002a87984 */ /* 0x000fe80000000800 */
[----:B------:R-:W-:Y:S03]  /*22160*/  LDS R170, [R2+0x27400] ;  /* 0x0274000002aa7984 */ /* 0x000fe60000000800 */
[-C--:B------:R-:W-:Y:S01]  /*22170*/  HMMA.1688.F32.TF32 R172, R60, R42.reuse, R140 ;  /* 0x0000002a3cac723c */ /* 0x080fe2000008108c */
[----:B------:R-:W-:Y:S04]  /*22180*/  LDS R140, [R2+0x27080] ;  /* 0x02708000028c7984 */ /* 0x000fe80000000800 */
[----:B------:R-:W-:Y:S03]  /*22190*/  LDS R142, [R2+0x27480] ;  /* 0x02748000028e7984 */ /* 0x000fe60000000800 */
[----:B------:R-:W-:Y:S01]  /*221a0*/  HMMA.1688.F32.TF32 R76, R148, R42, R76 ;  /* 0x0000002a944c723c */ /* 0x000fe2000008104c */
[----:B------:R-:W-:Y:S04]  /*221b0*/  LDS R141, [R3+0x27080] ;  /* 0x02708000038d7984 */ /* 0x000fe80000000800 */
[----:B------:R-:W-:Y:S03]  /*221c0*/  LDS R143, [R3+0x27480] ;  /* 0x02748000038f7984 */ /* 0x000fe60000000800 */
[----:B----4-:R-:W-:Y:S01]  /*221d0*/  HMMA.1688.F32.TF32 R180, R56, R26, R180 ;  /* 0x0000001a38b4723c */ /* 0x010fe200000810b4 */
[----:B------:R-:W1:Y:S04]  /*221e0*/  LDSM.16.M88.4 R24, [R199+0x2180] ;  /* 0x00218000c718783b */ /* 0x000e680000000200 */
[----:B------:R-:W-:Y:S03]  /*221f0*/  LDS R169, [R3+0x27000] ;  /* 0x0270000003a97984 */ /* 0x000fe60000000800 */
[C---:B------:R-:W-:Y:S01]  /*22200*/  HMMA.1688.F32.TF32 R156, R148.reuse, R110, R156 ;  /* 0x0000006e949c723c */ /* 0x040fe2000008109c */
[----:B------:R-:W-:Y:S07]  /*22210*/  LDS R171, [R3+0x27400] ;  /* 0x0274000003ab7984 */ /* 0x000fee0000000800 */
        /* <DEDUP_REMOVED lines=25> */
[----:B------:R-:W-:Y:S01]  /*223b0*/  HMMA.1688.F32.TF32 R164, R60, R10, R164 ;  /* 0x0000000a3ca4723c */ /* 0x000fe200000810a4 */
[----:B------:R-:W3:Y:S07]  /*223c0*/  LDSM.16.M88.4 R60, [R199+0x180] ;  /* 0x00018000c73c783b */ /* 0x000eee0000000200 */
[C---:B------:R-:W-:Y:S01]  /*223d0*/  HMMA.1688.F32.TF32 R192, R56.reuse, R42, R192 ;  /* 0x0000002a38c0723c */ /* 0x040fe200000810c0 */
[----:B------:R-:W-:Y:S07]  /*223e0*/  LDSM.16.M88.4 R40, [R199+0x6180] ;  /* 0x00618000c728783b */ /* 0x000fee0000000200 */
[C---:B------:R-:W-:Y:S01]  /*223f0*/  HMMA.1688.F32.TF32 R144, R56.reuse, R110, R144 ;  /* 0x0000006e3890723c */ /* 0x040fe20000081090 */
[----:B------:R-:W-:Y:S07]  /*22400*/  LDSM.16.M88.4 R108, [R199+0xc180] ;  /* 0x00c18000c76c783b */ /* 0x000fee0000000200 */
[C---:B------:R-:W-:Y:S01]  /*22410*/  HMMA.1688.F32.TF32 R136, R56.reuse, R126, R136 ;  /* 0x0000007e3888723c */ /* 0x040fe20000081088 */
[----:B------:R-:W-:Y:S04]  /*22420*/  LDS R126, [R2+0x27c00] ;  /* 0x027c0000027e7984 */ /* 0x000fe80000000800 */
[----:B------:R-:W-:Y:S03]  /*22430*/  LDS R127, [R3+0x27c00] ;  /* 0x027c0000037f7984 */ /* 0x000fe60000000800 */
[C---:B------:R-:W-:Y:S01]  /*22440*/  HMMA.1688.F32.TF32 R128, R56.reuse, R118, R128 ;  /* 0x000000763880723c */ /* 0x040fe20000081080 */
[----:B------:R-:W-:Y:S07]  /*22450*/  LDSM.16.M88.4 R116, [R199+0xa180] ;  /* 0x00a18000c774783b */ /* 0x000fee0000000200 */
[C---:B------:R-:W-:Y:S08]  /*22460*/  HMMA.1688.F32.TF32 R120, R56.reuse, R98, R120 ;  /* 0x000000623878723c */ /* 0x040ff00000081078 */
[C---:B------:R-:W-:Y:S01]  /*22470*/  HMMA.1688.F32.TF32 R112, R56.reuse, R106, R112 ;  /* 0x0000006a3870723c */ /* 0x040fe20000081070 */
[----:B------:R-:W-:Y:S07]  /*22480*/  LDSM.16.M88.4 R104, [R199+0xe180] ;  /* 0x00e18000c768783b */ /* 0x000fee0000000200 */
[----:B------:R-:W-:Y:S01]  /*22490*/  HMMA.1688.F32.TF32 R100, R56, R10, R100 ;  /* 0x0000000a3864723c */ /* 0x000fe20000081064 */
[----:B------:R-:W4:Y:S04]  /*224a0*/  LDSM.16.M88.4 R56, [R199+0x4180] ;  /* 0x00418000c738783b */ /* 0x000f280000000200 */
[----:B------:R-:W5:Y:S03]  /*224b0*/  LDSM.16.M88.4 R8, [R199+0x8180] ;  /* 0x00818000c708783b */ /* 0x000f660000000200 */
[----:B-1----:R-:W-:Y:S08]  /*224c0*/  HMMA.1688.F32.TF32 R96, R140, R24, R172 ;  /* 0x000000188c60723c */ /* 0x002ff000000810ac */
[-C--:B---3--:R-:W-:Y:S08]  /*224d0*/  HMMA.1688.F32.TF32 R72, R148, R60.reuse, R72 ;  /* 0x0000003c9448723c */ /* 0x088ff00000081048 */
[-C--:B------:R-:W-:Y:S08]  /*224e0*/  HMMA.1688.F32.TF32 R176, R140, R60.reuse, R176 ;  /* 0x0000003c8cb0723c */ /* 0x080ff000000810b0 */
[----:B------:R-:W-:Y:S08]  /*224f0*/  HMMA.1688.F32.TF32 R180, R64, R60, R180 ;  /* 0x0000003c40b4723c */ /* 0x000ff000000810b4 */
[-C--:B------:R-:W-:Y:S08]  /*22500*/  HMMA.1688.F32.TF32 R160, R148, R24.reuse, R160 ;  /* 0x0000001894a0723c */ /* 0x080ff000000810a0 */
[----:B------:R-:W-:Y:S08]  /*22510*/  HMMA.1688.F32.TF32 R172, R64, R24, R192 ;  /* 0x0000001840ac723c */ /* 0x000ff000000810c0 */
[C---:B----4-:R-:W-:Y:S08]  /*22520*/  HMMA.1688.F32.TF32 R12, R148.reuse, R56, R12 ;  /* 0x00000038940c723c */ /* 0x050ff0000008100c */
[C---:B------:R-:W-:Y:S08]  /*22530*/  HMMA.1688.F32.TF32 R16, R148.reuse, R40, R16 ;  /* 0x000000289410723c */ /* 0x040ff00000081010 */
        /* <DEDUP_REMOVED lines=28> */
[C---:B------:R-:W-:Y:S08]  /*22700*/  HMMA.1688.F32.TF32 R80, R168.reuse, R60, R80 ;  /* 0x0000003ca850723c */ /* 0x040ff00000081050 */
        /* <DEDUP_REMOVED lines=15> */
[-C--:B-1----:R-:W-:Y:S08]  /*22800*/  HMMA.1688.F32.TF32 R124, R148, R26.reuse, R160 ;  /* 0x0000001a947c723c */ /* 0x082ff000000810a0 */
[-C--:B---3--:R-:W-:Y:S08]  /*22810*/  HMMA.1688.F32.TF32 R96, R140, R26.reuse, R96 ;  /* 0x0000001a8c60723c */ /* 0x088ff00000081060 */
[----:B----4-:R-:W-:Y:S01]  /*22820*/  HMMA.1688.F32.TF32 R172, R64, R26, R172 ;  /* 0x0000001a40ac723c */ /* 0x010fe200000810ac */
[----:B------:R-:W3:Y:S04]  /*22830*/  LDL.LU R26, [R1+0xaf0] ;  /* 0x000af000011a7983 */ /* 0x000ee80000300800 */
[----:B------:R-:W4:Y:S03]  /*22840*/  LDL.LU R25, [R1+0xafc] ;  /* 0x000afc0001197983 */ /* 0x000f260000300800 */
[-C--:B------:R-:W-:Y:S01]  /*22850*/  HMMA.1688.F32.TF32 R48, R148, R10.reuse, R48 ;  /* 0x0000000a9430723c */ /* 0x080fe20000081030 */
[----:B------:R-:W5:Y:S07]  /*22860*/  LDL.LU R24, [R1+0xad0] ;  /* 0x000ad00001187983 */ /* 0x000f6e0000300800 */
[-C--:B------:R-:W-:Y:S08]  /*22870*/  HMMA.1688.F32.TF32 R84, R140, R10.reuse, R84 ;  /* 0x0000000a8c54723c */ /* 0x080ff00000081054 */
[----:B------:R-:W-:Y:S01]  /*22880*/  HMMA.1688.F32.TF32 R128, R64, R10, R128 ;  /* 0x0000000a4080723c */ /* 0x000fe20000081080 */
[----:B------:R-:W5:Y:S01]  /*22890*/  LDL.LU R10, [R1+0xadc] ;  /* 0x000adc00010a7983 */ /* 0x000f620000300800 */
[----:B--2---:R-:W-:-:S02]  /*228a0*/  IADD3 R190, P3, R190, R200, RZ ;  /* 0x000000c8bebe7210 */ /* 0x004fc40007f7e0ff */
[----:B------:R-:W-:-:S03]  /*228b0*/  IADD3 R198, P4, R198, R200, RZ ;  /* 0x000000c8c6c67210 */ /* 0x000fc60007f9e0ff */
[--C-:B------:R-:W-:Y:S02]  /*228c0*/  IMAD.X R189, R189, 0x1, R0.reuse, P3 ;  /* 0x00000001bdbd7824 */ /* 0x100fe400018e0600 */
[----:B------:R-:W-:Y:S01]  /*228d0*/  IMAD.X R191, R191, 0x1, R0, P4 ;  /* 0x00000001bfbf7824 */ /* 0x000fe200020e0600 */
[----:B------:R-:W-:Y:S04]  /*228e0*/  STL [R1+0xb38], R190 ;  /* 0x000b38be01007387 */ /* 0x000fe80000100800 */
[----:B------:R-:W-:Y:S04]  /*228f0*/  STL [R1+0xb1c], R198 ;  /* 0x000b1cc601007387 */ /* 0x000fe80000100800 */
[----:B------:R-:W-:Y:S04]  /*22900*/  STL [R1+0xb30], R189 ;  /* 0x000b30bd01007387 */ /* 0x000fe80000100800 */
[----:B------:R-:W-:Y:S04]  /*22910*/  STL [R1+0xb10], R191 ;  /* 0x000b10bf01007387 */ /* 0x000fe80000100800 */
[----:B------:R-:W2:Y:S04]  /*22920*/  LDL.LU R41, [R1+0xab0] ;  /* 0x000ab00001297983 */ /* 0x000ea80000300800 */
[----:B------:R-:W2:Y:S04]  /*22930*/  LDL.LU R40, [R1+0xabc] ;  /* 0x000abc0001287983 */ /* 0x000ea80000300800 */
[----:B------:R-:W2:Y:S04]  /*22940*/  LDL.LU R27, [R1+0xa94] ;  /* 0x000a9400011b7983 */ /* 0x000ea80000300800 */
[----:B------:R-:W2:Y:S01]  /*22950*/  LDL.LU R11, [R1+0xa98] ;  /* 0x000a9800010b7983 */ /* 0x000ea20000300800 */
[----:B------:R-:W-:-:S05]  /*22960*/  IMAD.MOV.U32 R187, RZ, RZ, 0x7f ;  /* 0x0000007fffbb7424 */ /* 0x000fca00078e00ff */
[----:B------:R-:W-:-:S04]  /*22970*/  IADD3 R187, R187, c[0x0][0x180], RZ ;  /* 0x00006000bbbb7a10 */ /* 0x000fc80007ffe0ff */
[----:B------:R-:W-:-:S04]  /*22980*/  SHF.R.S32.HI R188, RZ, 0x1f, R187 ;  /* 0x0000001fffbc7819 */ /* 0x000fc800000114bb */
[----:B------:R-:W-:Y:S01]  /*22990*/  LEA.HI R188, R188, R187, RZ, 0x7 ;  /* 0x000000bbbcbc7211 */ /* 0x000fe200078f38ff */
[----:B------:R-:W-:-:S05]  /*229a0*/  IMAD.MOV.U32 R187, RZ, RZ, c[0x0][0x180] ;  /* 0x00006000ffbb7624 */ /* 0x000fca00078e00ff */
[----:B------:R-:W-:Y:S02]  /*229b0*/  IADD3 R187, R187, -0x100, RZ ;  /* 0xffffff00bbbb7810 */ /* 0x000fe40007ffe0ff */
[----:B------:R-:W-:-:S03]  /*229c0*/  SHF.R.S32.HI R188, RZ, 0x7, R188 ;  /* 0x00000007ffbc7819 */ /* 0x000fc600000114bc */
[----:B------:R-:W-:Y:S01]  /*229d0*/  IMAD R2, R203, -0x80, R187 ;  /* 0xffffff80cb027824 */ /* 0x000fe200078e02bb */
[----:B------:R-:W-:-:S04]  /*229e0*/  IADD3 R188, R188, -0x2, RZ ;  /* 0xfffffffebcbc7810 */ /* 0x000fc80007ffe0ff */
[C---:B------:R-:W-:Y:S02]  /*229f0*/  ISETP.GT.AND P1, PT, R2.reuse, RZ, PT ;  /* 0x000000ff0200720c */ /* 0x040fe40003f24270 */
[----:B------:R-:W-:Y:S02]  /*22a00*/  ISETP.GE.AND P0, PT, R203, R188, PT ;  /* 0x000000bccb00720c */ /* 0x000fe40003f06270 */
[----:B------:R-:W-:Y:S01]  /*22a10*/  SEL R3, RZ, 0x4, !P1 ;  /* 0x00000004ff037807 */ /* 0x000fe20004800000 */
[----:B------:R-:W-:Y:S01]  /*22a20*/  UIADD3 UR5, UR5, 0x1, URZ ;  /* 0x0000000105057890 */ /* 0x000fe2000fffe03f */
[----:B------:R-:W-:Y:S02]  /*22a30*/  ISETP.GT.AND P1, PT, R2, 0x4, PT ;  /* 0x000000040200780c */ /* 0x000fe40003f24270 */
[----:B------:R-:W-:Y:S01]  /*22a40*/  SEL R3, R3, RZ, !P0 ;  /* 0x000000ff03037207 */ /* 0x000fe20004000000 */
[----:B------:R-:W-:-:S03]  /*22a50*/  UISETP.GT.AND UP0, UPT, UR5, 0x1, UPT ;  /* 0x000000010500788c */ /* 0x000fc6000bf04270 */
[----:B------:R-:W-:Y:S02]  /*22a60*/  ISETP.NE.U32.AND P2, PT, R3, RZ, PT ;  /* 0x000000ff0300720c */ /* 0x000fe40003f45070 */
[----:B------:R-:W-:Y:S01]  /*22a70*/  SEL R3, RZ, 0x4, !P1 ;  /* 0x00000004ff037807 */ /* 0x000fe20004800000 */
[----:B------:R-:W-:-:S03]  /*22a80*/  USEL UR5, UR5, URZ, !UP0 ;  /* 0x0000003f05057287 */ /* 0x000fc6000c000000 */
[----:B------:R-:W-:-:S04]  /*22a90*/  SEL R3, R3, RZ, !P0 ;  /* 0x000000ff03037207 */ /* 0x000fc80004000000 */
[----:B------:R-:W-:Y:S01]  /*22aa0*/  ISETP.NE.U32.AND P1, PT, R3, RZ, PT ;  /* 0x000000ff0300720c */ /* 0x000fe20003f25070 */
[----:B------:R-:W-:Y:S02]  /*22ab0*/  IMAD.U32 R3, RZ, RZ, UR5 ;  /* 0x00000005ff037e24 */ /* 0x000fe4000f8e00ff */
[----:B------:R-:W-:Y:S02]  /*22ac0*/  IMAD.MOV.U32 R8, RZ, RZ, R190 ;  /* 0x000000ffff087224 */ /* 0x000fe400078e00be */
[----:B------:R-:W-:Y:S02]  /*22ad0*/  IMAD R3, R3, 0x8000, R202 ;  /* 0x0000800003037824 */ /* 0x000fe400078e02ca */
[----:B------:R-:W-:Y:S01]  /*22ae0*/  IMAD.MOV.U32 R9, RZ, RZ, R189 ;  /* 0x000000ffff097224 */ /* 0x000fe200078e00bd */
[----:B------:R-:W-:Y:S06]  /*22af0*/  BAR.SYNC.DEFER_BLOCKING 0x0 ;  /* 0x0000000000007b1d */ /* 0x000fec0000010000 */
[----:B------:R-:W-:Y:S01]  /*22b00*/  @!PT LDS RZ, [RZ] ;  /* 0x00000000fffff984 */ /* 0x000fe20000000800 */
[----:B------:R-:W-:Y:S01]  /*22b10*/  @!PT LDS RZ, [RZ] ;  /* 0x00000000fffff984 */ /* 0x000fe20000000800 */
[----:B------:R-:W-:Y:S01]  /*22b20*/  @!PT LDS RZ, [RZ] ;  /* 0x00000000fffff984 */ /* 0x000fe20000000800 */
[----:B------:R1:W-:Y:S02]  /*22b30*/  LDGSTS.E [R3+0x20000], [R8.64], P2 ;  /* 0x2000000008037fae */ /* 0x0003e40009121848 */
[----:B-1----:R-:W-:-:S02]  /*22b40*/  IMAD.MOV.U32 R8, RZ, RZ, R198 ;  /* 0x000000ffff087224 */ /* 0x002fc400078e00c6 */
[----:B------:R-:W-:-:S05]  /*22b50*/  IMAD.MOV.U32 R9, RZ, RZ, R191 ;  /* 0x000000ffff097224 */ /* 0x000fca00078e00bf */
[----:B------:R1:W-:Y:S01]  /*22b60*/  LDGSTS.E [R3+0x20400], [R8.64], P1 ;  /* 0x2040000008037fae */ /* 0x0003e20008921848 */
[----:B------:R-:W-:-:S04]  /*22b70*/  ISETP.GT.AND P1, PT, R2, 0x8, PT ;  /* 0x000000080200780c */ /* 0x000fc80003f24270 */
[----:B-1----:R-:W-:Y:S02]  /*22b80*/  SEL R8, RZ, 0x4, !P1 ;  /* 0x00000004ff087807 */ /* 0x002fe40004800000 */
[----:B------:R-:W-:Y:S02]  /*22b90*/  ISETP.GT.AND P1, PT, R2, 0xc, PT ;  /* 0x0000000c0200780c */ /* 0x000fe40003f24270 */
[----:B------:R-:W-:-:S04]  /*22ba0*/  SEL R8, R8, RZ, !P0 ;  /* 0x000000ff08087207 */ /* 0x000fc80004000000 */
[----:B------:R-:W-:Y:S02]  /*22bb0*/  ISETP.NE.U32.AND P2, PT, R8, RZ, PT ;  /* 0x000000ff0800720c */ /* 0x000fe40003f45070 */
[----:B------:R-:W-:-:S04]  /*22bc0*/  SEL R8, RZ, 0x4, !P1 ;  /* 0x00000004ff087807 */ /* 0x000fc80004800000 */
[----:B------:R-:W-:-:S04]  /*22bd0*/  SEL R8, R8, RZ, !P0 ;  /* 0x000000ff08087207 */ /* 0x000fc80004000000 */
[----:B------:R-:W-:Y:S02]  /*22be0*/  ISETP.NE.U32.AND P1, PT, R8, RZ, PT ;  /* 0x000000ff0800720c */ /* 0x000fe40003f25070 */
[----:B----4-:R-:W-:-:S05]  /*22bf0*/  IADD3 R25, P3, R25, R200, RZ ;  /* 0x000000c819197210 */ /* 0x010fca0007f7e0ff */
[----:B---3--:R-:W-:Y:S01]  /*22c00*/  IMAD.X R26, R26, 0x1, R0, P3 ;  /* 0x000000011a1a7824 */ /* 0x008fe200018e0600 */
[----:B------:R-:W-:Y:S01]  /*22c10*/  STL [R1+0xafc], R25 ;  /* 0x000afc1901007387 */ /* 0x000fe20000100800 */
[----:B------:R-:W-:Y:S02]  /*22c20*/  IMAD.MOV.U32 R8, RZ, RZ, R25 ;  /* 0x000000ffff087224 */ /* 0x000fe400078e0019 */
[----:B------:R-:W-:Y:S01]  /*22c30*/  IMAD.MOV.U32 R9, RZ, RZ, R26 ;  /* 0x000000ffff097224 */ /* 0x000fe200078e001a */
[----:B------:R1:W-:Y:S04]  /*22c40*/  STL [R1+0xaf0], R26 ;  /* 0x000af01a01007387 */ /* 0x0003e80000100800 */
[----:B------:R3:W-:Y:S01]  /*22c50*/  LDGSTS.E [R3+0x20800], [R8.64], P2 ;  /* 0x2080000008037fae */ /* 0x0007e20009121848 */
[----:B-----5:R-:W-:-:S05]  /*22c60*/  IADD3 R10, P4, R10, R200, RZ ;  /* 0x000000c80a0a7210 */ /* 0x020fca0007f9e0ff */
[----:B------:R-:W-:Y:S01]  /*22c70*/  IMAD.X R24, R24, 0x1, R0, P4 ;  /* 0x0000000118187824 */ /* 0x000fe200020e0600 */
[----:B------:R-:W-:Y:S04]  /*22c80*/  STL [R1+0xadc], R10 ;  /* 0x000adc0a01007387 */ /* 0x000fe80000100800 */
[----:B------:R4:W-:Y:S01]  /*22c90*/  STL [R1+0xad0], R24 ;  /* 0x000ad01801007387 */ /* 0x0009e20000100800 */
[----:B---3--:R-:W-:-:S03]  /*22ca0*/  IMAD.MOV.U32 R9, RZ, RZ, R24 ;  /* 0x000000ffff097224 */ /* 0x008fc600078e0018 */
[----:B-1----:R-:W3:Y:S01]  /*22cb0*/  LDL.LU R26, [R1+0xa74] ;  /* 0x000a7400011a7983 */ /* 0x002ee20000300800 */
[----:B------:R-:W-:-:S03]  /*22cc0*/  IMAD.MOV.U32 R8, RZ, RZ, R10 ;  /* 0x000000ffff087224 */ /* 0x000fc600078e000a */
[----:B------:R-:W5:Y:S04]  /*22cd0*/  LDL.LU R25, [R1+0xa78] ;  /* 0x000a780001197983 */ /* 0x000f680000300800 */
[----:B----4-:R-:W4:Y:S04]  /*22ce0*/  LDL.LU R24, [R1+0xa54] ;  /* 0x000a540001187983 */ /* 0x010f280000300800 */
[----:B------:R-:W4:Y:S04]  /*22cf0*/  LDL.LU R10, [R1+0xa58] ;  /* 0x000a5800010a7983 */ /* 0x000f280000300800 */
[----:B------:R1:W-:Y:S01]  /*22d00*/  LDGSTS.E [R3+0x20c00], [R8.64], P1 ;  /* 0x20c0000008037fae */ /* 0x0003e20008921848 */
[----:B------:R-:W-:-:S02]  /*22d10*/  ISETP.GT.AND P1, PT, R2, 0x10, PT ;  /* 0x000000100200780c */ /* 0x000fc40003f24270 */
[-C--:B--2---:R-:W-:Y:S02]  /*22d20*/  IADD3 R40, P3, R40, R200.reuse, RZ ;  /* 0x000000c828287210 */ /* 0x084fe40007f7e0ff */
[----:B-1----:R-:W-:Y:S02]  /*22d30*/  SEL R8, RZ, 0x4, !P1 ;  /* 0x00000004ff087807 */ /* 0x002fe40004800000 */
[----:B------:R-:W-:Y:S02]  /*22d40*/  ISETP.GT.AND P1, PT, R2, 0x14, PT ;  /* 0x000000140200780c */ /* 0x000fe40003f24270 */
[----:B------:R-:W-:Y:S02]  /*22d50*/  SEL R8, R8, RZ, !P0 ;  /* 0x000000ff08087207 */ /* 0x000fe40004000000 */
[----:B------:R-:W-:Y:S02]  /*22d60*/  IADD3 R11, P4, R11, R200, RZ ;  /* 0x000000c80b0b7210 */ /* 0x000fe40007f9e0ff */
[----:B------:R-:W-:-:S02]  /*22d70*/  ISETP.NE.U32.AND P2, PT, R8, RZ, PT ;  /* 0x000000ff0800720c */ /* 0x000fc40003f45070 */
[----:B------:R-:W-:Y:S01]  /*22d80*/  SEL R8, RZ, 0x4, !P1 ;  /* 0x00000004ff087807 */ /* 0x000fe20004800000 */
[----:B------:R-:W-:-:S03]  /*22d90*/  IMAD.X R41, R41, 0x1, R0, P3 ;  /* 0x0000000129297824 */ /* 0x000fc600018e0600 */
[----:B------:R-:W-:Y:S01]  /*22da0*/  SEL R8, R8, RZ, !P0 ;  /* 0x000000ff08087207 */ /* 0x000fe20004000000 */
[----:B------:R-:W-:Y:S01]  /*22db0*/  IMAD.X R27, R27, 0x1, R0, P4 ;  /* 0x000000011b1b7824 */ /* 0x000fe200020e0600 */
[----:B------:R-:W-:Y:S01]  /*22dc0*/  STL [R1+0xabc], R40 ;  /* 0x000abc2801007387 */ /* 0x000fe20000100800 */
[----:B------:R-:W-:Y:S01]  /*22dd0*/  IMAD.MOV.U32 R9, RZ, RZ, R41 ;  /* 0x000000ffff097224 */ /* 0x000fe200078e0029 */
[----:B------:R-:W-:Y:S01]  /*22de0*/  ISETP.NE.U32.AND P1, PT, R8, RZ, PT ;  /* 0x000000ff0800720c */ /* 0x000fe20003f25070 */
[----:B------:R-:W-:Y:S01]  /*22df0*/  IMAD.MOV.U32 R8, RZ, RZ, R40 ;  /* 0x000000ffff087224 */ /* 0x000fe200078e0028 */
[----:B------:R1:W-:Y:S04]  /*22e00*/  STL [R1+0xab0], R41 ;  /* 0x000ab02901007387 */ /* 0x0003e80000100800 */
[----:B------:R-:W-:Y:S04]  /*22e10*/  STL [R1+0xa98], R11 ;  /* 0x000a980b01007387 */ /* 0x000fe80000100800 */
[----:B------:R2:W-:Y:S04]  /*22e20*/  STL [R1+0xa94], R27 ;  /* 0x000a941b01007387 */ /* 0x0005e80000100800 */
[----:B-1----:R-:W4:Y:S04]  /*22e30*/  LDL.LU R41, [R1+0xa34] ;  /* 0x000a340001297983 */ /* 0x002f280000300800 */
[----:B------:R-:W4:Y:S04]  /*22e40*/  LDL.LU R40, [R1+0xa38] ;  /* 0x000a380001287983 */ /* 0x000f280000300800 */
[----:B------:R1:W-:Y:S02]  /*22e50*/  LDGSTS.E [R3+0x21000], [R8.64], P2 ;  /* 0x2100000008037fae */ /* 0x0003e40009121848 */
[----:B-1----:R-:W-:-:S02]  /*22e60*/  IMAD.MOV.U32 R9, RZ, RZ, R27 ;  /* 0x000000ffff097224 */ /* 0x002fc400078e001b */
[----:B------:R-:W-:Y:S01]  /*22e70*/  IMAD.MOV.U32 R8, RZ, RZ, R11 ;  /* 0x000000ffff087224 */ /* 0x000fe200078e000b */
[----:B--2---:R-:W2:Y:S04]  /*22e80*/  LDL.LU R27, [R1+0xa0c] ;  /* 0x000a0c00011b7983 */ /* 0x004ea80000300800 */
[----:B------:R-:W2:Y:S04]  /*22e90*/  LDL.LU R11, [R1+0xa10] ;  /* 0x000a1000010b7983 */ /* 0x000ea80000300800 */
        /* <DEDUP_REMOVED lines=8> */
[----:B------:R-:W-:Y:S01]  /*22f20*/  ISETP.NE.U32.AND P1, PT, R8, RZ, PT ;  /* 0x000000ff0800720c */ /* 0x000fe20003f25070 */
[-C--:B------:R-:W-:Y:S08]  /*22f30*/  HMMA.1688.F32.TF32 R16, R148, R42.reuse, R16 ;  /* 0x0000002a9410723c */ /* 0x080ff00000081010 */
[-C--:B------:R-:W-:Y:S08]  /*22f40*/  HMMA.1688.F32.TF32 R28, R140, R42.reuse, R28 ;  /* 0x0000002a8c1c723c */ /* 0x080ff0000008101c */
[----:B------:R-:W-:Y:S01]  /*22f50*/  HMMA.1688.F32.TF32 R136, R64, R42, R136 ;  /* 0x0000002a4088723c */ /* 0x000fe20000081088 */
[----:B-----5:R-:W-:-:S05]  /*22f60*/  IADD3 R25, P3, R25, R200, RZ ;  /* 0x000000c819197210 */ /* 0x020fca0007f7e0ff */
[----:B---3--:R-:W-:Y:S01]  /*22f70*/  IMAD.X R26, R26, 0x1, R0, P3 ;  /* 0x000000011a1a7824 */ /* 0x008fe200018e0600 */
[----:B----4-:R-:W-:Y:S01]  /*22f80*/  IADD3 R10, P4, R10, R200, RZ ;  /* 0x000000c80a0a7210 */ /* 0x010fe20007f9e0ff */
[----:B------:R-:W-:Y:S02]  /*22f90*/  IMAD.MOV.U32 R8, RZ, RZ, R25 ;  /* 0x000000ffff087224 */ /* 0x000fe400078e0019 */
[----:B------:R-:W-:Y:S02]  /*22fa0*/  IMAD.MOV.U32 R9, RZ, RZ, R26 ;  /* 0x000000ffff097224 */ /* 0x000fe400078e001a */
[----:B------:R-:W-:Y:S01]  /*22fb0*/  IMAD.X R24, R24, 0x1, R0, P4 ;  /* 0x0000000118187824 */ /* 0x000fe200020e0600 */
[----:B------:R-:W-:Y:S04]  /*22fc0*/  STL [R1+0xa78], R25 ;  /* 0x000a781901007387 */ /* 0x000fe80000100800 */
[----:B------:R1:W-:Y:S04]  /*22fd0*/  STL [R1+0xa74], R26 ;  /* 0x000a741a01007387 */ /* 0x0003e80000100800 */
[----:B------:R-:W-:Y:S04]  /*22fe0*/  STL [R1+0xa58], R10 ;  /* 0x000a580a01007387 */ /* 0x000fe80000100800 */
[----:B------:R3:W-:Y:S04]  /*22ff0*/  LDGSTS.E [R3+0x21800], [R8.64], P2 ;  /* 0x2180000008037fae */ /* 0x0007e80009121848 */
[----:B------:R4:W-:Y:S04]  /*23000*/  STL [R1+0xa54], R24 ;  /* 0x000a541801007387 */ /* 0x0009e80000100800 */
[----:B-1----:R-:W5:Y:S01]  /*23010*/  LDL.LU R26, [R1+0x9ec] ;  /* 0x0009ec00011a7983 */ /* 0x002f620000300800 */
[----:B---3--:R-:W-:-:S03]  /*23020*/  IMAD.MOV.U32 R9, RZ, RZ, R24 ;  /* 0x000000ffff097224 */ /* 0x008fc600078e0018 */
[----:B----4-:R-:W3:Y:S01]  /*23030*/  LDL.LU R24, [R1+0x9f0] ;  /* 0x0009f00001187983 */ /* 0x010ee20000300800 */
[----:B------:R-:W-:-:S03]  /*23040*/  IMAD.MOV.U32 R8, RZ, RZ, R10 ;  /* 0x000000ffff087224 */ /* 0x000fc600078e000a */
[----:B------:R-:W4:Y:S04]  /*23050*/  LDL.LU R25, [R1+0x9cc] ;  /* 0x0009cc0001197983 */ /* 0x000f280000300800 */
[----:B------:R-:W4:Y:S04]  /*23060*/  LDL.LU R10, [R1+0x9d0] ;  /* 0x0009d000010a7983 */ /* 0x000f280000300800 */
[----:B------:R1:W-:Y:S01]  /*23070*/  LDGSTS.E [R3+0x21c00], [R8.64], P1 ;  /* 0x21c0000008037fae */ /* 0x0003e20008921848 */
[----:B------:R-:W-:-:S04]  /*23080*/  ISETP.GT.AND P1, PT, R2, 0x20, PT ;  /* 0x000000200200780c */ /* 0x000fc80003f24270 */
[----:B-1----:R-:W-:Y:S02]  /*23090*/  SEL R8, RZ, 0x4, !P1 ;  /* 0x00000004ff087807 */ /* 0x002fe40004800000 */
[----:B------:R-:W-:Y:S02]  /*230a0*/  ISETP.GT.AND P1, PT, R2, 0x24, PT ;  /* 0x000000240200780c */ /* 0x000fe40003f24270 */
[----:B------:R-:W-:Y:S02]  /*230b0*/  SEL R8, R8, RZ, !P0 ;  /* 0x000000ff08087207 */ /* 0x000fe40004000000 */
[----:B------:R-:W-:Y:S02]  /*230c0*/  IADD3 R40, P3, R40, R200, RZ ;  /* 0x000000c828287210 */ /* 0x000fe40007f7e0ff */
[----:B------:R-:W-:Y:S02]  /*230d0*/  ISETP.NE.U32.AND P2, PT, R8, RZ, PT ;  /* 0x000000ff0800720c */ /* 0x000fe40003f45070 */
[----:B------:R-:W-:Y:S01]  /*230e0*/  SEL R8, RZ, 0x4, !P1 ;  /* 0x00000004ff087807 */ /* 0x000fe20004800000 */
[----:B------:R-:W-:-:S03]  /*230f0*/  IMAD.X R41, R41, 0x1, R0, P3 ;  /* 0x0000000129297824 */ /* 0x000fc600018e0600 */
[----:B------:R-:W-:Y:S02]  /*23100*/  SEL R8, R8, RZ, !P0 ;  /* 0x000000ff08087207 */ /* 0x000fe40004000000 */
[----:B--2---:R-:W-:Y:S01]  /*23110*/  IADD3 R11, P4, R11, R200, RZ ;  /* 0x000000c80b0b7210 */ /* 0x004fe20007f9e0ff */
[----:B------:R-:W-:Y:S01]  /*23120*/  IMAD.MOV.U32 R9, RZ, RZ, R41 ;  /* 0x000000ffff097224 */ /* 0x000fe200078e0029 */
[----:B------:R-:W-:Y:S01]  /*23130*/  ISETP.NE.U32.AND P1, PT, R8, RZ, PT ;  /* 0x000000ff0800720c */ /* 0x000fe20003f25070 */
[----:B------:R-:W-:Y:S02]  /*23140*/  IMAD.MOV.U32 R8, RZ, RZ, R40 ;  /* 0x000000ffff087224 */ /* 0x000fe400078e0028 */
[----:B------:R-:W-:Y:S01]  /*23150*/  IMAD.X R27, R27, 0x1, R0, P4 ;  /* 0x000000011b1b7824 */ /* 0x000fe200020e0600 */
[----:B------:R-:W-:Y:S04]  /*23160*/  STL [R1+0xa38], R40 ;  /* 0x000a382801007387 */ /* 0x000fe80000100800 */
[----:B------:R-:W-:Y:S04]  /*23170*/  STL [R1+0xa34], R41 ;  /* 0x000a342901007387 */ /* 0x000fe80000100800 */
[----:B------:R1:W-:Y:S04]  /*23180*/  STL [R1+0xa10], R11 ;  /* 0x000a100b01007387 */ /* 0x0003e80000100800 */
[----:B------:R2:W-:Y:S04]  /*23190*/  LDGSTS.E [R3+0x22000], [R8.64], P2 ;  /* 0x2200000008037fae */ /* 0x0005e80009121848 */
[----:B------:R-:W-:Y:S04]  /*231a0*/  STL [R1+0xa0c], R27 ;  /* 0x000a0c1b01007387 */ /* 0x000fe80000100800 */
[----:B------:R-:W4:Y:S01]  /*231b0*/  LDL.LU R42, [R1+0x9ac] ;  /* 0x0009ac00012a7983 */ /* 0x000f220000300800 */
[----:B--2---:R-:W-:-:S03]  /*231c0*/  IMAD.MOV.U32 R8, RZ, RZ, R11 ;  /* 0x000000ffff087224 */ /* 0x004fc600078e000b */
[----:B-1----:R-:W2:Y:S04]  /*231d0*/  LDL.LU R11, [R1+0x9b0] ;  /* 0x0009b000010b7983 */ /* 0x002ea80000300800 */
[----:B------:R-:W2:Y:S04]  /*231e0*/  LDL.LU R41, [R1+0x984] ;  /* 0x0009840001297983 */ /* 0x000ea80000300800 */
[----:B------:R-:W2:Y:S01]  /*231f0*/  LDL.LU R40, [R1+0x988] ;  /* 0x0009880001287983 */ /* 0x000ea20000300800 */
        /* <DEDUP_REMOVED lines=10> */
[----:B---3--:R-:W-:-:S05]  /*232a0*/  IADD3 R24, P3, R24, R200, RZ ;  /* 0x000000c818187210 */ /* 0x008fca0007f7e0ff */
[----:B-----5:R-:W-:Y:S01]  /*232b0*/  IMAD.X R26, R26, 0x1, R0, P3 ;  /* 0x000000011a1a7824 */ /* 0x020fe200018e0600 */
[----:B----4-:R-:W-:Y:S01]  /*232c0*/  IADD3 R10, P4, R10, R200, RZ ;  /* 0x000000c80a0a7210 */ /* 0x010fe20007f9e0ff */
[----:B------:R-:W-:Y:S02]  /*232d0*/  STL [R1+0x9f0], R24 ;  /* 0x0009f01801007387 */ /* 0x000fe40000100800 */
[----:B------:R-:W-:Y:S02]  /*232e0*/  IMAD.MOV.U32 R9, RZ, RZ, R26 ;  /* 0x000000ffff097224 */ /* 0x000fe400078e001a */
[----:B------:R-:W-:Y:S01]  /*232f0*/  IMAD.X R25, R25, 0x1, R0, P4 ;  /* 0x0000000119197824 */ /* 0x000fe200020e0600 */
[----:B------:R1:W-:Y:S01]  /*23300*/  STL [R1+0x9ec], R26 ;  /* 0x0009ec1a01007387 */ /* 0x0003e20000100800 */
[----:B------:R-:W-:-:S03]  /*23310*/  IMAD.MOV.U32 R8, RZ, RZ, R24 ;  /* 0x000000ffff087224 */ /* 0x000fc600078e0018 */
[----:B------:R-:W-:Y:S04]  /*23320*/  STL [R1+0x9d0], R10 ;  /* 0x0009d00a01007387 */ /* 0x000fe80000100800 */
[----:B------:R3:W-:Y:S04]  /*23330*/  LDGSTS.E [R3+0x22800], [R8.64], P2 ;  /* 0x2280000008037fae */ /* 0x0007e80009121848 */
[----:B-1----:R-:W4:Y:S04]  /*23340*/  LDL.LU R26, [R1+0x968] ;  /* 0x00096800011a7983 */ /* 0x002f280000300800 */
[----:B------:R1:W-:Y:S04]  /*23350*/  STL [R1+0x9cc], R25 ;  /* 0x0009cc1901007387 */ /* 0x0003e80000100800 */
[----:B------:R-:W5:Y:S01]  /*23360*/  LDL.LU R24, [R1+0x948] ;  /* 0x0009480001187983 */ /* 0x000f620000300800 */
[----:B---3--:R-:W-:-:S03]  /*23370*/  IMAD.MOV.U32 R8, RZ, RZ, R10 ;  /* 0x000000ffff087224 */ /* 0x008fc600078e000a */
[----:B------:R-:W3:Y:S01]  /*23380*/  LDL.LU R27, [R1+0x964] ;  /* 0x00096400011b7983 */ /* 0x000ee20000300800 */
[----:B------:R-:W-:-:S03]  /*23390*/  IMAD.MOV.U32 R9, RZ, RZ, R25 ;  /* 0x000000ffff097224 */ /* 0x000fc600078e0019 */
[----:B-1----:R-:W3:Y:S04]  /*233a0*/  LDL.LU R25, [R1+0x944] ;  /* 0x0009440001197983 */ /* 0x002ee80000300800 */
[----:B------:R1:W-:Y:S01]  /*233b0*/  LDGSTS.E [R3+0x22c00], [R8.64], P1 ;  /* 0x22c0000008037fae */ /* 0x0003e20008921848 */
[----:B------:R-:W-:-:S03]  /*233c0*/  ISETP.GT.AND P1, PT, R2, 0x30, PT ;  /* 0x000000300200780c */ /* 0x000fc60003f24270 */
[----:B------:R-:W3:Y:S01]  /*233d0*/  LDL.LU R10, [R1+0x928] ;  /* 0x00092800010a7983 */ /* 0x000ee20000300800 */
[----:B-1----:R-:W-:Y:S02]  /*233e0*/  SEL R8, RZ, 0x4, !P1 ;  /* 0x00000004ff087807 */ /* 0x002fe40004800000 */
[----:B------:R-:W-:Y:S02]  /*233f0*/  ISETP.GT.AND P1, PT, R2, 0x34, PT ;  /* 0x000000340200780c */ /* 0x000fe40003f24270 */
[----:B------:R-:W-:-:S04]  /*23400*/  SEL R8, R8, RZ, !P0 ;  /* 0x000000ff08087207 */ /* 0x000fc80004000000 */
[----:B------:R-:W-:Y:S02]  /*23410*/  ISETP.NE.U32.AND P2, PT, R8, RZ, PT ;  /* 0x000000ff0800720c */ /* 0x000fe40003f45070 */
[----:B------:R-:W-:Y:S02]  /*23420*/  SEL R8, RZ, 0x4, !P1 ;  /* 0x00000004ff087807 */ /* 0x000fe40004800000 */
[----:B--2---:R-:W-:Y:S02]  /*23430*/  IADD3 R11, P3, R11, R200, RZ ;  /* 0x000000c80b0b7210 */ /* 0x004fe40007f7e0ff */
[----:B------:R-:W-:-:S03]  /*23440*/  SEL R8, R8, RZ, !P0 ;  /* 0x000000ff08087207 */ /* 0x000fc60004000000 */
[----:B------:R-:W-:Y:S01]  /*23450*/  IMAD.X R42, R42, 0x1, R0, P3 ;  /* 0x000000012a2a7824 */ /* 0x000fe200018e0600 */
[----:B------:R-:W-:Y:S01]  /*23460*/  IADD3 R40, P4, R40, R200, RZ ;  /* 0x000000c828287210 */ /* 0x000fe20007f9e0ff */
[----:B------:R1:W-:Y:S01]  /*23470*/  STL [R1+0x9b0], R11 ;  /* 0x0009b00b01007387 */ /* 0x0003e20000100800 */
[----:B------:R-:W-:Y:S01]  /*23480*/  ISETP.NE.U32.AND P1, PT, R8, RZ, PT ;  /* 0x000000ff0800720c */ /* 0x000fe20003f25070 */
[----:B------:R-:W-:Y:S02]  /*23490*/  IMAD.MOV.U32 R8, RZ, RZ, R11 ;  /* 0x000000ffff087224 */ /* 0x000fe400078e000b */
[----:B------:R-:W-:Y:S04]  /*234a0*/  STL [R1+0x9ac], R42 ;  /* 0x0009ac2a01007387 */ /* 0x000fe80000100800 */
[----:B------:R-:W-:Y:S04]  /*234b0*/  STL [R1+0x988], R40 ;  /* 0x0009882801007387 */ /* 0x000fe80000100800 */
[----:B-1----:R-:W2:Y:S01]  /*234c0*/  LDL.LU R11, [R1+0x924] ;  /* 0x00092400010b7983 */ /* 0x002ea20000300800 */
[----:B------:R-:W-:-:S02]  /*234d0*/  IMAD.MOV.U32 R9, RZ, RZ, R42 ;  /* 0x000000ffff097224 */ /* 0x000fc400078e002a */
[----:B------:R-:W-:-:S03]  /*234e0*/  IMAD.X R41, R41, 0x1, R0, P4 ;  /* 0x0000000129297824 */ /* 0x000fc600020e0600 */
[----:B------:R1:W-:Y:S02]  /*234f0*/  LDGSTS.E [R3+0x23000], [R8.64], P2 ;  /* 0x2300000008037fae */ /* 0x0003e40009121848 */
[----:B-1----:R-:W-:Y:S02]  /*23500*/  IMAD.MOV.U32 R8, RZ, RZ, R40 ;  /* 0x000000ffff087224 */ /* 0x002fe400078e0028 */
        /* <DEDUP_REMOVED lines=10> */
[----:B------:R-:W-:Y:S01]  /*235b0*/  STL [R1+0x984], R41 ;  /* 0x0009842901007387 */ /* 0x000fe20000100800 */
[----:B----4-:R-:W-:-:S05]  /*235c0*/  IADD3 R26, P3, R26, R200, RZ ;  /* 0x000000c81a1a7210 */ /* 0x010fca0007f7e0ff */
[----:B------:R-:W-:Y:S01]  /*235d0*/  IMAD.MOV.U32 R8, RZ, RZ, R26 ;  /* 0x000000ffff087224 */ /* 0x000fe200078e001a */
[----:B-----5:R-:W-:Y:S01]  /*235e0*/  IADD3 R24, P4, R24, R200, RZ ;  /* 0x000000c818187210 */ /* 0x020fe20007f9e0ff */
[----:B---3--:R-:W-:-:S04]  /*235f0*/  IMAD.X R27, R27, 0x1, R0, P3 ;  /* 0x000000011b1b7824 */ /* 0x008fc800018e0600 */
[----:B------:R-:W-:Y:S02]  /*23600*/  IMAD.MOV.U32 R9, RZ, RZ, R27 ;  /* 0x000000ffff097224 */ /* 0x000fe400078e001b */
[----:B------:R-:W-:-:S03]  /*23610*/  IMAD.X R25, R25, 0x1, R0, P4 ;  /* 0x0000000119197824 */ /* 0x000fc600020e0600 */
[----:B------:R1:W-:Y:S02]  /*23620*/  LDGSTS.E [R3+0x23800], [R8.64], P2 ;  /* 0x2380000008037fae */ /* 0x0003e40009121848 */
[----:B-1----:R-:W-:Y:S02]  /*23630*/  IMAD.MOV.U32 R8, RZ, RZ, R24 ;  /* 0x000000ffff087224 */ /* 0x002fe400078e0018 */
[----:B------:R-:W-:-:S05]  /*23640*/  IMAD.MOV.U32 R9, RZ, RZ, R25 ;  /* 0x000000ffff097224 */ /* 0x000fca00078e0019 */
[----:B------:R1:W-:Y:S01]  /*23650*/  LDGSTS.E [R3+0x23c00], [R8.64], P1 ;  /* 0x23c0000008037fae */ /* 0x0003e20008921848 */
[----:B------:R-:W-:Y:S02]  /*23660*/  ISETP.GT.AND P1, PT, R2, 0x40, PT ;  /* 0x000000400200780c */ /* 0x000fe40003f24270 */
[----:B------:R-:W-:Y:S02]  /*23670*/  IADD3 R10, P3, R10, R200, RZ ;  /* 0x000000c80a0a7210 */ /* 0x000fe40007f7e0ff */
[----:B-1----:R-:W-:Y:S02]  /*23680*/  SEL R8, RZ, 0x4, !P1 ;  /* 0x00000004ff087807 */ /* 0x002fe40004800000 */
[----:B------:R-:W-:Y:S02]  /*23690*/  ISETP.GT.AND P1, PT, R2, 0x44, PT ;  /* 0x000000440200780c */ /* 0x000fe40003f24270 */
[----:B------:R-:W-:-:S04]  /*236a0*/  SEL R8, R8, RZ, !P0 ;  /* 0x000000ff08087207 */ /* 0x000fc80004000000 */
[----:B------:R-:W-:Y:S02]  /*236b0*/  ISETP.NE.U32.AND P2, PT, R8, RZ, PT ;  /* 0x000000ff0800720c */ /* 0x000fe40003f45070 */
[----:B------:R-:W-:Y:S01]  /*236c0*/  SEL R8, RZ, 0x4, !P1 ;  /* 0x00000004ff087807 */ /* 0x000fe20004800000 */
[----:B------:R-:W-:Y:S03]  /*236d0*/  STL [R1+0x968], R26 ;  /* 0x0009681a01007387 */ /* 0x000fe60000100800 */
[----:B------:R-:W-:Y:S01]  /*236e0*/  SEL R8, R8, RZ, !P0 ;  /* 0x000000ff08087207 */ /* 0x000fe20004000000 */
[----:B------:R-:W-:Y:S01]  /*236f0*/  STL [R1+0x964], R27 ;  /* 0x0009641b01007387 */ /* 0x000fe20000100800 */
[----:B--2---:R-:W-:-:S03]  /*23700*/  IMAD.X R11, R11, 0x1, R0, P3 ;  /* 0x000000010b0b7824 */ /* 0x004fc600018e0600 */
[----:B------:R1:W-:Y:S01]  /*23710*/  STL [R1+0x948], R24 ;  /* 0x0009481801007387 */ /* 0x0003e20000100800 */
[----:B------:R-:W-:-:S03]  /*23720*/  ISETP.NE.U32.AND P1, PT, R8, RZ, PT ;  /* 0x000000ff0800720c */ /* 0x000fc60003f25070 */
[----:B------:R-:W-:Y:S01]  /*23730*/  STL [R1+0x944], R25 ;  /* 0x0009441901007387 */ /* 0x000fe20000100800 */
[----:B------:R-:W-:-:S03]  /*23740*/  IMAD.MOV.U32 R8, RZ, RZ, R10 ;  /* 0x000000ffff087224 */ /* 0x000fc600078e000a */
[----:B------:R2:W-:Y:S04]  /*23750*/  STL [R1+0x928], R10 ;  /* 0x0009280a01007387 */ /* 0x0005e80000100800 */
[----:B------:R3:W-:Y:S04]  /*23760*/  STL [R1+0x924], R11 ;  /* 0x0009240b01007387 */ /* 0x0007e80000100800 */
[----:B-1----:R-:W4:Y:S04]  /*23770*/  LDL.LU R24, [R1] ;  /* 0x0000000001187983 */ /* 0x002f280000300800 */
[----:B--2---:R-:W2:Y:S01]  /*23780*/  LDL.LU R10, [R1+0x4] ;  /* 0x00000400010a7983 */ /* 0x004ea20000300800 */
[----:B------:R-:W-:-:S03]  /*23790*/  IMAD.MOV.U32 R9, RZ, RZ, R11 ;  /* 0x000000ffff097224 */ /* 0x000fc600078e000b */
[----:B------:R-:W5:Y:S04]  /*237a0*/  LDL.LU R41, [R1+0x20] ;  /* 0x0000200001297983 */ /* 0x000f680000300800 */
[----:B------:R-:W5:Y:S04]  /*237b0*/  LDL.LU R40, [R1+0x24] ;  /* 0x0000240001287983 */ /* 0x000f680000300800 */
[----:B------:R-:W5:Y:S04]  /*237c0*/  LDL.LU R27, [R1+0x40] ;  /* 0x00004000011b7983 */ /* 0x000f680000300800 */
[----:B---3--:R-:W3:Y:S01]  /*237d0*/  LDL.LU R11, [R1+0x44] ;  /* 0x00004400010b7983 */ /* 0x008ee20000300800 */
[----:B------:R-:W-:-:S03]  /*237e0*/  IADD3 R206, P4, R206, R200, RZ ;  /* 0x000000c8cece7210 */ /* 0x000fc60007f9e0ff */
[----:B------:R1:W-:Y:S02]  /*237f0*/  LDGSTS.E [R3+0x24000], [R8.64], P2 ;  /* 0x2400000008037fae */ /* 0x0003e40009121848 */
[----:B------:R-:W-:Y:S02]  /*23800*/  IMAD.X R205, R205, 0x1, R0, P4 ;  /* 0x00000001cdcd7824 */ /* 0x000fe400020e0600 */
[----:B-1----:R-:W-:Y:S02]  /*23810*/  IMAD.MOV.U32 R8, RZ, RZ, R206 ;  /* 0x000000ffff087224 */ /* 0x002fe400078e00ce */
[----:B------:R-:W-:-:S05]  /*23820*/  IMAD.MOV.U32 R9, RZ, RZ, R205 ;  /* 0x000000ffff097224 */ /* 0x000fca00078e00cd */
        /* <DEDUP_REMOVED lines=10> */
[----:B------:R-:W-:Y:S02]  /*238d0*/  IADD3 R222, P4, R222, R200, RZ ;  /* 0x000000c8dede7210 */ /* 0x000fe40007f9e0ff */
[----:B------:R-:W-:Y:S01]  /*238e0*/  ISETP.NE.U32.AND P1, PT, R8, RZ, PT ;  /* 0x000000ff0800720c */ /* 0x000fe20003f25070 */
[----:B------:R-:W-:Y:S02]  /*238f0*/  IMAD.MOV.U32 R8, RZ, RZ, R214 ;  /* 0x000000ffff087224 */ /* 0x000fe400078e00d6 */
[----:B------:R-:W-:Y:S02]  /*23900*/  IMAD.MOV.U32 R9, RZ, RZ, R213 ;  /* 0x000000ffff097224 */ /* 0x000fe400078e00d5 */
        /* <DEDUP_REMOVED lines=30> */
[----:B------:R-:W-:-:S03]  /*23af0*/  IMAD.X R245, R245, 0x1, R0, P3 ;  /* 0x00000001f5f57824 */ /* 0x000fc600018e0600 */
[----:B------:R-:W-:Y:S01]  /*23b00*/  SEL R8, R8, RZ, !P0 ;  /* 0x000000ff08087207 */ /* 0x000fe20004000000 */
[----:B------:R-:W-:-:S03]  /*23b10*/  IMAD.MOV.U32 R9, RZ, RZ, R245 ;  /* 0x000000ffff097224 */ /* 0x000fc600078e00f5 */
[----:B------:R-:W-:Y:S01]  /*23b20*/  ISETP.NE.U32.AND P1, PT, R8, RZ, PT ;  /* 0x000000ff0800720c */ /* 0x000fe20003f25070 */
[----:B------:R-:W-:-:S05]  /*23b30*/  IMAD.MOV.U32 R8, RZ, RZ, R246 ;  /* 0x000000ffff087224 */ /* 0x000fca00078e00f6 */
[----:B------:R1:W-:Y:S01]  /*23b40*/  LDGSTS.E [R3+0x25800], [R8.64], P2 ;  /* 0x2580000008037fae */ /* 0x0003e20009121848 */
[----:B--2---:R-:W-:-:S05]  /*23b50*/  IADD3 R10, P4, R10, R200, RZ ;  /* 0x000000c80a0a7210 */ /* 0x004fca0007f9e0ff */
[----:B----4-:R-:W-:Y:S01]  /*23b60*/  IMAD.X R24, R24, 0x1, R0, P4 ;  /* 0x0000000118187824 */ /* 0x010fe200020e0600 */
[----:B------:R-:W-:Y:S01]  /*23b70*/  STL [R1+0x4], R10 ;  /* 0x0000040a01007387 */ /* 0x000fe20000100800 */
[----:B-1----:R-:W-:-:S03]  /*23b80*/  IMAD.MOV.U32 R8, RZ, RZ, R10 ;  /* 0x000000ffff087224 */ /* 0x002fc600078e000a */
[----:B------:R1:W-:Y:S01]  /*23b90*/  STL [R1], R24 ;  /* 0x0000001801007387 */ /* 0x0003e20000100800 */
[----:B------:R-:W-:-:S03]  /*23ba0*/  IMAD.MOV.U32 R9, RZ, RZ, R24 ;  /* 0x000000ffff097224 */ /* 0x000fc600078e0018 */
[----:B------:R-:W2:Y:S04]  /*23bb0*/  LDL.LU R26, [R1+0x60] ;  /* 0x00006000011a7983 */ /* 0x000ea80000300800 */
[----:B------:R-:W4:Y:S04]  /*23bc0*/  LDL.LU R25, [R1+0x64] ;  /* 0x0000640001197983 */ /* 0x000f280000300800 */
[----:B-1----:R-:W2:Y:S04]  /*23bd0*/  LDL.LU R24, [R1+0x80] ;  /* 0x0000800001187983 */ /* 0x002ea80000300800 */
[----:B------:R-:W2:Y:S04]  /*23be0*/  LDL.LU R10, [R1+0x84] ;  /* 0x00008400010a7983 */ /* 0x000ea80000300800 */
[----:B------:R1:W-:Y:S01]  /*23bf0*/  LDGSTS.E [R3+0x25c00], [R8.64], P1 ;  /* 0x25c0000008037fae */ /* 0x0003e20008921848 */
[----:B------:R-:W-:-:S02]  /*23c00*/  ISETP.GT.AND P1, PT, R2, 0x60, PT ;  /* 0x000000600200780c */ /* 0x000fc40003f24270 */
[----:B-----5:R-:W-:Y:S02]  /*23c10*/  IADD3 R40, P3, R40, R200, RZ ;  /* 0x000000c828287210 */ /* 0x020fe40007f7e0ff */
[----:B-1----:R-:W-:Y:S02]  /*23c20*/  SEL R8, RZ, 0x4, !P1 ;  /* 0x00000004ff087807 */ /* 0x002fe40004800000 */
[----:B------:R-:W-:Y:S02]  /*23c30*/  ISETP.GT.AND P1, PT, R2, 0x64, PT ;  /* 0x000000640200780c */ /* 0x000fe40003f24270 */
[----:B------:R-:W-:-:S04]  /*23c40*/  SEL R8, R8, RZ, !P0 ;  /* 0x000000ff08087207 */ /* 0x000fc80004000000 */
[----:B------:R-:W-:Y:S02]  /*23c50*/  ISETP.NE.U32.AND P2, PT, R8, RZ, PT ;  /* 0x000000ff0800720c */ /* 0x000fe40003f45070 */
[----:B------:R-:W-:Y:S02]  /*23c60*/  SEL R8, RZ, 0x4, !P1 ;  /* 0x00000004ff087807 */ /* 0x000fe40004800000 */
[----:B---3--:R-:W-:Y:S01]  /*23c70*/  IADD3 R11, P4, R11, R200, RZ ;  /* 0x000000c80b0b7210 */ /* 0x008fe20007f9e0ff */
[--C-:B------:R-:W-:Y:S01]  /*23c80*/  IMAD.X R41, R41, 0x1, R0.reuse, P3 ;  /* 0x0000000129297824 */ /* 0x100fe200018e0600 */
[----:B------:R-:W-:Y:S01]  /*23c90*/  SEL R8, R8, RZ, !P0 ;  /* 0x000000ff08087207 */ /* 0x000fe20004000000 */
[----:B------:R-:W-:Y:S02]  /*23ca0*/  STL [R1+0x24], R40 ;  /* 0x0000242801007387 */ /* 0x000fe40000100800 */
[----:B------:R-:W-:Y:S01]  /*23cb0*/  IMAD.X R27, R27, 0x1, R0, P4 ;  /* 0x000000011b1b7824 */ /* 0x000fe200020e0600 */
[----:B------:R-:W-:Y:S01]  /*23cc0*/  ISETP.NE.U32.AND P1, PT, R8, RZ, PT ;  /* 0x000000ff0800720c */ /* 0x000fe20003f25070 */
[----:B------:R-:W-:-:S02]  /*23cd0*/  IMAD.MOV.U32 R8, RZ, RZ, R40 ;  /* 0x000000ffff087224 */ /* 0x000fc400078e0028 */
[----:B------:R-:W-:Y:S01]  /*23ce0*/  IMAD.MOV.U32 R9, RZ, RZ, R41 ;  /* 0x000000ffff097224 */ /* 0x000fe200078e0029 */
[----:B------:R1:W-:Y:S04]  /*23cf0*/  STL [R1+0x20], R41 ;  /* 0x0000202901007387 */ /* 0x0003e80000100800 */
[----:B------:R-:W-:Y:S04]  /*23d00*/  STL [R1+0x44], R11 ;  /* 0x0000440b01007387 */ /* 0x000fe80000100800 */
[----:B------:R3:W-:Y:S04]  /*23d10*/  STL [R1+0x40], R27 ;  /* 0x0000401b01007387 */ /* 0x0007e80000100800 */
[----:B------:R5:W-:Y:S04]  /*23d20*/  LDGSTS.E [R3+0x26000], [R8.64], P2 ;  /* 0x2600000008037fae */ /* 0x000be80009121848 */
[----:B-1----:R-:W2:Y:S04]  /*23d30*/  LDL.LU R41, [R1+0xa0] ;  /* 0x0000a00001297983 */ /* 0x002ea80000300800 */
[----:B------:R-:W2:Y:S01]  /*23d40*/  LDL.LU R40, [R1+0xa4] ;  /* 0x0000a40001287983 */ /* 0x000ea20000300800 */
[----:B-----5:R-:W-:-:S02]  /*23d50*/  IMAD.MOV.U32 R9, RZ, RZ, R27 ;  /* 0x000000ffff097224 */ /* 0x020fc400078e001b */
[----:B------:R-:W-:Y:S01]  /*23d60*/  IMAD.MOV.U32 R8, RZ, RZ, R11 ;  /* 0x000000ffff087224 */ /* 0x000fe200078e000b */
[----:B---3--:R-:W3:Y:S04]  /*23d70*/  LDL.LU R27, [R1+0xc0] ;  /* 0x0000c000011b7983 */ /* 0x008ee80000300800 */
[----:B------:R-:W5:Y:S04]  /*23d80*/  LDL.LU R11, [R1+0xc4] ;  /* 0x0000c400010b7983 */ /* 0x000f680000300800 */
        /* <DEDUP_REMOVED lines=10> */
[----:B--2---:R-:W-:Y:S01]  /*23e30*/  IMAD.X R26, R26, 0x1, R0, P3 ;  /* 0x000000011a1a7824 */ /* 0x004fe200018e0600 */
[----:B------:R-:W-:Y:S01]  /*23e40*/  IADD3 R10, P4, R10, R200, RZ ;  /* 0x000000c80a0a7210 */ /* 0x000fe20007f9e0ff */
[----:B------:R-:W-:Y:S01]  /*23e50*/  STL [R1+0x64], R25 ;  /* 0x0000641901007387 */ /* 0x000fe20000100800 */
[----:B------:R-:W-:-:S03]  /*23e60*/  IMAD.MOV.U32 R8, RZ, RZ, R25 ;  /* 0x000000ffff087224 */ /* 0x000fc600078e0019 */
[----:B------:R-:W-:Y:S01]  /*23e70*/  IMAD.X R24, R24, 0x1, R0, P4 ;  /* 0x0000000118187824 */ /* 0x000fe200020e0600 */
[----:B------:R1:W-:Y:S01]  /*23e80*/  STL [R1+0x60], R26 ;  /* 0x0000601a01007387 */ /* 0x0003e20000100800 */
[----:B------:R-:W-:-:S03]  /*23e90*/  IMAD.MOV.U32 R9, RZ, RZ, R26 ;  /* 0x000000ffff097224 */ /* 0x000fc600078e001a */
[----:B------:R-:W-:Y:S04]  /*23ea0*/  STL [R1+0x84], R10 ;  /* 0x0000840a01007387 */ /* 0x000fe80000100800 */
[----:B------:R2:W-:Y:S04]  /*23eb0*/  STL [R1+0x80], R24 ;  /* 0x0000801801007387 */ /* 0x0005e80000100800 */
[----:B-1----:R-:W4:Y:S04]  /*23ec0*/  LDL.LU R26, [R1+0xe0] ;  /* 0x0000e000011a7983 */ /* 0x002f280000300800 */
[----:B------:R1:W-:Y:S04]  /*23ed0*/  LDGSTS.E [R3+0x26800], [R8.64], P2 ;  /* 0x2680000008037fae */ /* 0x0003e80009121848 */
[----:B------:R-:W4:Y:S01]  /*23ee0*/  LDL.LU R25, [R1+0xe4] ;  /* 0x0000e40001197983 */ /* 0x000f220000300800 */
        /* <DEDUP_REMOVED lines=8> */
[----:B------:R-:W-:Y:S02]  /*23f70*/  SEL R8, R8, RZ, !P0 ;  /* 0x000000ff08087207 */ /* 0x000fe40004000000 */
[----:B------:R-:W-:Y:S02]  /*23f80*/  IADD3 R40, P3, R40, R200, RZ ;  /* 0x000000c828287210 */ /* 0x000fe40007f7e0ff */
[----:B------:R-:W-:Y:S02]  /*23f90*/  ISETP.NE.U32.AND P2, PT, R8, RZ, PT ;  /* 0x000000ff0800720c */ /* 0x000fe40003f45070 */
[----:B------:R-:W-:-:S02]  /*23fa0*/  SEL R8, RZ, 0x4, !P1 ;  /* 0x00000004ff087807 */ /* 0x000fc40004800000 */
[----:B-----5:R-:W-:Y:S01]  /*23fb0*/  IADD3 R11, P4, R11, R200, RZ ;  /* 0x000000c80b0b7210 */ /* 0x020fe20007f9e0ff */
[--C-:B------:R-:W-:Y:S01]  /*23fc0*/  IMAD.X R41, R41, 0x1, R0.reuse, P3 ;  /* 0x0000000129297824 */ /* 0x100fe200018e0600 */
[----:B------:R-:W-:Y:S01]  /*23fd0*/  SEL R8, R8, RZ, !P0 ;  /* 0x000000ff08087207 */ /* 0x000fe20004000000 */
[----:B------:R-:W-:Y:S02]  /*23fe0*/  STL [R1+0xa4], R40 ;  /* 0x0000a42801007387 */ /* 0x000fe40000100800 */
[----:B---3--:R-:W-:Y:S01]  /*23ff0*/  IMAD.X R27, R27, 0x1, R0, P4 ;  /* 0x000000011b1b7824 */ /* 0x008fe200020e0600 */
[----:B------:R-:W-:Y:S01]  /*24000*/  ISETP.NE.U32.AND P1, PT, R8, RZ, PT ;  /* 0x000000ff0800720c */ /* 0x000fe20003f25070 */
[----:B------:R1:W-:Y:S01]  /*24010*/  STL [R1+0xa0], R41 ;  /* 0x0000a02901007387 */ /* 0x0003e20000100800 */
[----:B------:R-:W-:Y:S02]  /*24020*/  IMAD.MOV.U32 R8, RZ, RZ, R40 ;  /* 0x000000ffff087224 */ /* 0x000fe400078e0028 */
[----:B------:R-:W-:Y:S01]  /*24030*/  IMAD.MOV.U32 R9, RZ, RZ, R41 ;  /* 0x000000ffff097224 */ /* 0x000fe200078e0029 */
[----:B------:R3:W-:Y:S04]  /*24040*/  STL [R1+0xc4], R11 ;  /* 0x0000c40b01007387 */ /* 0x0007e80000100800 */
[----:B------:R5:W-:Y:S04]  /*24050*/  STL [R1+0xc0], R27 ;  /* 0x0000c01b01007387 */ /* 0x000be80000100800 */
[----:B------:R-:W5:Y:S04]  /*24060*/  LDL.LU R42, [R1+0xb28] ;  /* 0x000b2800012a7983 */ /* 0x000f680000300800 */
[----:B-1----:R-:W5:Y:S04]  /*24070*/  LDL.LU R41, [R1+0xb34] ;  /* 0x000b340001297983 */ /* 0x002f680000300800 */
[----:B------:R1:W-:Y:S04]  /*24080*/  LDGSTS.E [R3+0x27000], [R8.64], P2 ;  /* 0x2700000008037fae */ /* 0x0003e80009121848 */
[----:B------:R-:W5:Y:S01]  /*24090*/  LDL.LU R40, [R1+0xb08] ;  /* 0x000b080001287983 */ /* 0x000f620000300800 */
[----:B-1----:R-:W-:-:S03]  /*240a0*/  IMAD.MOV.U32 R8, RZ, RZ, R11 ;  /* 0x000000ffff087224 */ /* 0x002fc600078e000b */
[----:B---3--:R-:W3:Y:S01]  /*240b0*/  LDL.LU R11, [R1+0xb14] ;  /* 0x000b1400010b7983 */ /* 0x008ee20000300800 */
        /* <DEDUP_REMOVED lines=11> */
[----:B------:R-:W-:Y:S01]  /*24170*/  IMAD.X R26, R26, 0x1, R0, P3 ;  /* 0x000000011a1a7824 */ /* 0x000fe200018e0600 */
[----:B------:R1:W-:Y:S01]  /*24180*/  STL [R1+0xe4], R25 ;  /* 0x0000e41901007387 */ /* 0x0003e20000100800 */
[----:B------:R-:W-:Y:S02]  /*24190*/  IMAD.MOV.U32 R8, RZ, RZ, R25 ;  /* 0x000000ffff087224 */ /* 0x000fe400078e0019 */
[----:B------:R-:W-:Y:S01]  /*241a0*/  IMAD.MOV.U32 R9, RZ, RZ, R26 ;  /* 0x000000ffff097224 */ /* 0x000fe200078e001a */
[----:B--2---:R-:W-:Y:S01]  /*241b0*/  IADD3 R10, P4, R10, R200, RZ ;  /* 0x000000c80a0a7210 */ /* 0x004fe20007f9e0ff */
[----:B------:R-:W-:Y:S04]  /*241c0*/  STL [R1+0xe0], R26 ;  /* 0x0000e01a01007387 */ /* 0x000fe80000100800 */
[----:B------:R-:W-:Y:S01]  /*241d0*/  IMAD.X R24, R24, 0x1, R0, P4 ;  /* 0x0000000118187824 */ /* 0x000fe200020e0600 */
[----:B------:R-:W-:Y:S04]  /*241e0*/  STL [R1+0x104], R10 ;  /* 0x0001040a01007387 */ /* 0x000fe80000100800 */
[----:B------:R2:W-:Y:S04]  /*241f0*/  STL [R1+0x100], R24 ;  /* 0x0001001801007387 */ /* 0x0005e80000100800 */
[----:B------:R4:W-:Y:S04]  /*24200*/  LDGSTS.E [R3+0x27800], [R8.64], P2 ;  /* 0x2780000008037fae */ /* 0x0009e80009121848 */
[----:B-----5:R-:W5:Y:S04]  /*24210*/  LDL.LU R27, [R1+0xae8] ;  /* 0x000ae800011b7983 */ /* 0x020f680000300800 */
[----:B-1----:R-:W5:Y:S01]  /*24220*/  LDL.LU R25, [R1+0xaf4] ;  /* 0x000af40001197983 */ /* 0x002f620000300800 */
[----:B----4-:R-:W-:-:S02]  /*24230*/  IMAD.MOV.U32 R9, RZ, RZ, R24 ;  /* 0x000000ffff097224 */ /* 0x010fc400078e0018 */
[----:B------:R-:W-:Y:S01]  /*24240*/  IMAD.MOV.U32 R8, RZ, RZ, R10 ;  /* 0x000000ffff087224 */ /* 0x000fe200078e000a */
[----:B--2---:R-:W2:Y:S04]  /*24250*/  LDL.LU R24, [R1+0xac8] ;  /* 0x000ac80001187983 */ /* 0x004ea80000300800 */
[----:B------:R-:W4:Y:S04]  /*24260*/  LDL.LU R10, [R1+0xad4] ;  /* 0x000ad400010a7983 */ /* 0x000f280000300800 */
[----:B------:R1:W-:Y:S01]  /*24270*/  LDGSTS.E [R3+0x27c00], [R8.64], P1 ;  /* 0x27c0000008037fae */ /* 0x0003e20008921848 */
[----:B------:R-:W-:-:S02]  /*24280*/  ISETP.GT.AND P1, PT, R2, 0x1, PT ;  /* 0x000000010200780c */ /* 0x000fc40003f24270 */
[----:B------:R-:W-:Y:S02]  /*24290*/  ISETP.GT.AND P2, PT, R2, 0x5, PT ;  /* 0x000000050200780c */ /* 0x000fe40003f44270 */
[----:B-1----:R-:W-:Y:S02]  /*242a0*/  SEL R8, RZ, 0x4, !P1 ;  /* 0x00000004ff087807 */ /* 0x002fe40004800000 */
[----:B------:R-:W-:Y:S02]  /*242b0*/  SEL R3, RZ, 0x4, !P2 ;  /* 0x00000004ff037807 */ /* 0x000fe40005000000 */
[----:B------:R-:W-:Y:S02]  /*242c0*/  SEL R8, R8, RZ, !P0 ;  /* 0x000000ff08087207 */ /* 0x000fe40004000000 */
[----:B------:R-:W-:Y:S02]  /*242d0*/  SEL R3, R3, RZ, !P0 ;  /* 0x000000ff03037207 */ /* 0x000fe40004000000 */
[----:B------:R-:W-:-:S02]  /*242e0*/  IADD3 R41, P3, R41, R200, RZ ;  /* 0x000000c829297210 */ /* 0x000fc40007f7e0ff */
[----:B------:R-:W-:Y:S02]  /*242f0*/  ISETP.NE.U32.AND P1, PT, R8, RZ, PT ;  /* 0x000000ff0800720c */ /* 0x000fe40003f25070 */
[----:B------:R-:W-:Y:S01]  /*24300*/  ISETP.NE.U32.AND P2, PT, R3, RZ, PT ;  /* 0x000000ff0300720c */ /* 0x000fe20003f45070 */
[----:B------:R-:W-:Y:S01]  /*24310*/  IMAD.U32 R3, RZ, RZ, UR5 ;  /* 0x00000005ff037e24 */ /* 0x000fe2000f8e00ff */
[----:B------:R-:W-:Y:S01]  /*24320*/  LOP3.LUT R26, R202, 0x20, RZ, 0x3c, !PT ;  /* 0x00000020ca1a7812 */ /* 0x000fe200078e3cff */
[----:B------:R-:W-:Y:S01]  /*24330*/  IMAD.X R42, R42, 0x1, R0, P3 ;  /* 0x000000012a2a7824 */ /* 0x000fe200018e0600 */
[----:B---3--:R-:W-:-:S03]  /*24340*/  IADD3 R11, P4, R11, R200, RZ ;  /* 0x000000c80b0b7210 */ /* 0x008fc60007f9e0ff */
[----:B------:R-:W-:Y:S01]  /*24350*/  IMAD R3, R3, 0x8000, R26 ;  /* 0x0000800003037824 */ /* 0x000fe200078e021a */
[----:B------:R-:W-:Y:S01]  /*24360*/  STL [R1+0xb34], R41 ;  /* 0x000b342901007387 */ /* 0x000fe20000100800 */
[----:B------:R-:W-:Y:S02]  /*24370*/  IMAD.MOV.U32 R8, RZ, RZ, R41 ;  /* 0x000000ffff087224 */ /* 0x000fe400078e0029 */
[----:B------:R-:W-:Y:S02]  /*24380*/  IMAD.X R40, R40, 0x1, R0, P4 ;  /* 0x0000000128287824 */ /* 0x000fe400020e0600 */
[----:B------:R-:W-:Y:S01]  /*24390*/  IMAD.MOV.U32 R9, RZ, RZ, R42 ;  /* 0x000000ffff097224 */ /* 0x000fe200078e002a */
[----:B------:R-:W-:Y:S04]  /*243a0*/  STL [R1+0xb14], R11 ;  /* 0x000b140b01007387 */ /* 0x000fe80000100800 */
[----:B------:R1:W-:Y:S04]  /*243b0*/  STL [R1+0xb28], R42 ;  /* 0x000b282a01007387 */ /* 0x0003e80000100800 */
[----:B------:R3:W-:Y:S04]  /*243c0*/  STL [R1+0xb08], R40 ;  /* 0x000b082801007387 */ /* 0x0007e80000100800 */
[----:B------:R3:W-:Y:S04]  /*243d0*/  LDGSTS.E [R3+0x20100], [R8.64], P1 ;  /* 0x2010000008037fae */ /* 0x0007e80008921848 */
[----:B-1----:R-:W2:Y:S04]  /*243e0*/  LDL.LU R42, [R1+0xaa8] ;  /* 0x000aa800012a7983 */ /* 0x002ea80000300800 */
[----:B------:R-:W2:Y:S01]  /*243f0*/  LDL.LU R41, [R1+0xab4] ;  /* 0x000ab40001297983 */ /* 0x000ea20000300800 */
[----:B---3--:R-:W-:-:S02]  /*24400*/  IMAD.MOV.U32 R9, RZ, RZ, R40 ;  /* 0x000000ffff097224 */ /* 0x008fc400078e0028 */
[----:B------:R-:W-:Y:S01]  /*24410*/  IMAD.MOV.U32 R8, RZ, RZ, R11 ;  /* 0x000000ffff087224 */ /* 0x000fe200078e000b */
[----:B------:R-:W3:Y:S04]  /*24420*/  LDL.LU R40, [R1+0xa88] ;  /* 0x000a880001287983 */ /* 0x000ee80000300800 */
[----:B------:R-:W3:Y:S01]  /*24430*/  LDL.LU R11, [R1+0xa9c] ;  /* 0x000a9c00010b7983 */ /* 0x000ee20000300800 */
[----:B------:R-:W-:-:S03]  /*24440*/  ISETP.GT.AND P1, PT, R2, 0x9, PT ;  /* 0x000000090200780c */ /* 0x000fc60003f24270 */
[----:B------:R1:W-:Y:S02]  /*24450*/  LDGSTS.E [R3+0x20500], [R8.64], P2 ;  /* 0x2050000008037fae */ /* 0x0003e40009121848 */
[----:B-1----:R-:W-:Y:S02]  /*24460*/  SEL R8, RZ, 0x4, !P1 ;  /* 0x00000004ff087807 */ /* 0x002fe40004800000 */
[----:B------:R-:W-:Y:S02]  /*24470*/  ISETP.GT.AND P1, PT, R2, 0xd, PT ;  /* 0x0000000d0200780c */ /* 0x000fe40003f24270 */
[----:B------:R-:W-:-:S04]  /*24480*/  SEL R8, R8, RZ, !P0 ;  /* 0x000000ff08087207 */ /* 0x000fc80004000000 */
[----:B------:R-:W-:Y:S02]  /*24490*/  ISETP.NE.U32.AND P2, PT, R8, RZ, PT ;  /* 0x000000ff0800720c */ /* 0x000fe40003f45070 */
[----:B------:R-:W-:-:S04]  /*244a0*/  SEL R8, RZ, 0x4, !P1 ;  /* 0x00000004ff087807 */ /* 0x000fc80004800000 */
[----:B------:R-:W-:-:S04]  /*244b0*/  SEL R8, R8, RZ, !P0 ;  /* 0x000000ff08087207 */ /* 0x000fc80004000000 */
[----:B------:R-:W-:Y:S02]  /*244c0*/  ISETP.NE.U32.AND P1, PT, R8, RZ, PT ;  /* 0x000000ff0800720c */ /* 0x000fe40003f25070 */
[----:B-----5:R-:W-:-:S05]  /*244d0*/  IADD3 R25, P3, R25, R200, RZ ;  /* 0x000000c819197210 */ /* 0x020fca0007f7e0ff */
[----:B------:R-:W-:Y:S01]  /*244e0*/  IMAD.X R27, R27, 0x1, R0, P3 ;  /* 0x000000011b1b7824 */ /* 0x000fe200018e0600 */
[----:B----4-:R-:W-:Y:S01]  /*244f0*/  IADD3 R10, P4, R10, R200, RZ ;  /* 0x000000c80a0a7210 */ /* 0x010fe20007f9e0ff */
[----:B------:R-:W-:Y:S01]  /*24500*/  STL [R1+0xaf4], R25 ;  /* 0x000af41901007387 */ /* 0x000fe20000100800 */
[----:B------:R-:W-:-:S03]  /*24510*/  IMAD.MOV.U32 R8, RZ, RZ, R25 ;  /* 0x000000ffff087224 */ /* 0x000fc600078e0019 */
[----:B--2---:R-:W-:Y:S01]  /*24520*/  IMAD.X R24, R24, 0x1, R0, P4 ;  /* 0x0000000118187824 */ /* 0x004fe200020e0600 */
[----:B------:R1:W-:Y:S01]  /*24530*/  STL [R1+0xae8], R27 ;  /* 0x000ae81b01007387 */ /* 0x0003e20000100800 */
[----:B------:R-:W-:-:S03]  /*24540*/  IMAD.MOV.U32 R9, RZ, RZ, R27 ;  /* 0x000000ffff097224 */ /* 0x000fc600078e001b */
[----:B------:R-:W-:Y:S04]  /*24550*/  STL [R1+0xad4], R10 ;  /* 0x000ad40a01007387 */ /* 0x000fe80000100800 */
[----:B------:R2:W-:Y:S04]  /*24560*/  STL [R1+0xac8], R24 ;  /* 0x000ac81801007387 */ /* 0x0005e80000100800 */
[----:B-1----:R-:W4:Y:S04]  /*24570*/  LDL.LU R27, [R1+0xa68] ;  /* 0x000a6800011b7983 */ /* 0x002f280000300800 */
[----:B------:R-:W5:Y:S04]  /*24580*/  LDL.LU R25, [R1+0xa7c] ;  /* 0x000a7c0001197983 */ /* 0x000f680000300800 */
        /* <DEDUP_REMOVED lines=10> */
[-C--:B------:R-:W-:Y:S02]  /*24630*/  IADD3 R41, P3, R41, R200.reuse, RZ ;  /* 0x000000c829297210 */ /* 0x080fe40007f7e0ff */
[----:B------:R-:W-:Y:S02]  /*24640*/  ISETP.NE.U32.AND P2, PT, R8, RZ, PT ;  /* 0x000000ff0800720c */ /* 0x000fe40003f45070 */
[----:B------:R-:W-:Y:S01]  /*24650*/  SEL R8, RZ, 0x4, !P1 ;  /* 0x00000004ff087807 */ /* 0x000fe20004800000 */
[----:B------:R-:W-:Y:S01]  /*24660*/  IMAD.X R42, R42, 0x1, R0, P3 ;  /* 0x000000012a2a7824 */ /* 0x000fe200018e0600 */
[----:B---3--:R-:W-:-:S02]  /*24670*/  IADD3 R11, P4, R11, R200, RZ ;  /* 0x000000c80b0b7210 */ /* 0x008fc40007f9e0ff */
[----:B------:R-:W-:Y:S01]  /*24680*/  SEL R8, R8, RZ, !P0 ;  /* 0x000000ff08087207 */ /* 0x000fe20004000000 */
[----:B------:R-:W-:Y:S02]  /*24690*/  STL [R1+0xab4], R41 ;  /* 0x000ab42901007387 */ /* 0x000fe40000100800 */
[----:B------:R-:W-:Y:S01]  /*246a0*/  IMAD.X R40, R40, 0x1, R0, P4 ;  /* 0x0000000128287824 */ /* 0x000fe200020e0600 */
[----:B------:R-:W-:Y:S01]  /*246b0*/  ISETP.NE.U32.AND P1, PT, R8, RZ, PT ;  /* 0x000000ff0800720c */ /* 0x000fe20003f25070 */
[----:B------:R1:W-:Y:S01]  /*246c0*/  STL [R1+0xaa8], R42 ;  /* 0x000aa82a01007387 */ /* 0x0003e20000100800 */
[----:B------:R-:W-:Y:S02]  /*246d0*/  IMAD.MOV.U32 R8, RZ, RZ, R41 ;  /* 0x000000ffff087224 */ /* 0x000fe400078e0029 */
[----:B------:R-:W-:Y:S01]  /*246e0*/  IMAD.MOV.U32 R9, RZ, RZ, R42 ;  /* 0x000000ffff097224 */ /* 0x000fe200078e002a */
[----:B------:R-:W-:Y:S04]  /*246f0*/  STL [R1+0xa9c], R11 ;  /* 0x000a9c0b01007387 */ /* 0x000fe80000100800 */
[----:B------:R3:W-:Y:S04]  /*24700*/  STL [R1+0xa88], R40 ;  /* 0x000a882801007387 */ /* 0x0007e80000100800 */
[----:B-1----:R-:W2:Y:S04]  /*24710*/  LDL.LU R42, [R1+0xa28] ;  /* 0x000a2800012a7983 */ /* 0x002ea80000300800 */
[----:B------:R-:W2:Y:S04]  /*24720*/  LDL.LU R41, [R1+0xa3c] ;  /* 0x000a3c0001297983 */ /* 0x000ea80000300800 */
[----:B------:R1:W-:Y:S02]  /*24730*/  LDGSTS.E [R3+0x21100], [R8.64], P2 ;  /* 0x2110000008037fae */ /* 0x0003e40009121848 */
[----:B-1----:R-:W-:-:S02]  /*24740*/  IMAD.MOV.U32 R9, RZ, RZ, R40 ;  /* 0x000000ffff097224 */ /* 0x002fc400078e0028 */
[----:B------:R-:W-:Y:S01]  /*24750*/  IMAD.MOV.U32 R8, RZ, RZ, R11 ;  /* 0x000000ffff087224 */ /* 0x000fe200078e000b */
[----:B---3--:R-:W3:Y:S04]  /*24760*/  LDL.LU R40, [R1+0xa14] ;  /* 0x000a140001287983 */ /* 0x008ee80000300800 */
[----:B------:R-:W3:Y:S04]  /*24770*/  LDL.LU R11, [R1+0xa18] ;  /* 0x000a1800010b7983 */ /* 0x000ee80000300800 */
        /* <DEDUP_REMOVED lines=10> */
[----:B----4-:R-:W-:Y:S02]  /*24820*/  IMAD.X R27, R27, 0x1, R0, P3 ;  /* 0x000000011b1b7824 */ /* 0x010fe400018e0600 */
[----:B------:R-:W-:Y:S02]  /*24830*/  IMAD.MOV.U32 R8, RZ, RZ, R25 ;  /* 0x000000ffff087224 */ /* 0x000fe400078e0019 */
[----:B------:R-:W-:Y:S01]  /*24840*/  IMAD.MOV.U32 R9, RZ, RZ, R27 ;  /* 0x000000ffff097224 */ /* 0x000fe200078e001b */
[----:B------:R-:W-:Y:S04]  /*24850*/  STL [R1+0xa7c], R25 ;  /* 0x000a7c1901007387 */ /* 0x000fe80000100800 */
[----:B------:R1:W-:Y:S04]  /*24860*/  STL [R1+0xa68], R27 ;  /* 0x000a681b01007387 */ /* 0x0003e80000100800 */
[----:B------:R4:W-:Y:S01]  /*24870*/  LDGSTS.E [R3+0x21900], [R8.64], P2 ;  /* 0x2190000008037fae */ /* 0x0009e20009121848 */
[----:B--2---:R-:W-:-:S05]  /*24880*/  IADD3 R10, P4, R10, R200, RZ ;  /* 0x000000c80a0a7210 */ /* 0x004fca0007f9e0ff */
[----:B------:R-:W-:Y:S01]  /*24890*/  IMAD.X R24, R24, 0x1, R0, P4 ;  /* 0x0000000118187824 */ /* 0x000fe200020e0600 */
[----:B------:R-:W-:Y:S03]  /*248a0*/  STL [R1+0xa5c], R10 ;  /* 0x000a5c0a01007387 */ /* 0x000fe60000100800 */
[----:B----4-:R-:W-:Y:S01]  /*248b0*/  IMAD.MOV.U32 R9, RZ, RZ, R24 ;  /* 0x000000ffff097224 */ /* 0x010fe200078e0018 */
[----:B------:R2:W-:Y:S01]  /*248c0*/  STL [R1+0xa48], R24 ;  /* 0x000a481801007387 */ /* 0x0005e20000100800 */
[----:B------:R-:W-:-:S03]  /*248d0*/  IMAD.MOV.U32 R8, RZ, RZ, R10 ;  /* 0x000000ffff087224 */ /* 0x000fc600078e000a */
[----:B-1----:R-:W4:Y:S04]  /*248e0*/  LDL.LU R27, [R1+0x9f4] ;  /* 0x0009f400011b7983 */ /* 0x002f280000300800 */
[----:B------:R1:W-:Y:S04]  /*248f0*/  LDGSTS.E [R3+0x21d00], [R8.64], P1 ;  /* 0x21d0000008037fae */ /* 0x0003e80008921848 */
[----:B--2---:R-:W2:Y:S04]  /*24900*/  LDL.LU R24, [R1+0x9f8] ;  /* 0x0009f80001187983 */ /* 0x004ea80000300800 */
[----:B------:R-:W5:Y:S01]  /*24910*/  LDL.LU R25, [R1+0x9d4] ;  /* 0x0009d40001197983 */ /* 0x000f620000300800 */
[----:B------:R-:W-:-:S03]  /*24920*/  ISETP.GT.AND P1, PT, R2, 0x21, PT ;  /* 0x000000210200780c */ /* 0x000fc60003f24270 */
[----:B------:R-:W5:Y:S01]  /*24930*/  LDL.LU R10, [R1+0x9d8] ;  /* 0x0009d800010a7983 */ /* 0x000f620000300800 */
[----:B-1----:R-:W-:Y:S02]  /*24940*/  SEL R8, RZ, 0x4, !P1 ;  /* 0x00000004ff087807 */ /* 0x002fe40004800000 */
[----:B------:R-:W-:Y:S02]  /*24950*/  ISETP.GT.AND P1, PT, R2, 0x25, PT ;  /* 0x000000250200780c */ /* 0x000fe40003f24270 */
[----:B------:R-:W-:-:S04]  /*24960*/  SEL R8, R8, RZ, !P0 ;  /* 0x000000ff08087207 */ /* 0x000fc80004000000 */
[----:B------:R-:W-:Y:S02]  /*24970*/  ISETP.NE.U32.AND P2, PT, R8, RZ, PT ;  /* 0x000000ff0800720c */ /* 0x000fe40003f45070 */
[----:B------:R-:W-:-:S04]  /*24980*/  SEL R8, RZ, 0x4, !P1 ;  /* 0x00000004ff087807 */ /* 0x000fc80004800000 */
[----:B------:R-:W-:Y:S02]  /*24990*/  SEL R8, R8, RZ, !P0 ;  /* 0x000000ff08087207 */ /* 0x000fe40004000000 */
[----:B------:R-:W-:Y:S02]  /*249a0*/  IADD3 R41, P3, R41, R200, RZ ;  /* 0x000000c829297210 */ /* 0x000fe40007f7e0ff */
[----:B------:R-:W-:-:S03]  /*249b0*/  ISETP.NE.U32.AND P1, PT, R8, RZ, PT ;  /* 0x000000ff0800720c */ /* 0x000fc60003f25070 */
[----:B------:R-:W-:Y:S02]  /*249c0*/  IMAD.X R42, R42, 0x1, R0, P3 ;  /* 0x000000012a2a7824 */ /* 0x000fe400018e0600 */
[----:B------:R-:W-:Y:S02]  /*249d0*/  IMAD.MOV.U32 R8, RZ, RZ, R41 ;  /* 0x000000ffff087224 */ /* 0x000fe400078e0029 */
[----:B------:R-:W-:Y:S01]  /*249e0*/  IMAD.MOV.U32 R9, RZ, RZ, R42 ;  /* 0x000000ffff097224 */ /* 0x000fe200078e002a */
[----:B------:R-:W-:Y:S04]  /*249f0*/  STL [R1+0xa3c], R41 ;  /* 0x000a3c2901007387 */ /* 0x000fe80000100800 */
[----:B------:R-:W-:Y:S04]  /*24a00*/  STL [R1+0xa28], R42 ;  /* 0x000a282a01007387 */ /* 0x000fe80000100800 */
[----:B------:R1:W-:Y:S01]  /*24a10*/  LDGSTS.E [R3+0x22100], [R8.64], P2 ;  /* 0x2210000008037fae */ /* 0x0003e20009121848 */
[----:B---3--:R-:W-:-:S05]  /*24a20*/  IADD3 R11, P4, R11, R200, RZ ;  /* 0x000000c80b0b7210 */ /* 0x008fca0007f9e0ff */
[----:B------:R-:W-:Y:S01]  /*24a30*/  IMAD.X R40, R40, 0x1, R0, P4 ;  /* 0x0000000128287824 */ /* 0x000fe200020e0600 */
[----:B------:R3:W-:Y:S01]  /*24a40*/  STL [R1+0xa18], R11 ;  /* 0x000a180b01007387 */ /* 0x0007e20000100800 */
[----:B-1----:R-:W-:-:S03]  /*24a50*/  IMAD.MOV.U32 R8, RZ, RZ, R11 ;  /* 0x000000ffff087224 */ /* 0x002fc600078e000b */
[----:B------:R-:W-:Y:S04]  /*24a60*/  STL [R1+0xa14], R40 ;  /* 0x000a142801007387 */ /* 0x000fe80000100800 */
[----:B------:R-:W5:Y:S04]  /*24a70*/  LDL.LU R43, [R1+0x9b4] ;  /* 0x0009b400012b7983 */ /* 0x000f680000300800 */
[----:B---3--:R-:W3:Y:S04]  /*24a80*/  LDL.LU R11, [R1+0x9b8] ;  /* 0x0009b800010b7983 */ /* 0x008ee80000300800 */
[----:B------:R-:W3:Y:S04]  /*24a90*/  LDL.LU R42, [R1+0x98c] ;  /* 0x00098c00012a7983 */ /* 0x000ee80000300800 */
[----:B------:R-:W3:Y:S01]  /*24aa0*/  LDL.LU R41, [R1+0x990] ;  /* 0x0009900001297983 */ /* 0x000ee20000300800 */
        /* <DEDUP_REMOVED lines=10> */
[----:B--2---:R-:W-:-:S05]  /*24b50*/  IADD3 R24, P3, R24, R200, RZ ;  /* 0x000000c818187210 */ /* 0x004fca0007f7e0ff */
[--C-:B----4-:R-:W-:Y:S01]  /*24b60*/  IMAD.X R27, R27, 0x1, R0.reuse, P3 ;  /* 0x000000011b1b7824 */ /* 0x110fe200018e0600 */
[----:B-----5:R-:W-:Y:S01]  /*24b70*/  IADD3 R10, P4, R10, R200, RZ ;  /* 0x000000c80a0a7210 */ /* 0x020fe20007f9e0ff */
        /* <DEDUP_REMOVED lines=10> */
[----:B--2---:R-:W-:-:S03]  /*24c20*/  IMAD.MOV.U32 R8, RZ, RZ, R10 ;  /* 0x000000ffff087224 */ /* 0x004fc600078e000a */
[----:B------:R-:W2:Y:S01]  /*24c30*/  LDL.LU R40, [R1+0x96c] ;  /* 0x00096c0001287983 */ /* 0x000ea20000300800 */
[----:B------:R-:W-:-:S03]  /*24c40*/  IMAD.MOV.U32 R9, RZ, RZ, R25 ;  /* 0x000000ffff097224 */ /* 0x000fc600078e0019 */
[----:B-1----:R-:W2:Y:S04]  /*24c50*/  LDL.LU R25, [R1+0x94c] ;  /* 0x00094c0001197983 */ /* 0x002ea80000300800 */
[----:B------:R1:W-:Y:S01]  /*24c60*/  LDGSTS.E [R3+0x22d00], [R8.64], P1 ;  /* 0x22d0000008037fae */ /* 0x0003e20008921848 */
[----:B------:R-:W-:-:S03]  /*24c70*/  ISETP.GT.AND P1, PT, R2, 0x31, PT ;  /* 0x000000310200780c */ /* 0x000fc60003f24270 */
[----:B------:R-:W2:Y:S01]  /*24c80*/  LDL.LU R10, [R1+0x930] ;  /* 0x00093000010a7983 */ /* 0x000ea20000300800 */
[----:B-1----:R-:W-:Y:S02]  /*24c90*/  SEL R8, RZ, 0x4, !P1 ;  /* 0x00000004ff087807 */ /* 0x002fe40004800000 */
[----:B------:R-:W-:Y:S02]  /*24ca0*/  ISETP.GT.AND P1, PT, R2, 0x35, PT ;  /* 0x000000350200780c */ /* 0x000fe40003f24270 */
[----:B------:R-:W-:-:S04]  /*24cb0*/  SEL R8, R8, RZ, !P0 ;  /* 0x000000ff08087207 */ /* 0x000fc80004000000 */
[----:B------:R-:W-:Y:S02]  /*24cc0*/  ISETP.NE.U32.AND P2, PT, R8, RZ, PT ;  /* 0x000000ff0800720c */ /* 0x000fe40003f45070 */
[----:B------:R-:W-:Y:S02]  /*24cd0*/  SEL R8, RZ, 0x4, !P1 ;  /* 0x00000004ff087807 */ /* 0x000fe40004800000 */
[----:B---3--:R-:W-:Y:S02]  /*24ce0*/  IADD3 R11, P3, R11, R200, RZ ;  /* 0x000000c80b0b7210 */ /* 0x008fe40007f7e0ff */
        /* <DEDUP_REMOVED lines=8> */
[----:B-1----:R-:W3:Y:S01]  /*24d70*/  LDL.LU R11, [R1+0x92c] ;  /* 0x00092c00010b7983 */ /* 0x002ee20000300800 */
        /* <DEDUP_REMOVED lines=18> */
[----:B--2---:R-:W-:-:S04]  /*24ea0*/  IMAD.X R40, R40, 0x1, R0, P3 ;  /* 0x0000000128287824 */ /* 0x004fc800018e0600 */
        /* <DEDUP_REMOVED lines=15> */
[----:B---3--:R-:W-:Y:S01]  /*24fa0*/  IMAD.X R11, R11, 0x1, R0, P3 ;  /* 0x000000010b0b7824 */ /* 0x008fe200018e0600 */
[----:B------:R-:W-:Y:S04]  /*24fb0*/  STL [R1+0x96c], R40 ;  /* 0x00096c2801007387 */ /* 0x000fe80000100800 */
[----:B------:R1:W-:Y:S01]  /*24fc0*/  STL [R1+0x950], R24 ;  /* 0x0009501801007387 */ /* 0x0003e20000100800 */
[----:B------:R-:W-:-:S03]  /*24fd0*/  ISETP.NE.U32.AND P1, PT, R8, RZ, PT ;  /* 0x000000ff0800720c */ /* 0x000fc60003f25070 */
[----:B------:R-:W-:Y:S01]  /*24fe0*/  STL [R1+0x94c], R25 ;  /* 0x00094c1901007387 */ /* 0x000fe20000100800 */
[----:B------:R-:W-:-:S03]  /*24ff0*/  IMAD.MOV.U32 R8, RZ, RZ, R10 ;  /* 0x000000ffff087224 */ /* 0x000fc600078e000a */
[----:B------:R2:W-:Y:S04]  /*25000*/  STL [R1+0x930], R10 ;  /* 0x0009300a01007387 */ /* 0x0005e80000100800 */
[----:B------:R3:W-:Y:S04]  /*25010*/  STL [R1+0x92c], R11 ;  /* 0x00092c0b01007387 */ /* 0x0007e80000100800 */
[----:B-1----:R-:W4:Y:S04]  /*25020*/  LDL.LU R24, [R1+0x8] ;  /* 0x0000080001187983 */ /* 0x002f280000300800 */
        /* <DEDUP_REMOVED lines=65> */
[----:B------:R1:W-:Y:S01]  /*25440*/  STL [R1+0x8], R24 ;  /* 0x0000081801007387 */ /* 0x0003e20000100800 */
        /* <DEDUP_REMOVED lines=93> */
[--C-:B------:R-:W-:Y:S01]  /*25a20*/  IMAD.X R27, R27, 0x1, R0.reuse, P3 ;  /* 0x000000011b1b7824 */ /* 0x100fe200018e0600 */
[----:B------:R-:W-:Y:S01]  /*25a30*/  STL [R1+0xec], R25 ;  /* 0x0000ec1901007387 */ /* 0x000fe20000100800 */
[----:B------:R-:W-:Y:S02]  /*25a40*/  IMAD.MOV.U32 R8, RZ, RZ, R25 ;  /* 0x000000ffff087224 */ /* 0x000fe400078e0019 */
[----:B------:R-:W-:Y:S01]  /*25a50*/  IMAD.MOV.U32 R9, RZ, RZ, R27 ;  /* 0x000000ffff097224 */ /* 0x000fe200078e001b */
[----:B--2---:R-:W-:Y:S01]  /*25a60*/  IADD3 R10, P4, R10, R200, RZ ;  /* 0x000000c80a0a7210 */ /* 0x004fe20007f9e0ff */
[----:B------:R1:W-:Y:S04]  /*25a70*/  STL [R1+0xe8], R27 ;  /* 0x0000e81b01007387 */ /* 0x0003e80000100800 */
        /* <DEDUP_REMOVED lines=153> */
[----:B----4-:R-:W-:Y:S01]  /*26410*/  IMAD.X R40, R40, 0x1, R0, P3 ;  /* 0x0000000128287824 */ /* 0x010fe200018e0600 */
        /* <DEDUP_REMOVED lines=69> */
[----:B------:R-:W-:Y:S01]  /*26870*/  STL [R1+0x958], R24 ;  /* 0x0009581801007387 */ /* 0x000fe20000100800 */
[----:B------:R-:W-:Y:S01]  /*26880*/  ISETP.NE.U32.AND P1, PT, R8, RZ, PT ;  /* 0x000000ff0800720c */ /* 0x000fe20003f25070 */
[----:B------:R-:W-:-:S02]  /*26890*/  IMAD.MOV.U32 R9, RZ, RZ, R11 ;  /* 0x000000ffff097224 */ /* 0x000fc400078e000b */
[----:B------:R-:W-:Y:S01]  /*268a0*/  STL [R1+0x954], R27 ;  /* 0x0009541b01007387 */ /* 0x000fe20000100800 */
[----:B------:R-:W-:-:S03]  /*268b0*/  IMAD.MOV.U32 R8, RZ, RZ, R10 ;  /* 0x000000ffff087224 */ /* 0x000fc600078e000a */
[----:B------:R-:W-:Y:S04]  /*268c0*/  STL [R1+0x938], R10 ;  /* 0x0009380a01007387 */ /* 0x000fe80000100800 */
[----:B------:R1:W-:Y:S01]  /*268d0*/  STL [R1+0x934], R11 ;  /* 0x0009340b01007387 */ /* 0x0003e20000100800 */
[----:B------:R-:W-:-:S03]  /*268e0*/  IADD3 R210, P4, R210, R200, RZ ;  /* 0x000000c8d2d27210 */ /* 0x000fc60007f9e0ff */
[----:B------:R2:W-:Y:S04]  /*268f0*/  LDGSTS.E [R3+0x24200], [R8.64], P2 ;  /* 0x2420000008037fae */ /* 0x0005e80009121848 */
[----:B-1----:R-:W3:Y:S04]  /*26900*/  LDL.LU R11, [R1+0x10] ;  /* 0x00001000010b7983 */ /* 0x002ee80000300800 */
[----:B------:R-:W4:Y:S01]  /*26910*/  LDL.LU R10, [R1+0x14] ;  /* 0x00001400010a7983 */ /* 0x000f220000300800 */
[----:B------:R-:W-:Y:S02]  /*26920*/  IMAD.X R209, R209, 0x1, R0, P4 ;  /* 0x00000001d1d17824 */ /* 0x000fe400020e0600 */
[----:B--2---:R-:W-:Y:S01]  /*26930*/  IMAD.MOV.U32 R8, RZ, RZ, R210 ;  /* 0x000000ffff087224 */ /* 0x004fe200078e00d2 */
[-C--:B------:R-:W-:Y:S01]  /*26940*/  IADD3 R218, P3, R218, R200.reuse, RZ ;  /* 0x000000c8dada7210 */ /* 0x080fe20007f7e0ff */
[----:B------:R-:W-:Y:S01]  /*26950*/  IMAD.MOV.U32 R9, RZ, RZ, R209 ;  /* 0x000000ffff097224 */ /* 0x000fe200078e00d1 */
[----:B------:R-:W2:Y:S04]  /*26960*/  LDL.LU R43, [R1+0x30] ;  /* 0x00003000012b7983 */ /* 0x000ea80000300800 */
[----:B------:R1:W-:Y:S01]  /*26970*/  LDGSTS.E [R3+0x24600], [R8.64], P1 ;  /* 0x2460000008037fae */ /* 0x0003e20008921848 */
[----:B------:R-:W-:Y:S01]  /*26980*/  ISETP.GT.AND P1, PT, R2, 0x4a, PT ;  /* 0x0000004a0200780c */ /* 0x000fe20003f24270 */
[--C-:B------:R-:W-:Y:S01]  /*26990*/  IMAD.X R217, R217, 0x1, R0.reuse, P3 ;  /* 0x00000001d9d97824 */ /* 0x100fe200018e0600 */
[----:B------:R-:W-:Y:S01]  /*269a0*/  IADD3 R226, P4, R226, R200, RZ ;  /* 0x000000c8e2e27210 */ /* 0x000fe20007f9e0ff */
[----:B------:R-:W5:Y:S01]  /*269b0*/  LDL.LU R42, [R1+0x34] ;  /* 0x00003400012a7983 */ /* 0x000f620000300800 */
[----:B-1----:R-:W-:Y:S01]  /*269c0*/  SEL R8, RZ, 0x4, !P1 ;  /* 0x00000004ff087807 */ /* 0x002fe20004800000 */
[----:B------:R-:W-:Y:S01]  /*269d0*/  IMAD.MOV.U32 R9, RZ, RZ, R217 ;  /* 0x000000ffff097224 */ /* 0x000fe200078e00d9 */
[----:B------:R-:W-:Y:S01]  /*269e0*/  ISETP.GT.AND P1, PT, R2, 0x4e, PT ;  /* 0x0000004e0200780c */ /* 0x000fe20003f24270 */
[----:B------:R-:W-:Y:S01]  /*269f0*/  IMAD.X R225, R225, 0x1, R0, P4 ;  /* 0x00000001e1e17824 */ /* 0x000fe200020e0600 */
[----:B------:R-:W-:Y:S01]  /*26a00*/  SEL R8, R8, RZ, !P0 ;  /* 0x000000ff08087207 */ /* 0x000fe20004000000 */
[----:B------:R-:W2:Y:S03]  /*26a10*/  LDL.LU R41, [R1+0x50] ;  /* 0x0000500001297983 */ /* 0x000ea60000300800 */
[----:B------:R-:W-:Y:S01]  /*26a20*/  ISETP.NE.U32.AND P2, PT, R8, RZ, PT ;  /* 0x000000ff0800720c */ /* 0x000fe20003f45070 */
[----:B------:R-:W2:Y:S01]  /*26a30*/  LDL.LU R40, [R1+0x54] ;  /* 0x0000540001287983 */ /* 0x000ea20000300800 */
[----:B------:R-:W-:-:S04]  /*26a40*/  SEL R8, RZ, 0x4, !P1 ;  /* 0x00000004ff087807 */ /* 0x000fc80004800000 */
[----:B------:R-:W-:-:S04]  /*26a50*/  SEL R8, R8, RZ, !P0 ;  /* 0x000000ff08087207 */ /* 0x000fc80004000000 */
[----:B------:R-:W-:Y:S01]  /*26a60*/  ISETP.NE.U32.AND P1, PT, R8, RZ, PT ;  /* 0x000000ff0800720c */ /* 0x000fe20003f25070 */
[----:B------:R-:W-:-:S05]  /*26a70*/  IMAD.MOV.U32 R8, RZ, RZ, R218 ;  /* 0x000000ffff087224 */ /* 0x000fca00078e00da */
        /* <DEDUP_REMOVED lines=35> */
[----:B----4-:R-:W-:-:S05]  /*26cb0*/  IADD3 R10, P4, R10, R200, RZ ;  /* 0x000000c80a0a7210 */ /* 0x010fca0007f9e0ff */
[----:B---3--:R-:W-:Y:S01]  /*26cc0*/  IMAD.X R11, R11, 0x1, R0, P4 ;  /* 0x000000010b0b7824 */ /* 0x008fe200020e0600 */
[----:B------:R-:W-:Y:S04]  /*26cd0*/  STL [R1+0x14], R10 ;  /* 0x0000140a01007387 */ /* 0x000fe80000100800 */
[----:B------:R3:W-:Y:S01]  /*26ce0*/  STL [R1+0x10], R11 ;  /* 0x0000100b01007387 */ /* 0x0007e20000100800 */
[----:B-1----:R-:W-:-:S03]  /*26cf0*/  IMAD.MOV.U32 R9, RZ, RZ, R11 ;  /* 0x000000ffff097224 */ /* 0x002fc600078e000b */
[----:B------:R-:W4:Y:S01]  /*26d00*/  LDL.LU R27, [R1+0x70] ;  /* 0x00007000011b7983 */ /* 0x000f220000300800 */
[----:B------:R-:W-:-:S03]  /*26d10*/  IMAD.MOV.U32 R8, RZ, RZ, R10 ;  /* 0x000000ffff087224 */ /* 0x000fc600078e000a */
[----:B------:R-:W4:Y:S04]  /*26d20*/  LDL.LU R24, [R1+0x74] ;  /* 0x0000740001187983 */ /* 0x000f280000300800 */
[----:B---3--:R-:W3:Y:S04]  /*26d30*/  LDL.LU R11, [R1+0x90] ;  /* 0x00009000010b7983 */ /* 0x008ee80000300800 */
[----:B------:R-:W3:Y:S04]  /*26d40*/  LDL.LU R10, [R1+0x94] ;  /* 0x00009400010a7983 */ /* 0x000ee80000300800 */
        /* <DEDUP_REMOVED lines=8> */
[----:B--2---:R-:W-:Y:S01]  /*26dd0*/  IADD3 R40, P4, R40, R200, RZ ;  /* 0x000000c828287210 */ /* 0x004fe20007f9e0ff */
        /* <DEDUP_REMOVED lines=11> */
[----:B-1----:R-:W3:Y:S04]  /*26e90*/  LDL.LU R43, [R1+0xb0] ;  /* 0x0000b000012b7983 */ /* 0x002ee80000300800 */
[----:B------:R-:W3:Y:S01]  /*26ea0*/  LDL.LU R42, [R1+0xb4] ;  /* 0x0000b400012a7983 */ /* 0x000ee20000300800 */
[----:B-----5:R-:W-:-:S02]  /*26eb0*/  IMAD.MOV.U32 R9, RZ, RZ, R41 ;  /* 0x000000ffff097224 */ /* 0x020fc400078e0029 */
[----:B------:R-:W-:Y:S01]  /*26ec0*/  IMAD.MOV.U32 R8, RZ, RZ, R40 ;  /* 0x000000ffff087224 */ /* 0x000fe200078e0028 */
[----:B--2---:R-:W5:Y:S04]  /*26ed0*/  LDL.LU R41, [R1+0xd0] ;  /* 0x0000d00001297983 */ /* 0x004f680000300800 */
        /* <DEDUP_REMOVED lines=12> */
[----:B---3--:R-:W-:Y:S01]  /*26fa0*/  IADD3 R10, P4, R10, R200, RZ ;  /* 0x000000c80a0a7210 */ /* 0x008fe20007f9e0ff */
[----:B------:R-:W-:Y:S01]  /*26fb0*/  IMAD.MOV.U32 R8, RZ, RZ, R24 ;  /* 0x000000ffff087224 */ /* 0x000fe200078e0018 */
[----:B------:R-:W-:Y:S01]  /*26fc0*/  STL [R1+0x74], R24 ;  /* 0x0000741801007387 */ /* 0x000fe20000100800 */
[----:B------:R-:W-:Y:S02]  /*26fd0*/  IMAD.MOV.U32 R9, RZ, RZ, R27 ;  /* 0x000000ffff097224 */ /* 0x000fe400078e001b */
[----:B------:R-:W-:Y:S01]  /*26fe0*/  IMAD.X R11, R11, 0x1, R0, P4 ;  /* 0x000000010b0b7824 */ /* 0x000fe200020e0600 */
[----:B------:R1:W-:Y:S04]  /*26ff0*/  STL [R1+0x70], R27 ;  /* 0x0000701b01007387 */ /* 0x0003e80000100800 */
[----:B------:R-:W-:Y:S04]  /*27000*/  STL [R1+0x94], R10 ;  /* 0x0000940a01007387 */ /* 0x000fe80000100800 */
[----:B------:R3:W-:Y:S04]  /*27010*/  STL [R1+0x90], R11 ;  /* 0x0000900b01007387 */ /* 0x0007e80000100800 */
[----:B------:R4:W-:Y:S04]  /*27020*/  LDGSTS.E [R3+0x26a00], [R8.64], P2 ;  /* 0x26a0000008037fae */ /* 0x0009e80009121848 */
[----:B-1----:R-:W2:Y:S04]  /*27030*/  LDL.LU R27, [R1+0xf0] ;  /* 0x0000f000011b7983 */ /* 0x002ea80000300800 */
[----:B------:R-:W2:Y:S01]  /*27040*/  LDL.LU R24, [R1+0xf4] ;  /* 0x0000f40001187983 */ /* 0x000ea20000300800 */
[----:B----4-:R-:W-:-:S02]  /*27050*/  IMAD.MOV.U32 R9, RZ, RZ, R11 ;  /* 0x000000ffff097224 */ /* 0x010fc400078e000b */
[----:B------:R-:W-:Y:S01]  /*27060*/  IMAD.MOV.U32 R8, RZ, RZ, R10 ;  /* 0x000000ffff087224 */ /* 0x000fe200078e000a */
[----:B---3--:R-:W3:Y:S04]  /*27070*/  LDL.LU R11, [R1+0x110] ;  /* 0x00011000010b7983 */ /* 0x008ee80000300800 */
        /* <DEDUP_REMOVED lines=11> */
[----:B-----5:R-:W-:Y:S01]  /*27130*/  IADD3 R40, P4, R40, R200, RZ ;  /* 0x000000c828287210 */ /* 0x020fe20007f9e0ff */
[----:B------:R-:W-:Y:S01]  /*27140*/  STL [R1+0xb4], R42 ;  /* 0x0000b42a01007387 */ /* 0x000fe20000100800 */
[----:B------:R-:W-:Y:S01]  /*27150*/  ISETP.NE.U32.AND P1, PT, R8, RZ, PT ;  /* 0x000000ff0800720c */ /* 0x000fe20003f25070 */
[----:B------:R-:W-:Y:S02]  /*27160*/  IMAD.MOV.U32 R8, RZ, RZ, R42 ;  /* 0x000000ffff087224 */ /* 0x000fe400078e002a */
[----:B------:R-:W-:Y:S01]  /*27170*/  IMAD.X R41, R41, 0x1, R0, P4 ;  /* 0x0000000129297824 */ /* 0x000fe200020e0600 */
[----:B------:R1:W-:Y:S01]  /*27180*/  STL [R1+0xb0], R43 ;  /* 0x0000b02b01007387 */ /* 0x0003e20000100800 */
[----:B------:R-:W-:-:S03]  /*27190*/  IMAD.MOV.U32 R9, RZ, RZ, R43 ;  /* 0x000000ffff097224 */ /* 0x000fc600078e002b */
[----:B------:R-:W-:Y:S04]  /*271a0*/  STL [R1+0xd4], R40 ;  /* 0x0000d42801007387 */ /* 0x000fe80000100800 */
[----:B------:R5:W-:Y:S04]  /*271b0*/  STL [R1+0xd0], R41 ;  /* 0x0000d02901007387 */ /* 0x000be80000100800 */
[----:B------:R-:W3:Y:S04]  /*271c0*/  LDL.LU R56, [R1+0xb18] ;  /* 0x000b180001387983 */ /* 0x000ee80000300800 */
[----:B------:R5:W-:Y:S04]  /*271d0*/  LDGSTS.E [R3+0x27200], [R8.64], P2 ;  /* 0x2720000008037fae */ /* 0x000be80009121848 */
[----:B-1----:R-:W3:Y:S04]  /*271e0*/  LDL.LU R43, [R1+0xb24] ;  /* 0x000b2400012b7983 */ /* 0x002ee80000300800 */
[----:B------:R-:W3:Y:S01]  /*271f0*/  LDL.LU R42, [R1+0xaf8] ;  /* 0x000af800012a7983 */ /* 0x000ee20000300800 */
[----:B-----5:R-:W-:-:S03]  /*27200*/  IMAD.MOV.U32 R9, RZ, RZ, R41 ;  /* 0x000000ffff097224 */ /* 0x020fc600078e0029 */
[----:B------:R-:W5:Y:S01]  /*27210*/  LDL.LU R41, [R1+0xb04] ;  /* 0x000b040001297983 */ /* 0x000f620000300800 */
        /* <DEDUP_REMOVED lines=11> */
[----:B------:R-:W-:Y:S01]  /*272d0*/  IMAD.X R27, R27, 0x1, R0, P3 ;  /* 0x000000011b1b7824 */ /* 0x000fe200018e0600 */
[----:B----4-:R-:W-:Y:S01]  /*272e0*/  IADD3 R10, P4, R10, R200, RZ ;  /* 0x000000c80a0a7210 */ /* 0x010fe20007f9e0ff */
[----:B------:R-:W-:Y:S01]  /*272f0*/  STL [R1+0xf4], R24 ;  /* 0x0000f41801007387 */ /* 0x000fe20000100800 */
[----:B------:R-:W-:-:S03]  /*27300*/  IMAD.MOV.U32 R8, RZ, RZ, R24 ;  /* 0x000000ffff087224 */ /* 0x000fc600078e0018 */
[----:B---3--:R-:W-:Y:S01]  /*27310*/  IMAD.X R11, R11, 0x1, R0, P4 ;  /* 0x000000010b0b7824 */ /* 0x008fe200020e0600 */
        /* <DEDUP_REMOVED lines=8> */
[----:B----4-:R-:W-:-:S03]  /*273a0*/  IMAD.MOV.U32 R9, RZ, RZ, R11 ;  /* 0x000000ffff097224 */ /* 0x010fc600078e000b */
[----:B--2---:R-:W2:Y:S01]  /*273b0*/  LDL.LU R11, [R1+0xac4] ;  /* 0x000ac400010b7983 */ /* 0x004ea20000300800 */
[----:B------:R-:W-:Y:S01]  /*273c0*/  IMAD.MOV.U32 R8, RZ, RZ, R10 ;  /* 0x000000ffff087224 */ /* 0x000fe200078e000a */
[----:B------:R-:W-:-:S04]  /*273d0*/  ISETP.GT.AND P2, PT, R2, 0x7, PT ;  /* 0x000000070200780c */ /* 0x000fc80003f44270 */
[----:B------:R1:W-:Y:S01]  /*273e0*/  LDGSTS.E [R3+0x27e00], [R8.64], P1 ;  /* 0x27e0000008037fae */ /* 0x0003e20008921848 */
[----:B------:R-:W-:-:S04]  /*273f0*/  ISETP.GT.AND P1, PT, R2, 0x3, PT ;  /* 0x000000030200780c */ /* 0x000fc80003f24270 */
[----:B-1----:R-:W-:Y:S02]  /*27400*/  SEL R8, RZ, 0x4, !P1 ;  /* 0x00000004ff087807 */ /* 0x002fe40004800000 */
[----:B------:R-:W-:Y:S02]  /*27410*/  SEL R3, RZ, 0x4, !P2 ;  /* 0x00000004ff037807 */ /* 0x000fe40005000000 */
[----:B------:R-:W-:Y:S02]  /*27420*/  SEL R8, R8, RZ, !P0 ;  /* 0x000000ff08087207 */ /* 0x000fe40004000000 */
[----:B------:R-:W-:Y:S02]  /*27430*/  SEL R3, R3, RZ, !P0 ;  /* 0x000000ff03037207 */ /* 0x000fe40004000000 */
[----:B------:R-:W-:Y:S02]  /*27440*/  IADD3 R43, P3, R43, R200, RZ ;  /* 0x000000c82b2b7210 */ /* 0x000fe40007f7e0ff */
[----:B------:R-:W-:-:S02]  /*27450*/  ISETP.NE.U32.AND P1, PT, R8, RZ, PT ;  /* 0x000000ff0800720c */ /* 0x000fc40003f25070 */
[----:B------:R-:W-:Y:S02]  /*27460*/  ISETP.NE.U32.AND P2, PT, R3, RZ, PT ;  /* 0x000000ff0300720c */ /* 0x000fe40003f45070 */
[----:B-----5:R-:W-:Y:S01]  /*27470*/  IADD3 R41, P4, R41, R200, RZ ;  /* 0x000000c829297210 */ /* 0x020fe20007f9e0ff */
[----:B------:R-:W-:Y:S01]  /*27480*/  IMAD.U32 R3, RZ, RZ, UR5 ;  /* 0x00000005ff037e24 */ /* 0x000fe2000f8e00ff */
[----:B------:R-:W-:Y:S01]  /*27490*/  LOP3.LUT R10, R202, 0x60, RZ, 0x3c, !PT ;  /* 0x00000060ca0a7812 */ /* 0x000fe200078e3cff */
[--C-:B------:R-:W-:Y:S02]  /*274a0*/  IMAD.X R56, R56, 0x1, R0.reuse, P3 ;  /* 0x0000000138387824 */ /* 0x100fe400018e0600 */
[----:B------:R-:W-:Y:S01]  /*274b0*/  IMAD.X R42, R42, 0x1, R0, P4 ;  /* 0x000000012a2a7824 */ /* 0x000fe200020e0600 */
[----:B------:R-:W-:Y:S01]  /*274c0*/  STL [R1+0xb24], R43 ;  /* 0x000b242b01007387 */ /* 0x000fe20000100800 */
[----:B------:R-:W-:Y:S02]  /*274d0*/  IMAD R3, R3, 0x8000, R10 ;  /* 0x0000800003037824 */ /* 0x000fe400078e020a */
[----:B------:R-:W-:Y:S01]  /*274e0*/  IMAD.MOV.U32 R8, RZ, RZ, R43 ;  /* 0x000000ffff087224 */ /* 0x000fe200078e002b */
[----:B------:R-:W-:Y:S01]  /*274f0*/  STL [R1+0xb04], R41 ;  /* 0x000b042901007387 */ /* 0x000fe20000100800 */
[----:B------:R-:W-:-:S03]  /*27500*/  IMAD.MOV.U32 R9, RZ, RZ, R56 ;  /* 0x000000ffff097224 */ /* 0x000fc600078e0038 */
[----:B------:R1:W-:Y:S04]  /*27510*/  STL [R1+0xb18], R56 ;  /* 0x000b183801007387 */ /* 0x0003e80000100800 */
[----:B------:R4:W-:Y:S04]  /*27520*/  STL [R1+0xaf8], R42 ;  /* 0x000af82a01007387 */ /* 0x0009e80000100800 */
[----:B------:R5:W-:Y:S04]  /*27530*/  LDGSTS.E [R3+0x20300], [R8.64], P1 ;  /* 0x2030000008037fae */ /* 0x000be80008921848 */
[----:B-1----:R-:W2:Y:S04]  /*27540*/  LDL.LU R56, [R1+0xa90] ;  /* 0x000a900001387983 */ /* 0x002ea80000300800 */
[----:B------:R-:W2:Y:S01]  /*27550*/  LDL.LU R43, [R1+0xaa4] ;  /* 0x000aa400012b7983 */ /* 0x000ea20000300800 */
[----:B-----5:R-:W-:-:S02]  /*27560*/  IMAD.MOV.U32 R9, RZ, RZ, R42 ;  /* 0x000000ffff097224 */ /* 0x020fc400078e002a */
[----:B------:R-:W-:Y:S01]  /*27570*/  IMAD.MOV.U32 R8, RZ, RZ, R41 ;  /* 0x000000ffff087224 */ /* 0x000fe200078e0029 */
[----:B----4-:R-:W4:Y:S04]  /*27580*/  LDL.LU R42, [R1+0xa70] ;  /* 0x000a7000012a7983 */ /* 0x010f280000300800 */
[----:B------:R-:W5:Y:S01]  /*27590*/  LDL.LU R41, [R1+0xa84] ;  /* 0x000a840001297983 */ /* 0x000f620000300800 */
        /* <DEDUP_REMOVED lines=10> */
[----:B------:R-:W-:Y:S01]  /*27640*/  IMAD.X R40, R40, 0x1, R0, P3 ;  /* 0x0000000128287824 */ /* 0x000fe200018e0600 */
[----:B--2---:R-:W-:Y:S01]  /*27650*/  IADD3 R11, P4, R11, R200, RZ ;  /* 0x000000c80b0b7210 */ /* 0x004fe20007f9e0ff */
[----:B------:R-:W-:Y:S01]  /*27660*/  STL [R1+0xae4], R27 ;  /* 0x000ae41b01007387 */ /* 0x000fe20000100800 */
[----:B------:R-:W-:-:S03]  /*27670*/  IMAD.MOV.U32 R8, RZ, RZ, R27 ;  /* 0x000000ffff087224 */ /* 0x000fc600078e001b */
[----:B------:R-:W-:Y:S01]  /*27680*/  IMAD.X R24, R24, 0x1, R0, P4 ;  /* 0x0000000118187824 */ /* 0x000fe200020e0600 */
[----:B------:R1:W-:Y:S01]  /*27690*/  STL [R1+0xad8], R40 ;  /* 0x000ad82801007387 */ /* 0x0003e20000100800 */
[----:B------:R-:W-:-:S03]  /*276a0*/  IMAD.MOV.U32 R9, RZ, RZ, R40 ;  /* 0x000000ffff097224 */ /* 0x000fc600078e0028 */
[----:B------:R-:W-:Y:S04]  /*276b0*/  STL [R1+0xac4], R11 ;  /* 0x000ac40b01007387 */ /* 0x000fe80000100800 */
[----:B------:R2:W-:Y:S04]  /*276c0*/  STL [R1+0xab8], R24 ;  /* 0x000ab81801007387 */ /* 0x0005e80000100800 */
[----:B-1----:R-:W3:Y:S04]  /*276d0*/  LDL.LU R40, [R1+0xa50] ;  /* 0x000a500001287983 */ /* 0x002ee80000300800 */
[----:B------:R-:W3:Y:S04]  /*276e0*/  LDL.LU R27, [R1+0xa64] ;  /* 0x000a6400011b7983 */ /* 0x000ee80000300800 */
        /* <DEDUP_REMOVED lines=17> */
[----:B----4-:R-:W-:Y:S01]  /*27800*/  IMAD.X R42, R42, 0x1, R0, P4 ;  /* 0x000000012a2a7824 */ /* 0x010fe200020e0600 */
[----:B------:R-:W-:Y:S01]  /*27810*/  ISETP.NE.U32.AND P1, PT, R8, RZ, PT ;  /* 0x000000ff0800720c */ /* 0x000fe20003f25070 */
[----:B------:R-:W-:Y:S02]  /*27820*/  IMAD.MOV.U32 R8, RZ, RZ, R43 ;  /* 0x000000ffff087224 */ /* 0x000fe400078e002b */
        /* <DEDUP_REMOVED lines=9> */
[----:B----4-:R-:W4:Y:S04]  /*278c0*/  LDL.LU R42, [R1+0x9e8] ;  /* 0x0009e800012a7983 */ /* 0x010f280000300800 */
        /* <DEDUP_REMOVED lines=11> */
[----:B------:R-:W-:Y:S02]  /*27980*/  IMAD.X R40, R40, 0x1, R0, P3 ;  /* 0x0000000128287824 */ /* 0x000fe400018e0600 */
        /* <DEDUP_REMOVED lines=8> */
[----:B---3--:R-:W-:Y:S01]  /*27a10*/  IMAD.MOV.U32 R9, RZ, RZ, R24 ;  /* 0x000000ffff097224 */ /* 0x008fe200078e0018 */
[----:B------:R2:W-:Y:S04]  /*27a20*/  STL [R1+0xa30], R24 ;  /* 0x000a301801007387 */ /* 0x0005e80000100800 */
[----:B-1----:R-:W3:Y:S01]  /*27a30*/  LDL.LU R40, [R1+0x9c8] ;  /* 0x0009c80001287983 */ /* 0x002ee20000300800 */
[----:B------:R-:W-:-:S03]  /*27a40*/  IMAD.MOV.U32 R8, RZ, RZ, R11 ;  /* 0x000000ffff087224 */ /* 0x000fc600078e000b */
[----:B--2---:R-:W2:Y:S04]  /*27a50*/  LDL.LU R24, [R1+0x9e4] ;  /* 0x0009e40001187983 */ /* 0x004ea80000300800 */
[----:B------:R-:W3:Y:S04]  /*27a60*/  LDL.LU R27, [R1+0x9a8] ;  /* 0x0009a800011b7983 */ /* 0x000ee80000300800 */
[----:B------:R-:W3:Y:S04]  /*27a70*/  LDL.LU R11, [R1+0x9c4] ;  /* 0x0009c400010b7983 */ /* 0x000ee80000300800 */
[----:B------:R1:W-:Y:S01]  /*27a80*/  LDGSTS.E [R3+0x21f00], [R8.64], P1 ;  /* 0x21f0000008037fae */ /* 0x0003e20008921848 */
[----:B------:R-:W-:-:S04]  /*27a90*/  ISETP.GT.AND P1, PT, R2, 0x23, PT ;  /* 0x000000230200780c */ /* 0x000fc80003f24270 */
[----:B-1----:R-:W-:Y:S02]  /*27aa0*/  SEL R8, RZ, 0x4, !P1 ;  /* 0x00000004ff087807 */ /* 0x002fe40004800000 */
[----:B------:R-:W-:Y:S02]  /*27ab0*/  ISETP.GT.AND P1, PT, R2, 0x27, PT ;  /* 0x000000270200780c */ /* 0x000fe40003f24270 */
[----:B------:R-:W-:-:S04]  /*27ac0*/  SEL R8, R8, RZ, !P0 ;  /* 0x000000ff08087207 */ /* 0x000fc80004000000 */
[----:B------:R-:W-:Y:S02]  /*27ad0*/  ISETP.NE.U32.AND P2, PT, R8, RZ, PT ;  /* 0x000000ff0800720c */ /* 0x000fe40003f45070 */
[----:B------:R-:W-:Y:S02]  /*27ae0*/  SEL R8, RZ, 0x4, !P1 ;  /* 0x00000004ff087807 */ /* 0x000fe40004800000 */
[----:B------:R-:W-:Y:S02]  /*27af0*/  IADD3 R43, P3, R43, R200, RZ ;  /* 0x000000c82b2b7210 */ /* 0x000fe40007f7e0ff */
[----:B------:R-:W-:-:S03]  /*27b00*/  SEL R8, R8, RZ, !P0 ;  /* 0x000000ff08087207 */ /* 0x000fc60004000000 */
[--C-:B------:R-:W-:Y:S01]  /*27b10*/  IMAD.X R56, R56, 0x1, R0.reuse, P3 ;  /* 0x0000000138387824 */ /* 0x100fe200018e0600 */
[----:B-----5:R-:W-:Y:S01]  /*27b20*/  IADD3 R41, P4, R41, R200, RZ ;  /* 0x000000c829297210 */ /* 0x020fe20007f9e0ff */
[----:B------:R-:W-:Y:S04]  /*27b30*/  STL [R1+0xa24], R43 ;  /* 0x000a242b01007387 */ /* 0x000fe80000100800 */
[----:B----4-:R-:W-:Y:S01]  /*27b40*/  IMAD.X R42, R42, 0x1, R0, P4 ;  /* 0x000000012a2a7824 */ /* 0x010fe200020e0600 */
[----:B------:R1:W-:Y:S01]  /*27b50*/  STL [R1+0xa08], R56 ;  /* 0x000a083801007387 */ /* 0x0003e20000100800 */
[----:B------:R-:W-:Y:S01]  /*27b60*/  ISETP.NE.U32.AND P1, PT, R8, RZ, PT ;  /* 0x000000ff0800720c */ /* 0x000fe20003f25070 */
[----:B------:R-:W-:Y:S02]  /*27b70*/  IMAD.MOV.U32 R8, RZ, RZ, R43 ;  /* 0x000000ffff087224 */ /* 0x000fe400078e002b */
[----:B------:R-:W-:Y:S01]  /*27b80*/  STL [R1+0xa04], R41 ;  /* 0x000a042901007387 */ /* 0x000fe20000100800 */
[----:B------:R-:W-:-:S03]  /*27b90*/  IMAD.MOV.U32 R9, RZ, RZ, R56 ;  /* 0x000000ffff097224 */ /* 0x000fc600078e0038 */
[----:B------:R4:W-:Y:S04]  /*27ba0*/  STL [R1+0x9e8], R42 ;  /* 0x0009e82a01007387 */ /* 0x0009e80000100800 */
[----:B------:R-:W5:Y:S04]  /*27bb0*/  LDL.LU R57, [R1+0x980] ;  /* 0x0009800001397983 */ /* 0x000f680000300800 */
[----:B-1----:R-:W5:Y:S04]  /*27bc0*/  LDL.LU R56, [R1+0x9a4] ;  /* 0x0009a40001387983 */ /* 0x002f680000300800 */
[----:B------:R1:W-:Y:S04]  /*27bd0*/  LDGSTS.E [R3+0x22300], [R8.64], P2 ;  /* 0x2230000008037fae */ /* 0x0003e80009121848 */
[----:B------:R-:W5:Y:S01]  /*27be0*/  LDL.LU R43, [R1+0x960] ;  /* 0x00096000012b7983 */ /* 0x000f620000300800 */
[----:B-1----:R-:W-:-:S03]  /*27bf0*/  IMAD.MOV.U32 R9, RZ, RZ, R42 ;  /* 0x000000ffff097224 */ /* 0x002fc600078e002a */
[----:B----4-:R-:W4:Y:S01]  /*27c00*/  LDL.LU R42, [R1+0x99c] ;  /* 0x00099c00012a7983 */ /* 0x010f220000300800 */
        /* <DEDUP_REMOVED lines=11> */
[----:B---3--:R-:W-:Y:S01]  /*27cc0*/  IMAD.X R40, R40, 0x1, R0, P3 ;  /* 0x0000000128287824 */ /* 0x008fe200018e0600 */
[----:B------:R-:W-:Y:S01]  /*27cd0*/  IADD3 R11, P4, R11, R200, RZ ;  /* 0x000000c80b0b7210 */ /* 0x000fe20007f9e0ff */
[----:B------:R-:W-:Y:S02]  /*27ce0*/  STL [R1+0x9e4], R24 ;  /* 0x0009e41801007387 */ /* 0x000fe40000100800 */
[----:B------:R-:W-:Y:S02]  /*27cf0*/  IMAD.MOV.U32 R9, RZ, RZ, R40 ;  /* 0x000000ffff097224 */ /* 0x000fe400078e0028 */
[----:B------:R-:W-:Y:S01]  /*27d00*/  IMAD.X R27, R27, 0x1, R0, P4 ;  /* 0x000000011b1b7824 */ /* 0x000fe200020e0600 */
[----:B------:R1:W-:Y:S04]  /*27d10*/  STL [R1+0x9c8], R40 ;  /* 0x0009c82801007387 */ /* 0x0003e80000100800 */
[----:B------:R-:W-:Y:S01]  /*27d20*/  STL [R1+0x9c4], R11 ;  /* 0x0009c40b01007387 */ /* 0x000fe20000100800 */
[----:B------:R-:W-:-:S03]  /*27d30*/  IMAD.MOV.U32 R8, RZ, RZ, R24 ;  /* 0x000000ffff087224 */ /* 0x000fc600078e0018 */
[----:B-1----:R-:W2:Y:S04]  /*27d40*/  LDL.LU R40, [R1+0x97c] ;  /* 0x00097c0001287983 */ /* 0x002ea80000300800 */
[----:B------:R1:W-:Y:S04]  /*27d50*/  STL [R1+0x9a8], R27 ;  /* 0x0009a81b01007387 */ /* 0x0003e80000100800 */
[----:B------:R-:W3:Y:S04]  /*27d60*/  LDL.LU R24, [R1+0x95c] ;  /* 0x00095c0001187983 */ /* 0x000ee80000300800 */
[----:B------:R-:W3:Y:S04]  /*27d70*/  LDL.LU R41, [R1+0x940] ;  /* 0x0009400001297983 */ /* 0x000ee80000300800 */
[----:B------:R1:W-:Y:S02]  /*27d80*/  LDGSTS.E [R3+0x22b00], [R8.64], P2 ;  /* 0x22b0000008037fae */ /* 0x0003e40009121848 */
[----:B-1----:R-:W-:-:S02]  /*27d90*/  IMAD.MOV.U32 R9, RZ, RZ, R27 ;  /* 0x000000ffff097224 */ /* 0x002fc400078e001b */
[----:B------:R-:W3:Y:S01]  /*27da0*/  LDL.LU R27, [R1+0x920] ;  /* 0x00092000011b7983 */ /* 0x000ee20000300800 */
[----:B------:R-:W-:-:S03]  /*27db0*/  IMAD.MOV.U32 R8, RZ, RZ, R11 ;  /* 0x000000ffff087224 */ /* 0x000fc600078e000b */
[----:B------:R-:W3:Y:S04]  /*27dc0*/  LDL.LU R11, [R1+0x93c] ;  /* 0x00093c00010b7983 */ /* 0x000ee80000300800 */
[----:B------:R1:W-:Y:S01]  /*27dd0*/  LDGSTS.E [R3+0x22f00], [R8.64], P1 ;  /* 0x22f0000008037fae */ /* 0x0003e20008921848 */
[----:B------:R-:W-:-:S04]  /*27de0*/  ISETP.GT.AND P1, PT, R2, 0x33, PT ;  /* 0x000000330200780c */ /* 0x000fc80003f24270 */
[----:B-1----:R-:W-:Y:S02]  /*27df0*/  SEL R8, RZ, 0x4, !P1 ;  /* 0x00000004ff087807 */ /* 0x002fe40004800000 */
[----:B------:R-:W-:Y:S02]  /*27e00*/  ISETP.GT.AND P1, PT, R2, 0x37, PT ;  /* 0x000000370200780c */ /* 0x000fe40003f24270 */
[----:B------:R-:W-:Y:S02]  /*27e10*/  SEL R8, R8, RZ, !P0 ;  /* 0x000000ff08087207 */ /* 0x000fe40004000000 */
[----:B-----5:R-:W-:Y:S02]  /*27e20*/  IADD3 R56, P3, R56, R200, RZ ;  /* 0x000000c838387210 */ /* 0x020fe40007f7e0ff */
[----:B------:R-:W-:Y:S02]  /*27e30*/  ISETP.NE.U32.AND P2, PT, R8, RZ, PT ;  /* 0x000000ff0800720c */ /* 0x000fe40003f45070 */
[----:B------:R-:W-:Y:S01]  /*27e40*/  SEL R8, RZ, 0x4, !P1 ;  /* 0x00000004ff087807 */ /* 0x000fe20004800000 */
[----:B------:R-:W-:-:S03]  /*27e50*/  IMAD.X R57, R57, 0x1, R0, P3 ;  /* 0x0000000139397824 */ /* 0x000fc600018e0600 */
[----:B------:R-:W-:Y:S02]  /*27e60*/  SEL R8, R8, RZ, !P0 ;  /* 0x000000ff08087207 */ /* 0x000fe40004000000 */
[----:B----4-:R-:W-:Y:S02]  /*27e70*/  IADD3 R42, P4, R42, R200, RZ ;  /* 0x000000c82a2a7210 */ /* 0x010fe40007f9e0ff */
        /* <DEDUP_REMOVED lines=16> */
[----:B------:R-:W-:Y:S04]  /*27f80*/  STL [R1+0x9a4], R56 ;  /* 0x0009a43801007387 */ /* 0x000fe80000100800 */
[----:B------:R-:W-:Y:S04]  /*27f90*/  STL [R1+0x980], R57 ;  /* 0x0009803901007387 */ /* 0x000fe80000100800 */
[----:B------:R-:W-:Y:S04]  /*27fa0*/  STL [R1+0x99c], R42 ;  /* 0x00099c2a01007387 */ /* 0x000fe80000100800 */
[----:B------:R-:W-:Y:S01]  /*27fb0*/  STL [R1+0x960], R43 ;  /* 0x0009602b01007387 */ /* 0x000fe20000100800 */
[----:B--2---:R-:W-:-:S05]  /*27fc0*/  IADD3 R40, P3, R40, R200, RZ ;  /* 0x000000c828287210 */ /* 0x004fca0007f7e0ff */
[----:B------:R-:W-:Y:S01]  /*27fd0*/  IMAD.MOV.U32 R8, RZ, RZ, R40 ;  /* 0x000000ffff087224 */ /* 0x000fe200078e0028 */
[----:B---3--:R-:W-:Y:S01]  /*27fe0*/  IADD3 R24, P4, R24, R200, RZ ;  /* 0x000000c818187210 */ /* 0x008fe20007f9e0ff */
[----:B------:R-:W-:-:S04]  /*27ff0*/  IMAD.X R41, R41, 0x1, R0, P3 ;  /* 0x0000000129297824 */ /* 0x000fc800018e0600 */
[----:B------:R-:W-:-:S05]  /*28000*/  IMAD.MOV.U32 R9, RZ, RZ, R41 ;  /* 0x000000ffff097224 */ /* 0x000fca00078e0029 */
[----:B------:R1:W-:Y:S01]  /*28010*/  LDGSTS.E [R3+0x23b00], [R8.64], P2 ;  /* 0x23b0000008037fae */ /* 0x0003e20009121848 */
[----:B------:R-:W-:Y:S02]  /*28020*/  IMAD.X R27, R27, 0x1, R0, P4 ;  /* 0x000000011b1b7824 */ /* 0x000fe400020e0600 */
        /* <DEDUP_REMOVED lines=8> */
[----:B------:R-:W-:Y:S01]  /*280b0*/  SEL R8, RZ, 0x4, !P1 ;  /* 0x00000004ff087807 */ /* 0x000fe20004800000 */
[----:B------:R-:W-:Y:S01]  /*280c0*/  STL [R1+0x97c], R40 ;  /* 0x00097c2801007387 */ /* 0x000fe20000100800 */
[----:B------:R-:W-:Y:S02]  /*280d0*/  IADD3 R11, P3, R11, R200, RZ ;  /* 0x000000c80b0b7210 */ /* 0x000fe40007f7e0ff */
[----:B------:R-:W-:Y:S01]  /*280e0*/  SEL R8, R8, RZ, !P0 ;  /* 0x000000ff08087207 */ /* 0x000fe20004000000 */
[----:B------:R-:W-:Y:S04]  /*280f0*/  STL [R1+0x940], R41 ;  /* 0x0009402901007387 */ /* 0x000fe80000100800 */
[----:B------:R1:W-:Y:S01]  /*28100*/  STL [R1+0x95c], R24 ;  /* 0x00095c1801007387 */ /* 0x0003e20000100800 */
[----:B------:R-:W-:Y:S01]  /*28110*/  ISETP.NE.U32.AND P1, PT, R8, RZ, PT ;  /* 0x000000ff0800720c */ /* 0x000fe20003f25070 */
[----:B------:R-:W-:-:S02]  /*28120*/  IMAD.MOV.U32 R8, RZ, RZ, R11 ;  /* 0x000000ffff087224 */ /* 0x000fc400078e000b */
[----:B------:R-:W-:Y:S04]  /*28130*/  STL [R1+0x920], R27 ;  /* 0x0009201b01007387 */ /* 0x000fe80000100800 */
[----:B------:R2:W-:Y:S04]  /*28140*/  STL [R1+0x93c], R11 ;  /* 0x00093c0b01007387 */ /* 0x0005e80000100800 */
[----:B-1----:R-:W3:Y:S04]  /*28150*/  LDL.LU R24, [R1+0x18] ;  /* 0x0000180001187983 */ /* 0x002ee80000300800 */
[----:B--2---:R-:W2:Y:S04]  /*28160*/  LDL.LU R11, [R1+0x1c] ;  /* 0x00001c00010b7983 */ /* 0x004ea80000300800 */
[----:B------:R-:W4:Y:S04]  /*28170*/  LDL.LU R56, [R1+0x38] ;  /* 0x0000380001387983 */ /* 0x000f280000300800 */
[----:B------:R-:W5:Y:S04]  /*28180*/  LDL.LU R43, [R1+0x3c] ;  /* 0x00003c00012b7983 */ /* 0x000f680000300800 */
[----:B------:R-:W4:Y:S04]  /*28190*/  LDL.LU R42, [R1+0x58] ;  /* 0x00005800012a7983 */ /* 0x000f280000300800 */
[----:B------:R-:W4:Y:S01]  /*281a0*/  LDL.LU R41, [R1+0x5c] ;  /* 0x00005c0001297983 */ /* 0x000f220000300800 */
[----:B------:R-:W-:Y:S01]  /*281b0*/  IMAD.X R204, R204, 0x1, R0, P3 ;  /* 0x00000001cccc7824 */ /* 0x000fe200018e0600 */
[----:B------:R-:W-:-:S03]  /*281c0*/  IADD3 R212, P4, R212, R200, RZ ;  /* 0x000000c8d4d47210 */ /* 0x000fc60007f9e0ff */
        /* <DEDUP_REMOVED lines=56> */
[----:B---3--:R-:W-:Y:S01]  /*28550*/  IMAD.X R24, R24, 0x1, R0, P4 ;  /* 0x0000000118187824 */ /* 0x008fe200020e0600 */
[----:B------:R-:W-:Y:S01]  /*28560*/  STL [R1+0x1c], R11 ;  /* 0x00001c0b01007387 */ /* 0x000fe20000100800 */
[----:B-1----:R-:W-:-:S03]  /*28570*/  IMAD.MOV.U32 R8, RZ, RZ, R11 ;  /* 0x000000ffff087224 */ /* 0x002fc600078e000b */
[----:B------:R1:W-:Y:S01]  /*28580*/  STL [R1+0x18], R24 ;  /* 0x0000181801007387 */ /* 0x0003e20000100800 */
[----:B------:R-:W-:-:S03]  /*28590*/  IMAD.MOV.U32 R9, RZ, RZ, R24 ;  /* 0x000000ffff097224 */ /* 0x000fc600078e0018 */
[----:B------:R-:W2:Y:S04]  /*285a0*/  LDL.LU R40, [R1+0x78] ;  /* 0x0000780001287983 */ /* 0x000ea80000300800 */
[----:B------:R-:W3:Y:S04]  /*285b0*/  LDL.LU R27, [R1+0x7c] ;  /* 0x00007c00011b7983 */ /* 0x000ee80000300800 */
[----:B-1----:R-:W2:Y:S04]  /*285c0*/  LDL.LU R24, [R1+0x98] ;  /* 0x0000980001187983 */ /* 0x002ea80000300800 */
[----:B------:R-:W2:Y:S04]  /*285d0*/  LDL.LU R11, [R1+0x9c] ;  /* 0x00009c00010b7983 */ /* 0x000ea80000300800 */
[----:B------:R1:W-:Y:S01]  /*285e0*/  LDGSTS.E [R3+0x25f00], [R8.64], P1 ;  /* 0x25f0000008037fae */ /* 0x0003e20008921848 */
[----:B------:R-:W-:-:S02]  /*285f0*/  ISETP.GT.AND P1, PT, R2, 0x63, PT ;  /* 0x000000630200780c */ /* 0x000fc40003f24270 */
[-C--:B-----5:R-:W-:Y:S02]  /*28600*/  IADD3 R43, P3, R43, R200.reuse, RZ ;  /* 0x000000c82b2b7210 */ /* 0x0a0fe40007f7e0ff */
[----:B-1----:R-:W-:Y:S02]  /*28610*/  SEL R8, RZ, 0x4, !P1 ;  /* 0x00000004ff087807 */ /* 0x002fe40004800000 */
[----:B------:R-:W-:Y:S02]  /*28620*/  ISETP.GT.AND P1, PT, R2, 0x67, PT ;  /* 0x000000670200780c */ /* 0x000fe40003f24270 */
[----:B------:R-:W-:Y:S02]  /*28630*/  SEL R8, R8, RZ, !P0 ;  /* 0x000000ff08087207 */ /* 0x000fe40004000000 */
[----:B----4-:R-:W-:Y:S02]  /*28640*/  IADD3 R41, P4, R41, R200, RZ ;  /* 0x000000c829297210 */ /* 0x010fe40007f9e0ff */
        /* <DEDUP_REMOVED lines=12> */
[----:B-1----:R-:W5:Y:S04]  /*28710*/  LDL.LU R56, [R1+0xb8] ;  /* 0x0000b80001387983 */ /* 0x002f680000300800 */
[----:B------:R-:W5:Y:S04]  /*28720*/  LDL.LU R43, [R1+0xbc] ;  /* 0x0000bc00012b7983 */ /* 0x000f680000300800 */
[----:B------:R1:W-:Y:S02]  /*28730*/  LDGSTS.E [R3+0x26300], [R8.64], P2 ;  /* 0x2630000008037fae */ /* 0x0003e40009121848 */
[----:B-1----:R-:W-:-:S02]  /*28740*/  IMAD.MOV.U32 R9, RZ, RZ, R42 ;  /* 0x000000ffff097224 */ /* 0x002fc400078e002a */
[----:B------:R-:W-:Y:S01]  /*28750*/  IMAD.MOV.U32 R8, RZ, RZ, R41 ;  /* 0x000000ffff087224 */ /* 0x000fe200078e0029 */
[----:B----4-:R-:W4:Y:S04]  /*28760*/  LDL.LU R42, [R1+0xd8] ;  /* 0x0000d800012a7983 */ /* 0x010f280000300800 */
[----:B------:R-:W4:Y:S04]  /*28770*/  LDL.LU R41, [R1+0xdc] ;  /* 0x0000dc0001297983 */ /* 0x000f280000300800 */
        /* <DEDUP_REMOVED lines=12> */
[----:B---3--:R-:W-:-:S05]  /*28840*/  IADD3 R27, P3, R27, R200, RZ ;  /* 0x000000c81b1b7210 */ /* 0x008fca0007f7e0ff */
[--C-:B--2---:R-:W-:Y:S01]  /*28850*/  IMAD.X R40, R40, 0x1, R0.reuse, P3 ;  /* 0x0000000128287824 */ /* 0x104fe200018e0600 */
[----:B------:R-:W-:Y:S01]  /*28860*/  IADD3 R11, P4, R11, R200, RZ ;  /* 0x000000c80b0b7210 */ /* 0x000fe20007f9e0ff */
[----:B------:R-:W-:Y:S04]  /*28870*/  STL [R1+0x7c], R27 ;  /* 0x00007c1b01007387 */ /* 0x000fe80000100800 */
[----:B------:R-:W-:Y:S01]  /*28880*/  IMAD.X R24, R24, 0x1, R0, P4 ;  /* 0x0000000118187824 */ /* 0x000fe200020e0600 */
[----:B------:R1:W-:Y:S01]  /*28890*/  STL [R1+0x78], R40 ;  /* 0x0000782801007387 */ /* 0x0003e20000100800 */
[----:B------:R-:W-:Y:S02]  /*288a0*/  IMAD.MOV.U32 R8, RZ, RZ, R27 ;  /* 0x000000ffff087224 */ /* 0x000fe400078e001b */
[----:B------:R-:W-:Y:S01]  /*288b0*/  IMAD.MOV.U32 R9, RZ, RZ, R40 ;  /* 0x000000ffff097224 */ /* 0x000fe200078e0028 */
        /* <DEDUP_REMOVED lines=16> */
[----:B------:R-:W-:Y:S01]  /*289c0*/  SEL R8, RZ, 0x4, !P1 ;  /* 0x00000004ff087807 */ /* 0x000fe20004800000 */
[----:B------:R-:W-:-:S03]  /*289d0*/  IMAD.X R56, R56, 0x1, R0, P3 ;  /* 0x0000000138387824 */ /* 0x000fc600018e0600 */
[----:B------:R-:W-:Y:S02]  /*289e0*/  SEL R8, R8, RZ, !P0 ;  /* 0x000000ff08087207 */ /* 0x000fe40004000000 */
[----:B----4-:R-:W-:Y:S01]  /*289f0*/  IADD3 R41, P4, R41, R200, RZ ;  /* 0x000000c829297210 */ /* 0x010fe20007f9e0ff */
[----:B------:R-:W-:Y:S01]  /*28a00*/  IMAD.MOV.U32 R9, RZ, RZ, R56 ;  /* 0x000000ffff097224 */ /* 0x000fe200078e0038 */
[----:B------:R-:W-:Y:S01]  /*28a10*/  ISETP.NE.U32.AND P1, PT, R8, RZ, PT ;  /* 0x000000ff0800720c */ /* 0x000fe20003f25070 */
[----:B------:R-:W-:Y:S02]  /*28a20*/  IMAD.MOV.U32 R8, RZ, RZ, R43 ;  /* 0x000000ffff087224 */ /* 0x000fe400078e002b */
[----:B------:R-:W-:Y:S01]  /*28a30*/  IMAD.X R42, R42, 0x1, R0, P4 ;  /* 0x000000012a2a7824 */ /* 0x000fe200020e0600 */
[----:B------:R1:W-:Y:S04]  /*28a40*/  STL [R1+0xbc], R43 ;  /* 0x0000bc2b01007387 */ /* 0x0003e80000100800 */
[----:B------:R-:W-:Y:S04]  /*28a50*/  STL [R1+0xb8], R56 ;  /* 0x0000b83801007387 */ /* 0x000fe80000100800 */
[----:B------:R4:W-:Y:S04]  /*28a60*/  STL [R1+0xdc], R41 ;  /* 0x0000dc2901007387 */ /* 0x0009e80000100800 */
[----:B------:R5:W-:Y:S04]  /*28a70*/  LDGSTS.E [R3+0x27300], [R8.64], P2 ;  /* 0x2730000008037fae */ /* 0x000be80009121848 */
[----:B------:R-:W-:Y:S04]  /*28a80*/  STL [R1+0xd8], R42 ;  /* 0x0000d82a01007387 */ /* 0x000fe80000100800 */
[----:B-1----:R-:W2:Y:S01]  /*28a90*/  LDL.LU R43, [R1+0x120] ;  /* 0x00012000012b7983 */ /* 0x002ea20000300800 */
[----:B-----5:R-:W-:-:S03]  /*28aa0*/  IMAD.MOV.U32 R8, RZ, RZ, R41 ;  /* 0x000000ffff087224 */ /* 0x020fc600078e0029 */
[----:B----4-:R-:W4:Y:S04]  /*28ab0*/  LDL.LU R41, [R1+0x124] ;  /* 0x0001240001297983 */ /* 0x010f280000300800 */
[----:B------:R-:W5:Y:S04]  /*28ac0*/  LDL.LU R62, [R1+0x128] ;  /* 0x00012800013e7983 */ /* 0x000f680000300800 */
[----:B------:R-:W5:Y:S01]  /*28ad0*/  LDL.LU R56, [R1+0x12c] ;  /* 0x00012c0001387983 */ /* 0x000f620000300800 */
[----:B------:R-:W-:-:S05]  /*28ae0*/  IMAD.MOV.U32 R9, RZ, RZ, R42 ;  /* 0x000000ffff097224 */ /* 0x000fca00078e002a */
[----:B------:R1:W-:Y:S01]  /*28af0*/  LDGSTS.E [R3+0x27700], [R8.64], P1 ;  /* 0x2770000008037fae */ /* 0x0003e20008921848 */
[----:B------:R-:W-:-:S03]  /*28b00*/  ISETP.GT.AND P1, PT, R2, 0x7b, PT ;  /* 0x0000007b0200780c */ /* 0x000fc60003f24270 */
[----:B------:R-:W1:Y:S02]  /*28b10*/  S2R R198, SR_TID.X ;  /* 0x0000000000c67919 */ /* 0x000e640000002100 */
[----:B-1----:R-:W-:Y:S02]  /*28b20*/  SEL R8, RZ, 0x4, !P1 ;  /* 0x00000004ff087807 */ /* 0x002fe40004800000 */
[----:B------:R-:W-:Y:S02]  /*28b30*/  ISETP.GT.AND P1, PT, R2, 0x7f, PT ;  /* 0x0000007f0200780c */ /* 0x000fe40003f24270 */
[----:B------:R-:W-:-:S04]  /*28b40*/  SEL R8, R8, RZ, !P0 ;  /* 0x000000ff08087207 */ /* 0x000fc80004000000 */
[----:B------:R-:W-:Y:S02]  /*28b50*/  ISETP.NE.U32.AND P2, PT, R8, RZ, PT ;  /* 0x000000ff0800720c */ /* 0x000fe40003f45070 */
[----:B------:R-:W-:-:S04]  /*28b60*/  SEL R8, RZ, 0x4, !P1 ;  /* 0x00000004ff087807 */ /* 0x000fc80004800000 */
[----:B------:R-:W-:-:S04]  /*28b70*/  SEL R8, R8, RZ, !P0 ;  /* 0x000000ff08087207 */ /* 0x000fc80004000000 */
[----:B------:R-:W-:Y:S01]  /*28b80*/  ISETP.NE.U32.AND P1, PT, R8, RZ, PT ;  /* 0x000000ff0800720c */ /* 0x000fe20003f25070 */
[----:B------:R-:W-:Y:S01]  /*28b90*/  HMMA.1688.F32.TF32 R12, R148, R58, R12 ;  /* 0x0000003a940c723c */ /* 0x000fe2000008100c */
[----:B------:R-:W-:-:S07]  /*28ba0*/  LOP3.LUT R198, R198, 0x3f, RZ, 0xc0, !PT ;  /* 0x0000003fc6c67812 */ /* 0x000fce00078ec0ff */
[-C--:B------:R-:W-:Y:S08]  /*28bb0*/  HMMA.1688.F32.TF32 R32, R140, R58.reuse, R32 ;  /* 0x0000003a8c20723c */ /* 0x080ff00000081020 */
[----:B------:R-:W-:Y:S01]  /*28bc0*/  HMMA.1688.F32.TF32 R144, R64, R58, R144 ;  /* 0x0000003a4090723c */ /* 0x000fe20000081090 */
[----:B---3--:R-:W-:-:S05]  /*28bd0*/  IADD3 R27, P3, R27, R200, RZ ;  /* 0x000000c81b1b7210 */ /* 0x008fca0007f7e0ff */
[----:B------:R-:W-:Y:S02]  /*28be0*/  IMAD.X R40, R40, 0x1, R0, P3 ;  /* 0x0000000128287824 */ /* 0x000fe400018e0600 */
[----:B------:R-:W-:Y:S02]  /*28bf0*/  IMAD.MOV.U32 R8, RZ, RZ, R27 ;  /* 0x000000ffff087224 */ /* 0x000fe400078e001b */
[----:B------:R-:W-:Y:S01]  /*28c00*/  IMAD.MOV.U32 R9, RZ, RZ, R40 ;  /* 0x000000ffff097224 */ /* 0x000fe200078e0028 */
[----:B------:R-:W-:Y:S04]  /*28c10*/  STL [R1+0xfc], R27 ;  /* 0x0000fc1b01007387 */ /* 0x000fe80000100800 */
[----:B------:R-:W-:Y:S04]  /*28c20*/  STL [R1+0xf8], R40 ;  /* 0x0000f82801007387 */ /* 0x000fe80000100800 */
[----:B------:R1:W-:Y:S01]  /*28c30*/  LDGSTS.E [R3+0x27b00], [R8.64], P2 ;  /* 0x27b0000008037fae */ /* 0x0003e20009121848 */
[----:B--2---:R-:W-:-:S05]  /*28c40*/  IADD3 R11, P4, R11, R200, RZ ;  /* 0x000000c80b0b7210 */ /* 0x004fca0007f9e0ff */
[----:B------:R-:W-:Y:S01]  /*28c50*/  IMAD.X R24, R24, 0x1, R0, P4 ;  /* 0x0000000118187824 */ /* 0x000fe200020e0600 */
[----:B------:R-:W-:Y:S03]  /*28c60*/  STL [R1+0x11c], R11 ;  /* 0x00011c0b01007387 */ /* 0x000fe60000100800 */
[----:B-1----:R-:W-:Y:S01]  /*28c70*/  IMAD.MOV.U32 R9, RZ, RZ, R24 ;  /* 0x000000ffff097224 */ /* 0x002fe200078e0018 */
[----:B------:R1:W-:Y:S01]  /*28c80*/  STL [R1+0x118], R24 ;  /* 0x0001181801007387 */ /* 0x0003e20000100800 */
[----:B------:R-:W-:-:S03]  /*28c90*/  IMAD.MOV.U32 R8, RZ, RZ, R11 ;  /* 0x000000ffff087224 */ /* 0x000fc600078e000b */
[----:B-1----:R-:W2:Y:S04]  /*28ca0*/  LDL.LU R24, [R1+0x1a4] ;  /* 0x0001a40001187983 */ /* 0x002ea80000300800 */
[----:B------:R-:W3:Y:S01]  /*28cb0*/  LDL.LU R60, [R1+0x1ac] ;  /* 0x0001ac00013c7983 */ /* 0x000ee20000300800 */
[----:B------:R-:W-:-:S03]  /*28cc0*/  LOP3.LUT R11, R198, 0x40, RZ, 0xfc, !PT ;  /* 0x00000040c60b7812 */ /* 0x000fc600078efcff */
[----:B------:R-:W3:Y:S01]  /*28cd0*/  LDL.LU R58, [R1+0x1a0] ;  /* 0x0001a000013a7983 */ /* 0x000ee20000300800 */
[----:B------:R-:W-:-:S03]  /*28ce0*/  ISETP.GE.AND P2, PT, R11, R2, PT ;  /* 0x000000020b00720c */ /* 0x000fc60003f46270 */
[----:B------:R-:W3:Y:S04]  /*28cf0*/  LDL.LU R61, [R1+0x1a8] ;  /* 0x0001a800013d7983 */ /* 0x000ee80000300800 */
[----:B------:R-:W3:Y:S04]  /*28d00*/  LDL.LU R57, [R1+0x220] ;  /* 0x0002200001397983 */ /* 0x000ee80000300800 */
[----:B------:R-:W3:Y:S04]  /*28d10*/  LDL.LU R11, [R1+0x224] ;  /* 0x00022400010b7983 */ /* 0x000ee80000300800 */
[----:B------:R-:W3:Y:S04]  /*28d20*/  LDL.LU R59, [R1+0x228] ;  /* 0x00022800013b7983 */ /* 0x000ee80000300800 */
[----:B------:R-:W3:Y:S04]  /*28d30*/  LDL.LU R27, [R1+0x22c] ;  /* 0x00022c00011b7983 */ /* 0x000ee80000300800 */
[----:B------:R1:W-:Y:S01]  /*28d40*/  LDGSTS.E [R3+0x27f00], [R8.64], P1 ;  /* 0x27f0000008037fae */ /* 0x0003e20008921848 */
[----:B------:R-:W-:-:S02]  /*28d50*/  ISETP.GE.AND P1, PT, R198, R2, PT ;  /* 0x00000002c600720c */ /* 0x000fc40003f26270 */
[----:B------:R-:W-:Y:S01]  /*28d60*/  SEL R2, RZ, 0x4, P2 ;  /* 0x00000004ff027807 */ /* 0x000fe20001000000 */
[----:B------:R-:W3:Y:S04]  /*28d70*/  LDL.LU R40, [R1+0x2a4] ;  /* 0x0002a40001287983 */ /* 0x000ee80000300800 */
[----:B------:R-:W3:Y:S01]  /*28d80*/  LDL.LU R42, [R1+0x2ac] ;  /* 0x0002ac00012a7983 */ /* 0x000ee20000300800 */
[----:B----4-:R-:W-:-:S03]  /*28d90*/  IADD3 R41, P2, R41, UR7, RZ ;  /* 0x0000000729297c10 */ /* 0x010fc6000ff5e0ff */
[----:B------:R-:W0:Y:S01]  /*28da0*/  LDGDEPBAR ;  /* 0x00000000000079af */ /* 0x000e220000000000 */
[----:B------:R-:W-:Y:S02]  /*28db0*/  IADD3.X R43, R43, UR6, RZ, P2, !PT ;  /* 0x000000062b2b7c10 */ /* 0x000fe400097fe4ff */
[----:B-----5:R-:W-:Y:S01]  /*28dc0*/  IADD3 R56, P3, R56, UR7, RZ ;  /* 0x0000000738387c10 */ /* 0x020fe2000ff7e0ff */
[----:B------:R4:W-:Y:S01]  /*28dd0*/  STL [R1+0x124], R41 ;  /* 0x0001242901007387 */ /* 0x0009e20000100800 */
[----:B-1----:R-:W-:Y:S02]  /*28de0*/  IMAD.MOV.U32 R8, RZ, RZ, R41 ;  /* 0x000000ffff087224 */ /* 0x002fe400078e0029 */
[----:B------:R-:W-:Y:S01]  /*28df0*/  IADD3.X R62, R62, UR6, RZ, P3, !PT ;  /* 0x000000063e3e7c10 */ /* 0x000fe20009ffe4ff */
[----:B------:R-:W-:Y:S04]  /*28e00*/  STL [R1+0x12c], R56 ;  /* 0x00012c3801007387 */ /* 0x000fe80000100800 */
[----:B------:R1:W-:Y:S04]  /*28e10*/  STL [R1+0x120], R43 ;  /* 0x0001202b01007387 */ /* 0x0003e80000100800 */
[----:B----4-:R-:W4:Y:S01]  /*28e20*/  LDL.LU R41, [R1+0x2a0] ;  /* 0x0002a00001297983 */ /* 0x010f220000300800 */
[----:B------:R-:W-:-:S03]  /*28e30*/  IMAD.MOV.U32 R9, RZ, RZ, R43 ;  /* 0x000000ffff097224 */ /* 0x000fc600078e002b */
[----:B------:R-:W-:Y:S04]  /*28e40*/  STL [R1+0x128], R62 ;  /* 0x0001283e01007387 */ /* 0x000fe80000100800 */
[----:B-1----:R-:W5:Y:S01]  /*28e50*/  LDL.LU R43, [R1+0x2a8] ;  /* 0x0002a800012b7983 */ /* 0x002f620000300800 */
[----:B------:R-:W-:-:S04]  /*28e60*/  SEL R3, RZ, 0x4, P1 ;  /* 0x00000004ff037807 */ /* 0x000fc80000800000 */
[----:B------:R-:W-:Y:S02]  /*28e70*/  SEL R3, R3, RZ, !P0 ;  /* 0x000000ff03037207 */ /* 0x000fe40004000000 */
[----:B------:R-:W-:Y:S02]  /*28e80*/  SEL R2, R2, RZ, !P0 ;  /* 0x000000ff02027207 */ /* 0x000fe40004000000 */
[----:B------:R-:W-:Y:S02]  /*28e90*/  ISETP.NE.U32.AND P1, PT, R3, RZ, PT ;  /* 0x000000ff0300720c */ /* 0x000fe40003f25070 */
[----:B------:R-:W-:Y:S01]  /*28ea0*/  ISETP.NE.U32.AND P0, PT, R2, RZ, PT ;  /* 0x000000ff0200720c */ /* 0x000fe20003f05070 */
[----:B------:R-:W-:-:S04]  /*28eb0*/  IMAD.U32 R2, RZ, RZ, UR5 ;  /* 0x00000005ff027e24 */ /* 0x000fc8000f8e00ff */
[----:B------:R-:W-:-:S06]  /*28ec0*/  IMAD R2, R2, 0x10000, R202 ;  /* 0x0001000002027824 */ /* 0x000fcc00078e02ca */
[----:B------:R1:W-:Y:S02]  /*28ed0*/  LDGSTS.E [R2], [R8.64], P1 ;  /* 0x0000000008027fae */ /* 0x0003e40008921848 */
[----:B-1----:R-:W-:Y:S02]  /*28ee0*/  IMAD.MOV.U32 R8, RZ, RZ, R56 ;  /* 0x000000ffff087224 */ /* 0x002fe400078e0038 */
[----:B------:R-:W-:Y:S01]  /*28ef0*/  IMAD.MOV.U32 R9, RZ, RZ, R62 ;  /* 0x000000ffff097224 */ /* 0x000fe200078e003e */
[----:B------:R-:W5:Y:S04]  /*28f00*/  LDL.LU R56, [R1+0x324] ;  /* 0x0003240001387983 */ /* 0x000f680000300800 */
[----:B------:R-:W5:Y:S04]  /*28f10*/  LDL.LU R3, [R1+0x32c] ;  /* 0x00032c0001037983 */ /* 0x000f680000300800 */
[----:B------:R1:W-:Y:S01]  /*28f20*/  LDGSTS.E [R2+0x100], [R8.64], P0 ;  /* 0x0010000008027fae */ /* 0x0003e20008121848 */
[----:B--2---:R-:W-:-:S02]  /*28f30*/  IADD3 R24, P2, R24, UR7, RZ ;  /* 0x0000000718187c10 */ /* 0x004fc4000ff5e0ff */
[----:B---3--:R-:W-:Y:S02]  /*28f40*/  IADD3 R60, P3, R60, UR7, RZ ;  /* 0x000000073c3c7c10 */ /* 0x008fe4000ff7e0ff */
[----:B------:R-:W-:Y:S01]  /*28f50*/  IADD3.X R58, R58, UR6, RZ, P2, !PT ;  /* 0x000000063a3a7c10 */ /* 0x000fe200097fe4ff */
[----:B------:R-:W-:Y:S01]  /*28f60*/  STL [R1+0x1a4], R24 ;  /* 0x0001a41801007387 */ /* 0x000fe20000100800 */
[----:B-1----:R-:W-:Y:S01]  /*28f70*/  IMAD.MOV.U32 R8, RZ, RZ, R24 ;  /* 0x000000ffff087224 */ /* 0x002fe200078e0018 */
[----:B------:R-:W-:Y:S02]  /*28f80*/  IADD3.X R61, R61, UR6, RZ, P3, !PT ;  /* 0x000000063d3d7c10 */ /* 0x000fe40009ffe4ff */
[----:B------:R1:W-:Y:S01]  /*28f90*/  STL [R1+0x1a0], R58 ;  /* 0x0001a03a01007387 */ /* 0x0003e20000100800 */
[----:B------:R-:W-:-:S03]  /*28fa0*/  IMAD.MOV.U32 R9, RZ, RZ, R58 ;  /* 0x000000ffff097224 */ /* 0x000fc600078e003a */
[----:B------:R-:W-:Y:S01]  /*28fb0*/  STL [R1+0x1ac], R60 ;  /* 0x0001ac3c01007387 */ /* 0x000fe20000100800 */
[----:B------:R-:W-:-:S03]  /*28fc0*/  IADD3 R11, P2, R11, UR7, RZ ;  /* 0x000000070b0b7c10 */ /* 0x000fc6000ff5e0ff */
[----:B------:R2:W-:Y:S04]  /*28fd0*/  LDGSTS.E [R2+0x1000], [R8.64], P1 ;  /* 0x0100000008027fae */ /* 0x0005e80008921848 */
[----:B-1----:R-:W3:Y:S01]  /*28fe0*/  LDL.LU R58, [R1+0x320] ;  /* 0x00032000013a7983 */ /* 0x002ee20000300800 */
[----:B------:R-:W-:-:S03]  /*28ff0*/  IADD3.X R57, R57, UR6, RZ, P2, !PT ;  /* 0x0000000639397c10 */ /* 0x000fc600097fe4ff */
[----:B------:R-:W-:Y:S01]  /*29000*/  STL [R1+0x1a8], R61 ;  /* 0x0001a83d01007387 */ /* 0x000fe20000100800 */
[----:B------:R-:W-:-:S03]  /*29010*/  IADD3 R27, P3, R27, UR7, RZ ;  /* 0x000000071b1b7c10 */ /* 0x000fc6000ff7e0ff */
[----:B------:R-:W3:Y:S01]  /*29020*/  LDL.LU R24, [R1+0x328] ;  /* 0x0003280001187983 */ /* 0x000ee20000300800 */
[----:B--2---:R-:W-:Y:S02]  /*29030*/  IMAD.MOV.U32 R8, RZ, RZ, R60 ;  /* 0x000000ffff087224 */ /* 0x004fe400078e003c */
[----:B------:R-:W-:Y:S01]  /*29040*/  IMAD.MOV.U32 R9, RZ, RZ, R61 ;  /* 0x000000ffff097224 */ /* 0x000fe200078e003d */
[----:B------:R-:W-:Y:S01]  /*29050*/  IADD3.X R59, R59, UR6, RZ, P3, !PT ;  /* 0x000000063b3b7c10 */ /* 0x000fe20009ffe4ff */
[----:B------:R-:W-:Y:S04]  /*29060*/  STL [R1+0x224], R11 ;  /* 0x0002240b01007387 */ /* 0x000fe80000100800 */
[----:B------:R1:W-:Y:S04]  /*29070*/  LDGSTS.E [R2+0x1100], [R8.64], P0 ;  /* 0x0110000008027fae */ /* 0x0003e80008121848 */
[----:B------:R2:W-:Y:S04]  /*29080*/  STL [R1+0x220], R57 ;  /* 0x0002203901007387 */ /* 0x0005e80000100800 */
[----:B------:R-:W-:Y:S01]  /*29090*/  STL [R1+0x22c], R27 ;  /* 0x00022c1b01007387 */ /* 0x000fe20000100800 */
[----:B-1----:R-:W-:-:S02]  /*290a0*/  IMAD.MOV.U32 R8, RZ, RZ, R11 ;  /* 0x000000ffff087224 */ /* 0x002fc400078e000b */
[----:B------:R-:W-:Y:S02]  /*290b0*/  IMAD.MOV.U32 R9, RZ, RZ, R57 ;  /* 0x000000ffff097224 */ /* 0x000fe400078e0039 */
[----:B--2---:R-:W2:Y:S04]  /*290c0*/  LDL.LU R57, [R1+0x3a4] ;  /* 0x0003a40001397983 */ /* 0x004ea80000300800 */
[----:B------:R1:W-:Y:S04]  /*290d0*/  STL [R1+0x228], R59 ;  /* 0x0002283b01007387 */ /* 0x0003e80000100800 */
[----:B------:R1:W-:Y:S04]  /*290e0*/  LDGSTS.E [R2+0x2000], [R8.64], P1 ;  /* 0x0200000008027fae */ /* 0x0003e80008921848 */
[----:B------:R-:W2:Y:S01]  /*290f0*/  LDL.LU R11, [R1+0x3ac] ;  /* 0x0003ac00010b7983 */ /* 0x000ea20000300800 */
[----:B------:R-:W-:Y:S01]  /*29100*/  IADD3 R40, P2, R40, UR7, RZ ;  /* 0x0000000728287c10 */ /* 0x000fe2000ff5e0ff */
[----:B-1----:R-:W-:-:S02]  /*29110*/  IMAD.MOV.U32 R9, RZ, RZ, R59 ;  /* 0x000000ffff097224 */ /* 0x002fc400078e003b */
[----:B------:R-:W2:Y:S01]  /*29120*/  LDL.LU R59, [R1+0x3a0] ;  /* 0x0003a000013b7983 */ /* 0x000ea20000300800 */
[----:B------:R-:W-:Y:S01]  /*29130*/  IMAD.MOV.U32 R8, RZ, RZ, R27 ;  /* 0x000000ffff087224 */ /* 0x000fe200078e001b */
[----:B----4-:R-:W-:Y:S02]  /*29140*/  IADD3.X R41, R41, UR6, RZ, P2, !PT ;  /* 0x0000000629297c10 */ /* 0x010fe400097fe4ff */
[----:B------:R-:W4:Y:S01]  /*29150*/  LDL.LU R27, [R1+0x3a8] ;  /* 0x0003a800011b7983 */ /* 0x000f220000300800 */
[----:B------:R-:W-:-:S03]  /*29160*/  IADD3 R42, P3, R42, UR7, RZ ;  /* 0x000000072a2a7c10 */ /* 0x000fc6000ff7e0ff */
[----:B------:R1:W-:Y:S01]  /*29170*/  LDGSTS.E [R2+0x2100], [R8.64], P0 ;  /* 0x0210000008027fae */ /* 0x0003e20008121848 */
[----:B-----5:R-:W-:-:S03]  /*29180*/  IADD3.X R43, R43, UR6, RZ, P3, !PT ;  /* 0x000000062b2b7c10 */ /* 0x020fc60009ffe4ff */
[----:B------:R5:W-:Y:S04]  /*29190*/  STL [R1+0x2a4], R40 ;  /* 0x0002a42801007387 */ /* 0x000be80000100800 */
[----:B------:R5:W-:Y:S01]  /*291a0*/  STL [R1+0x2a0], R41 ;  /* 0x0002a02901007387 */ /* 0x000be20000100800 */
[----:B-1----:R-:W-:Y:S02]  /*291b0*/  IMAD.MOV.U32 R8, RZ, RZ, R40 ;  /* 0x000000ffff087224 */ /* 0x002fe400078e0028 */
[----:B------:R-:W-:Y:S01]  /*291c0*/  IMAD.MOV.U32 R9, RZ, RZ, R41 ;  /* 0x000000ffff097224 */ /* 0x000fe200078e0029 */
[----:B------:R1:W-:Y:S04]  /*291d0*/  STL [R1+0x2ac], R42 ;  /* 0x0002ac2a01007387 */ /* 0x0003e80000100800 */
[----:B-----5:R-:W4:Y:S04]  /*291e0*/  LDL.LU R40, [R1+0x424] ;  /* 0x0004240001287983 */ /* 0x020f280000300800 */
[----:B------:R1:W-:Y:S04]  /*291f0*/  STL [R1+0x2a8], R43 ;  /* 0x0002a82b01007387 */ /* 0x0003e80000100800 */
[----:B------:R1:W-:Y:S04]  /*29200*/  LDGSTS.E [R2+0x3000], [R8.64], P1 ;  /* 0x0300000008027fae */ /* 0x0003e80008921848 */
[----:B------:R-:W4:Y:S01]  /*29210*/  LDL.LU R41, [R1+0x42c] ;  /* 0x00042c0001297983 */ /* 0x000f220000300800 */
[----:B-1----:R-:W-:-:S03]  /*29220*/  IMAD.MOV.U32 R8, RZ, RZ, R42 ;  /* 0x000000ffff087224 */ /* 0x002fc600078e002a */
[----:B------:R-:W4:Y:S01]  /*29230*/  LDL.LU R42, [R1+0x420] ;  /* 0x00042000012a7983 */ /* 0x000f220000300800 */
[----:B------:R-:W-:-:S03]  /*29240*/  IMAD.MOV.U32 R9, RZ, RZ, R43 ;  /* 0x000000ffff097224 */ /* 0x000fc600078e002b */
[----:B------:R-:W4:Y:S01]  /*29250*/  LDL.LU R43, [R1+0x428] ;  /* 0x00042800012b7983 */ /* 0x000f220000300800 */
[----:B------:R-:W-:Y:S02]  /*29260*/  IADD3 R56, P2, R56, UR7, RZ ;  /* 0x0000000738387c10 */ /* 0x000fe4000ff5e0ff */
[----:B------:R-:W-:Y:S01]  /*29270*/  IADD3 R3, P3, R3, UR7, RZ ;  /* 0x0000000703037c10 */ /* 0x000fe2000ff7e0ff */
[----:B------:R1:W-:Y:S04]  /*29280*/  LDGSTS.E [R2+0x3100], [R8.64], P0 ;  /* 0x0310000008027fae */ /* 0x0003e80008121848 */
[----:B------:R3:W-:Y:S01]  /*29290*/  STL [R1+0x324], R56 ;  /* 0x0003243801007387 */ /* 0x0007e20000100800 */
[----:B-1----:R-:W-:Y:S01]  /*292a0*/  IMAD.MOV.U32 R8, RZ, RZ, R56 ;  /* 0x000000ffff087224 */ /* 0x002fe200078e0038 */
[----:B---3--:R-:W-:-:S05]  /*292b0*/  IADD3.X R58, R58, UR6, RZ, P2, !PT ;  /* 0x000000063a3a7c10 */ /* 0x008fca00097fe4ff */
[----:B------:R1:W-:Y:S01]  /*292c0*/  STL [R1+0x320], R58 ;  /* 0x0003203a01007387 */ /* 0x0003e20000100800 */
[----:B------:R-:W-:-:S03]  /*292d0*/  IADD3.X R24, R24, UR6, RZ, P3, !PT ;  /* 0x0000000618187c10 */ /* 0x000fc60009ffe4ff */
[----:B------:R3:W-:Y:S01]  /*292e0*/  STL [R1+0x32c], R3 ;  /* 0x00032c0301007387 */ /* 0x0007e20000100800 */
[----:B------:R-:W-:-:S03]  /*292f0*/  IMAD.MOV.U32 R9, RZ, RZ, R58 ;  /* 0x000000ffff097224 */ /* 0x000fc600078e003a */
[----:B------:R-:W5:Y:S04]  /*29300*/  LDL.LU R56, [R1+0x4a4] ;  /* 0x0004a40001387983 */ /* 0x000f680000300800 */
[----:B------:R2:W-:Y:S04]  /*29310*/  STL [R1+0x328], R24 ;  /* 0x0003281801007387 */ /* 0x0005e80000100800 */
[----:B------:R-:W5:Y:S04]  /*29320*/  LDL.LU R60, [R1+0x4ac] ;  /* 0x0004ac00013c7983 */ /* 0x000f680000300800 */
[----:B-1----:R-:W5:Y:S04]  /*29330*/  LDL.LU R58, [R1+0x4a0] ;  /* 0x0004a000013a7983 */ /* 0x002f680000300800 */
[----:B------:R-:W5:Y:S01]  /*29340*/  LDL.LU R61, [R1+0x4a8] ;  /* 0x0004a800013d7983 */ /* 0x000f620000300800 */
[----:B--2---:R-:W-:-:S03]  /*29350*/  IADD3 R57, P2, R57, UR7, RZ ;  /* 0x0000000739397c10 */ /* 0x004fc6000ff5e0ff */
[----:B------:R1:W-:Y:S01]  /*29360*/  LDGSTS.E [R2+0x4000], [R8.64], P1 ;  /* 0x0400000008027fae */ /* 0x0003e20008921848 */
[----:B------:R-:W-:Y:S01]  /*29370*/  IADD3 R11, P3, R11, UR7, RZ ;  /* 0x000000070b0b7c10 */ /* 0x000fe2000ff7e0ff */
[----:B-1----:R-:W-:Y:S02]  /*29380*/  IMAD.MOV.U32 R8, RZ, RZ, R3 ;  /* 0x000000ffff087224 */ /* 0x002fe400078e0003 */
[----:B------:R-:W-:Y:S01]  /*29390*/  IMAD.MOV.U32 R9, RZ, RZ, R24 ;  /* 0x000000ffff097224 */ /* 0x000fe200078e0018 */
[----:B---3--:R-:W2:Y:S04]  /*293a0*/  LDL.LU R3, [R1+0x524] ;  /* 0x0005240001037983 */ /* 0x008ea80000300800 */
[----:B------:R-:W3:Y:S01]  /*293b0*/  LDL.LU R24, [R1+0x52c] ;  /* 0x00052c0001187983 */ /* 0x000ee20000300800 */
[----:B------:R-:W-:-:S03]  /*293c0*/  IADD3.X R59, R59, UR6, RZ, P2, !PT ;  /* 0x000000063b3b7c10 */ /* 0x000fc600097fe4ff */
[----:B------:R1:W-:Y:S01]  /*293d0*/  STL [R1+0x3a4], R57 ;  /* 0x0003a43901007387 */ /* 0x0003e20000100800 */
[----:B----4-:R-:W-:-:S03]  /*293e0*/  IADD3.X R27, R27, UR6, RZ, P3, !PT ;  /* 0x000000061b1b7c10 */ /* 0x010fc60009ffe4ff */
[----:B------:R4:W-:Y:S04]  /*293f0*/  LDGSTS.E [R2+0x4100], [R8.64], P0 ;  /* 0x0410000008027fae */ /* 0x0009e80008121848 */
[----:B------:R1:W-:Y:S04]  /*29400*/  STL [R1+0x3a0], R59 ;  /* 0x0003a03b01007387 */ /* 0x0003e80000100800 */
[----:B------:R4:W-:Y:S02]  /*29410*/  STL [R1+0x3ac], R11 ;  /* 0x0003ac0b01007387 */ /* 0x0009e40000100800 */
[----:B----4-:R-:W-:-:S02]  /*29420*/  IMAD.MOV.U32 R8, RZ, RZ, R57 ;  /* 0x000000ffff087224 */ /* 0x010fc400078e0039 */
[----:B-1----:R-:W3:Y:S01]  /*29430*/  LDL.LU R57, [R1+0x520] ;  /* 0x0005200001397983 */ /* 0x002ee20000300800 */
[----:B------:R-:W-:-:S03]  /*29440*/  IMAD.MOV.U32 R9, RZ, RZ, R59 ;  /* 0x000000ffff097224 */ /* 0x000fc600078e003b */
[----:B------:R1:W-:Y:S04]  /*29450*/  STL [R1+0x3a8], R27 ;  /* 0x0003a81b01007387 */ /* 0x0003e80000100800 */
[----:B------:R-:W3:Y:S01]  /*29460*/  LDL.LU R59, [R1+0x528] ;  /* 0x00052800013b7983 */ /* 0x000ee20000300800 */
[----:B------:R-:W-:-:S03]  /*29470*/  IADD3 R40, P2, R40, UR7, RZ ;  /* 0x0000000728287c10 */ /* 0x000fc6000ff5e0ff */
[----:B------:R1:W-:Y:S01]  /*29480*/  LDGSTS.E [R2+0x5000], [R8.64], P1 ;  /* 0x0500000008027fae */ /* 0x0003e20008921848 */
[----:B------:R-:W-:Y:S01]  /*29490*/  IADD3 R41, P3, R41, UR7, RZ ;  /* 0x0000000729297c10 */ /* 0x000fe2000ff7e0ff */
[----:B-1----:R-:W-:Y:S02]  /*294a0*/  IMAD.MOV.U32 R8, RZ, RZ, R11 ;  /* 0x000000ffff087224 */ /* 0x002fe400078e000b */
[----:B------:R-:W-:Y:S01]  /*294b0*/  IMAD.MOV.U32 R9, RZ, RZ, R27 ;  /* 0x000000ffff097224 */ /* 0x000fe200078e001b */
[----:B------:R-:W3:Y:S01]  /*294c0*/  LDL.LU R11, [R1+0x5a4] ;  /* 0x0005a400010b7983 */ /* 0x000ee20000300800 */
[----:B------:R-:W-:-:S03]  /*294d0*/  IADD3.X R42, R42, UR6, RZ, P2, !PT ;  /* 0x000000062a2a7c10 */ /* 0x000fc600097fe4ff */
[----:B------:R-:W3:Y:S01]  /*294e0*/  LDL.LU R27, [R1+0x5ac] ;  /* 0x0005ac00011b7983 */ /* 0x000ee20000300800 */
[----:B------:R-:W-:-:S03]  /*294f0*/  IADD3.X R43, R43, UR6, RZ, P3, !PT ;  /* 0x000000062b2b7c10 */ /* 0x000fc60009ffe4ff */
[----:B------:R1:W-:Y:S04]  /*29500*/  STL [R1+0x424], R40 ;  /* 0x0004242801007387 */ /* 0x0003e80000100800 */
[----:B------:R1:W-:Y:S04]  /*29510*/  LDGSTS.E [R2+0x5100], [R8.64], P0 ;  /* 0x0510000008027fae */ /* 0x0003e80008121848 */
[----:B------:R1:W-:Y:S04]  /*29520*/  STL [R1+0x420], R42 ;  /* 0x0004202a01007387 */ /* 0x0003e80000100800 */
[----:B------:R-:W-:Y:S01]  /*29530*/  STL [R1+0x42c], R41 ;  /* 0x00042c2901007387 */ /* 0x000fe20000100800 */
[----:B-1----:R-:W-:-:S03]  /*29540*/  IMAD.MOV.U32 R8, RZ, RZ, R40 ;  /* 0x000000ffff087224 */ /* 0x002fc600078e0028 */
[----:B------:R-:W3:Y:S01]  /*29550*/  LDL.LU R40, [R1+0x5a0] ;  /* 0x0005a00001287983 */ /* 0x000ee20000300800 */
[----:B------:R-:W-:-:S03]  /*29560*/  IMAD.MOV.U32 R9, RZ, RZ, R42 ;  /* 0x000000ffff097224 */ /* 0x000fc600078e002a */
[----:B------:R1:W-:Y:S04]  /*29570*/  STL [R1+0x428], R43 ;  /* 0x0004282b01007387 */ /* 0x0003e80000100800 */
[----:B------:R-:W3:Y:S04]  /*29580*/  LDL.LU R42, [R1+0x5a8] ;  /* 0x0005a800012a7983 */ /* 0x000ee80000300800 */
[----:B------:R1:W-:Y:S02]  /*29590*/  LDGSTS.E [R2+0x6000], [R8.64], P1 ;  /* 0x0600000008027fae */ /* 0x0003e40008921848 */
[----:B-1----:R-:W-:-:S02]  /*295a0*/  IMAD.MOV.U32 R8, RZ, RZ, R41 ;  /* 0x000000ffff087224 */ /* 0x002fc400078e0029 */
[----:B------:R-:W-:Y:S02]  /*295b0*/  IMAD.MOV.U32 R9, RZ, RZ, R43 ;  /* 0x000000ffff097224 */ /* 0x000fe400078e002b */
[----:B------:R-:W3:Y:S04]  /*295c0*/  LDL.LU R43, [R1+0x624] ;  /* 0x00062400012b7983 */ /* 0x000ee80000300800 */
[----:B------:R-:W3:Y:S04]  /*295d0*/  LDL.LU R41, [R1+0x62c] ;  /* 0x00062c0001297983 */ /* 0x000ee80000300800 */
[----:B------:R1:W-:Y:S01]  /*295e0*/  LDGSTS.E [R2+0x6100], [R8.64], P0 ;  /* 0x0610000008027fae */ /* 0x0003e20008121848 */
[----:B-----5:R-:W-:-:S05]  /*295f0*/  IADD3 R56, P2, R56, UR7, RZ ;  /* 0x0000000738387c10 */ /* 0x020fca000ff5e0ff */
[----:B------:R-:W-:Y:S01]  /*29600*/  STL [R1+0x4a4], R56 ;  /* 0x0004a43801007387 */ /* 0x000fe20000100800 */
[----:B------:R-:W-:Y:S02]  /*29610*/  IADD3 R60, P3, R60, UR7, RZ ;  /* 0x000000073c3c7c10 */ /* 0x000fe4000ff7e0ff */
[----:B------:R-:W-:Y:S01]  /*29620*/  IADD3.X R58, R58, UR6, RZ, P2, !PT ;  /* 0x000000063a3a7c10 */ /* 0x000fe200097fe4ff */
[----:B-1----:R-:W-:Y:S01]  /*29630*/  IMAD.MOV.U32 R8, RZ, RZ, R56 ;  /* 0x000000ffff087224 */ /* 0x002fe200078e0038 */
[----:B------:R-:W-:-:S03]  /*29640*/  IADD3.X R61, R61, UR6, RZ, P3, !PT ;  /* 0x000000063d3d7c10 */ /* 0x000fc60009ffe4ff */
[----:B------:R1:W-:Y:S01]  /*29650*/  STL [R1+0x4a0], R58 ;  /* 0x0004a03a01007387 */ /* 0x0003e20000100800 */
[----:B------:R-:W-:-:S03]  /*29660*/  IMAD.MOV.U32 R9, RZ, RZ, R58 ;  /* 0x000000ffff097224 */ /* 0x000fc600078e003a */
[----:B------:R-:W-:Y:S04]  /*29670*/  STL [R1+0x4ac], R60 ;  /* 0x0004ac3c01007387 */ /* 0x000fe80000100800 */
[----:B------:R5:W-:Y:S04]  /*29680*/  LDGSTS.E [R2+0x7000], [R8.64], P1 ;  /* 0x0700000008027fae */ /* 0x000be80008921848 */
[----:B-1----:R-:W4:Y:S04]  /*29690*/  LDL.LU R58, [R1+0x620] ;  /* 0x00062000013a7983 */ /* 0x002f280000300800 */
[----:B------:R-:W-:Y:S01]  /*296a0*/  STL [R1+0x4a8], R61 ;  /* 0x0004a83d01007387 */ /* 0x000fe20000100800 */
[----:B--2---:R-:W-:-:S03]  /*296b0*/  IADD3 R3, P2, R3, UR7, RZ ;  /* 0x0000000703037c10 */ /* 0x004fc6000ff5e0ff */
[----:B------:R-:W2:Y:S01]  /*296c0*/  LDL.LU R56, [R1+0x628] ;  /* 0x0006280001387983 */ /* 0x000ea20000300800 */
[----:B-----5:R-:W-:Y:S02]  /*296d0*/  IMAD.MOV.U32 R8, RZ, RZ, R60 ;  /* 0x000000ffff087224 */ /* 0x020fe400078e003c */
[----:B------:R-:W-:Y:S01]  /*296e0*/  IMAD.MOV.U32 R9, RZ, RZ, R61 ;  /* 0x000000ffff097224 */ /* 0x000fe200078e003d */
[----:B---3--:R-:W-:Y:S01]  /*296f0*/  IADD3 R24, P3, R24, UR7, RZ ;  /* 0x0000000718187c10 */ /* 0x008fe2000ff7e0ff */
[----:B------:R-:W-:Y:S04]  /*29700*/  STL [R1+0x524], R3 ;  /* 0x0005240301007387 */ /* 0x000fe80000100800 */
[----:B------:R1:W-:Y:S01]  /*29710*/  LDGSTS.E [R2+0x7100], [R8.64], P0 ;  /* 0x0710000008027fae */ /* 0x0003e20008121848 */
[----:B------:R-:W-:Y:S01]  /*29720*/  IADD3.X R57, R57, UR6, RZ, P2, !PT ;  /* 0x0000000639397c10 */ /* 0x000fe200097fe4ff */
[----:B-1----:R-:W-:-:S04]  /*29730*/  IMAD.MOV.U32 R8, RZ, RZ, R3 ;  /* 0x000000ffff087224 */ /* 0x002fc800078e0003 */
[----:B------:R-:W-:Y:S01]  /*29740*/  IMAD.MOV.U32 R9, RZ, RZ, R57 ;  /* 0x000000ffff097224 */ /* 0x000fe200078e0039 */
[----:B------:R1:W-:Y:S01]  /*29750*/  STL [R1+0x520], R57 ;  /* 0x0005203901007387 */ /* 0x0003e20000100800 */
[----:B------:R-:W-:-:S03]  /*29760*/  IADD3.X R59, R59, UR6, RZ, P3, !PT ;  /* 0x000000063b3b7c10 */ /* 0x000fc60009ffe4ff */
[----:B------:R-:W-:Y:S04]  /*29770*/  STL [R1+0x52c], R24 ;  /* 0x00052c1801007387 */ /* 0x000fe80000100800 */
[----:B------:R3:W-:Y:S04]  /*29780*/  LDGSTS.E [R2+0x8000], [R8.64], P1 ;  /* 0x0800000008027fae */ /* 0x0007e80008921848 */
[----:B-1----:R-:W5:Y:S04]  /*29790*/  LDL.LU R57, [R1+0x6a4] ;  /* 0x0006a40001397983 */ /* 0x002f680000300800 */
[----:B------:R1:W-:Y:S04]  /*297a0*/  STL [R1+0x528], R59 ;  /* 0x0005283b01007387 */ /* 0x0003e80000100800 */
[----:B------:R-:W5:Y:S01]  /*297b0*/  LDL.LU R3, [R1+0x6ac] ;  /* 0x0006ac0001037983 */ /* 0x000f620000300800 */
[----:B---3--:R-:W-:Y:S01]  /*297c0*/  IMAD.MOV.U32 R9, RZ, RZ, R59 ;  /* 0x000000ffff097224 */ /* 0x008fe200078e003b */
[----:B------:R-:W-:-:S02]  /*297d0*/  IADD3 R11, P2, R11, UR7, RZ ;  /* 0x000000070b0b7c10 */ /* 0x000fc4000ff5e0ff */
[----:B-1----:R-:W3:Y:S01]  /*297e0*/  LDL.LU R59, [R1+0x6a0] ;  /* 0x0006a000013b7983 */ /* 0x002ee20000300800 */
[----:B------:R-:W-:Y:S01]  /*297f0*/  IMAD.MOV.U32 R8, RZ, RZ, R24 ;  /* 0x000000ffff087224 */ /* 0x000fe200078e0018 */
[----:B------:R-:W-:Y:S02]  /*29800*/  IADD3 R27, P3, R27, UR7, RZ ;  /* 0x000000071b1b7c10 */ /* 0x000fe4000ff7e0ff */
[----:B------:R-:W3:Y:S04]  /*29810*/  LDL.LU R24, [R1+0x6a8] ;  /* 0x0006a80001187983 */ /* 0x000ee80000300800 */
[----:B------:R1:W-:Y:S04]  /*29820*/  LDGSTS.E [R2+0x8100], [R8.64], P0 ;  /* 0x0810000008027fae */ /* 0x0003e80008121848 */
[----:B------:R-:W-:Y:S01]  /*29830*/  STL [R1+0x5a4], R11 ;  /* 0x0005a40b01007387 */ /* 0x000fe20000100800 */
[----:B------:R-:W-:Y:S01]  /*29840*/  IADD3.X R40, R40, UR6, RZ, P2, !PT ;  /* 0x0000000628287c10 */ /* 0x000fe200097fe4ff */
[----:B-1----:R-:W-:-:S04]  /*29850*/  IMAD.MOV.U32 R8, RZ, RZ, R11 ;  /* 0x000000ffff087224 */ /* 0x002fc800078e000b */
[----:B------:R-:W-:Y:S01]  /*29860*/  IMAD.MOV.U32 R9, RZ, RZ, R40 ;  /* 0x000000ffff097224 */ /* 0x000fe200078e0028 */
[----:B------:R1:W-:Y:S01]  /*29870*/  STL [R1+0x5a0], R40 ;  /* 0x0005a02801007387 */ /* 0x0003e20000100800 */
[----:B------:R-:W-:-:S03]  /*29880*/  IADD3.X R42, R42, UR6, RZ, P3, !PT ;  /* 0x000000062a2a7c10 */ /* 0x000fc60009ffe4ff */
[----:B------:R-:W-:Y:S04]  /*29890*/  STL [R1+0x5ac], R27 ;  /* 0x0005ac1b01007387 */ /* 0x000fe80000100800 */
[----:B------:R1:W-:Y:S04]  /*298a0*/  LDGSTS.E [R2+0x9000], [R8.64], P1 ;  /* 0x0900000008027fae */ /* 0x0003e80008921848 */
[----:B-1----:R-:W3:Y:S04]  /*298b0*/  LDL.LU R40, [R1+0x724] ;  /* 0x0007240001287983 */ /* 0x002ee80000300800 */
[----:B------:R1:W-:Y:S04]  /*298c0*/  STL [R1+0x5a8], R42 ;  /* 0x0005a82a01007387 */ /* 0x0003e80000100800 */
[----:B------:R-:W3:Y:S01]  /*298d0*/  LDL.LU R11, [R1+0x72c] ;  /* 0x00072c00010b7983 */ /* 0x000ee20000300800 */
[----:B------:R-:W-:-:S03]  /*298e0*/  IMAD.MOV.U32 R9, RZ, RZ, R42 ;  /* 0x000000ffff097224 */ /* 0x000fc600078e002a */
[----:B-1----:R-:W3:Y:S01]  /*298f0*/  LDL.LU R42, [R1+0x720] ;  /* 0x00072000012a7983 */ /* 0x002ee20000300800 */
[----:B------:R-:W-:-:S03]  /*29900*/  IMAD.MOV.U32 R8, RZ, RZ, R27 ;  /* 0x000000ffff087224 */ /* 0x000fc600078e001b */
[----:B------:R-:W3:Y:S01]  /*29910*/  LDL.LU R27, [R1+0x728] ;  /* 0x00072800011b7983 */ /* 0x000ee20000300800 */
[----:B------:R-:W-:Y:S02]  /*29920*/  IADD3 R43, P2, R43, UR7, RZ ;  /* 0x000000072b2b7c10 */ /* 0x000fe4000ff5e0ff */
[----:B------:R-:W-:Y:S01]  /*29930*/  IADD3 R41, P3, R41, UR7, RZ ;  /* 0x0000000729297c10 */ /* 0x000fe2000ff7e0ff */
[----:B------:R1:W-:Y:S04]  /*29940*/  LDGSTS.E [R2+0x9100], [R8.64], P0 ;  /* 0x0910000008027fae */ /* 0x0003e80008121848 */
[----:B------:R2:W-:Y:S01]  /*29950*/  STL [R1+0x624], R43 ;  /* 0x0006242b01007387 */ /* 0x0005e20000100800 */
[----:B-1----:R-:W-:Y:S01]  /*29960*/  IMAD.MOV.U32 R8, RZ, RZ, R43 ;  /* 0x000000ffff087224 */ /* 0x002fe200078e002b */
[----:B----4-:R-:W-:-:S05]  /*29970*/  IADD3.X R58, R58, UR6, RZ, P2, !PT ;  /* 0x000000063a3a7c10 */ /* 0x010fca00097fe4ff */
[----:B------:R-:W-:Y:S01]  /*29980*/  STL [R1+0x620], R58 ;  /* 0x0006203a01007387 */ /* 0x000fe20000100800 */
[----:B--2---:R-:W-:-:S03]  /*29990*/  IADD3.X R56, R56, UR6, RZ, P3, !PT ;  /* 0x0000000638387c10 */ /* 0x004fc60009ffe4ff */
[----:B------:R-:W-:Y:S01]  /*299a0*/  STL [R1+0x62c], R41 ;  /* 0x00062c2901007387 */ /* 0x000fe20000100800 */
[----:B------:R-:W-:-:S03]  /*299b0*/  IMAD.MOV.U32 R9, RZ, RZ, R58 ;  /* 0x000000ffff097224 */ /* 0x000fc600078e003a */
[----:B------:R-:W2:Y:S04]  /*299c0*/  LDL.LU R60, [R1+0x7a4] ;  /* 0x0007a400013c7983 */ /* 0x000ea80000300800 */
[----:B------:R1:W-:Y:S04]  /*299d0*/  STL [R1+0x628], R56 ;  /* 0x0006283801007387 */ /* 0x0003e80000100800 */
[----:B------:R-:W4:Y:S04]  /*299e0*/  LDL.LU R43, [R1+0x7ac] ;  /* 0x0007ac00012b7983 */ /* 0x000f280000300800 */
[----:B------:R-:W4:Y:S04]  /*299f0*/  LDL.LU R61, [R1+0x7a0] ;  /* 0x0007a000013d7983 */ /* 0x000f280000300800 */
[----:B------:R1:W-:Y:S02]  /*29a00*/  LDGSTS.E [R2+0xa000], [R8.64], P1 ;  /* 0x0a00000008027fae */ /* 0x0003e40008921848 */
[----:B-1----:R-:W-:-:S02]  /*29a10*/  IMAD.MOV.U32 R9, RZ, RZ, R56 ;  /* 0x000000ffff097224 */ /* 0x002fc400078e0038 */
[----:B------:R-:W4:Y:S01]  /*29a20*/  LDL.LU R56, [R1+0x7a8] ;  /* 0x0007a80001387983 */ /* 0x000f220000300800 */
[----:B------:R-:W-:-:S03]  /*29a30*/  IMAD.MOV.U32 R8, RZ, RZ, R41 ;  /* 0x000000ffff087224 */ /* 0x000fc600078e0029 */
[----:B------:R-:W4:Y:S01]  /*29a40*/  LDL.LU R58, [R1+0x824] ;  /* 0x00082400013a7983 */ /* 0x000f220000300800 */
[----:B-----5:R-:W-:-:S03]  /*29a50*/  IADD3 R57, P2, R57, UR7, RZ ;  /* 0x0000000739397c10 */ /* 0x020fc6000ff5e0ff */
[----:B------:R-:W5:Y:S04]  /*29a60*/  LDL.LU R41, [R1+0x82c] ;  /* 0x00082c0001297983 */ /* 0x000f680000300800 */
[----:B------:R-:W-:Y:S01]  /*29a70*/  STL [R1+0x6a4], R57 ;  /* 0x0006a43901007387 */ /* 0x000fe20000100800 */
[----:B------:R-:W-:-:S03]  /*29a80*/  IADD3 R3, P3, R3, UR7, RZ ;  /* 0x0000000703037c10 */ /* 0x000fc6000ff7e0ff */
[----:B------:R1:W-:Y:S01]  /*29a90*/  LDGSTS.E [R2+0xa100], [R8.64], P0 ;  /* 0x0a10000008027fae */ /* 0x0003e20008121848 */
[----:B---3--:R-:W-:Y:S02]  /*29aa0*/  IADD3.X R59, R59, UR6, RZ, P2, !PT ;  /* 0x000000063b3b7c10 */ /* 0x008fe400097fe4ff */
[----:B------:R-:W-:-:S03]  /*29ab0*/  IADD3.X R24, R24, UR6, RZ, P3, !PT ;  /* 0x0000000618187c10 */ /* 0x000fc60009ffe4ff */
[----:B------:R3:W-:Y:S01]  /*29ac0*/  STL [R1+0x6a0], R59 ;  /* 0x0006a03b01007387 */ /* 0x0007e20000100800 */
[----:B-1----:R-:W-:-:S03]  /*29ad0*/  IMAD.MOV.U32 R9, RZ, RZ, R59 ;  /* 0x000000ffff097224 */ /* 0x002fc600078e003b */
[----:B------:R1:W-:Y:S01]  /*29ae0*/  STL [R1+0x6ac], R3 ;  /* 0x0006ac0301007387 */ /* 0x0003e20000100800 */
[----:B------:R-:W-:-:S03]  /*29af0*/  IMAD.MOV.U32 R8, RZ, RZ, R57 ;  /* 0x000000ffff087224 */ /* 0x000fc600078e0039 */
[----:B---3--:R-:W3:Y:S04]  /*29b00*/  LDL.LU R59, [R1+0x820] ;  /* 0x00082000013b7983 */ /* 0x008ee80000300800 */
[----:B------:R1:W-:Y:S04]  /*29b10*/  STL [R1+0x6a8], R24 ;  /* 0x0006a81801007387 */ /* 0x0003e80000100800 */
[----:B------:R-:W3:Y:S04]  /*29b20*/  LDL.LU R57, [R1+0x828] ;  /* 0x0008280001397983 */ /* 0x000ee80000300800 */
[----:B------:R1:W-:Y:S01]  /*29b30*/  LDGSTS.E [R2+0xb000], [R8.64], P1 ;  /* 0x0b00000008027fae */ /* 0x0003e20008921848 */
[----:B------:R-:W-:Y:S01]  /*29b40*/  IADD3 R40, P2, R40, UR7, RZ ;  /* 0x0000000728287c10 */ /* 0x000fe2000ff5e0ff */
[----:B-1----:R-:W-:-:S02]  /*29b50*/  IMAD.MOV.U32 R8, RZ, RZ, R3 ;  /* 0x000000ffff087224 */ /* 0x002fc400078e0003 */
[----:B------:R-:W-:Y:S01]  /*29b60*/  IMAD.MOV.U32 R9, RZ, RZ, R24 ;  /* 0x000000ffff097224 */ /* 0x000fe200078e0018 */
[----:B------:R-:W3:Y:S01]  /*29b70*/  LDL.LU R3, [R1+0x8a4] ;  /* 0x0008a40001037983 */ /* 0x000ee20000300800 */
[----:B------:R-:W-:-:S03]  /*29b80*/  IADD3 R11, P3, R11, UR7, RZ ;  /* 0x000000070b0b7c10 */ /* 0x000fc6000ff7e0ff */
[----:B------:R-:W3:Y:S01]  /*29b90*/  LDL.LU R24, [R1+0x8ac] ;  /* 0x0008ac0001187983 */ /* 0x000ee20000300800 */
[----:B------:R-:W-:-:S03]  /*29ba0*/  IADD3.X R42, R42, UR6, RZ, P2, !PT ;  /* 0x000000062a2a7c10 */ /* 0x000fc600097fe4ff */
[----:B------:R1:W-:Y:S01]  /*29bb0*/  STL [R1+0x724], R40 ;  /* 0x0007242801007387 */ /* 0x0003e20000100800 */
[----:B------:R-:W-:-:S03]  /*29bc0*/  IADD3.X R27, R27, UR6, RZ, P3, !PT ;  /* 0x000000061b1b7c10 */ /* 0x000fc60009ffe4ff */
        /* <DEDUP_REMOVED lines=12> */
[----:B------:R1:W-:Y:S04]  /*29c90*/  LDGSTS.E [R2+0xc100], [R8.64], P0 ;  /* 0x0c10000008027fae */ /* 0x0003e80008121848 */
[----:B------:R-:W3:Y:S01]  /*29ca0*/  LDL.LU R11, [R1+0x13c] ;  /* 0x00013c00010b7983 */ /* 0x000ee20000300800 */
[----:B--2---:R-:W-:-:S05]  /*29cb0*/  IADD3 R60, P2, R60, UR7, RZ ;  /* 0x000000073c3c7c10 */ /* 0x004fca000ff5e0ff */
[----:B-1----:R-:W-:Y:S01]  /*29cc0*/  IMAD.MOV.U32 R8, RZ, RZ, R60 ;  /* 0x000000ffff087224 */ /* 0x002fe200078e003c */
[----:B----4-:R-:W-:Y:S02]  /*29cd0*/  IADD3 R43, P3, R43, UR7, RZ ;  /* 0x000000072b2b7c10 */ /* 0x010fe4000ff7e0ff */
[----:B------:R-:W-:Y:S01]  /*29ce0*/  IADD3.X R61, R61, UR6, RZ, P2, !PT ;  /* 0x000000063d3d7c10 */ /* 0x000fe200097fe4ff */
[----:B------:R-:W-:Y:S04]  /*29cf0*/  STL [R1+0x7a4], R60 ;  /* 0x0007a43c01007387 */ /* 0x000fe80000100800 */
[----:B------:R-:W-:Y:S01]  /*29d00*/  IMAD.MOV.U32 R9, RZ, RZ, R61 ;  /* 0x000000ffff097224 */ /* 0x000fe200078e003d */
[----:B------:R-:W-:Y:S04]  /*29d10*/  STL [R1+0x7a0], R61 ;  /* 0x0007a03d01007387 */ /* 0x000fe80000100800 */
[----:B------:R-:W-:Y:S04]  /*29d20*/  STL [R1+0x7ac], R43 ;  /* 0x0007ac2b01007387 */ /* 0x000fe80000100800 */
[----:B------:R1:W-:Y:S01]  /*29d30*/  LDGSTS.E [R2+0xd000], [R8.64], P1 ;  /* 0x0d00000008027fae */ /* 0x0003e20008921848 */
[----:B------:R-:W-:-:S02]  /*29d40*/  IADD3.X R56, R56, UR6, RZ, P3, !PT ;  /* 0x0000000638387c10 */ /* 0x000fc40009ffe4ff */
[----:B------:R-:W-:-:S03]  /*29d50*/  IADD3 R58, P2, R58, UR7, RZ ;  /* 0x000000073a3a7c10 */ /* 0x000fc6000ff5e0ff */
[----:B------:R2:W-:Y:S01]  /*29d60*/  STL [R1+0x7a8], R56 ;  /* 0x0007a83801007387 */ /* 0x0005e20000100800 */
[----:B-1----:R-:W-:Y:S02]  /*29d70*/  IMAD.MOV.U32 R9, RZ, RZ, R56 ;  /* 0x000000ffff097224 */ /* 0x002fe400078e0038 */
[----:B------:R-:W-:Y:S01]  /*29d80*/  IMAD.MOV.U32 R8, RZ, RZ, R43 ;  /* 0x000000ffff087224 */ /* 0x000fe200078e002b */
[----:B-----5:R-:W-:Y:S01]  /*29d90*/  IADD3 R41, P3, R41, UR7, RZ ;  /* 0x0000000729297c10 */ /* 0x020fe2000ff7e0ff */
[----:B--2---:R-:W2:Y:S04]  /*29da0*/  LDL.LU R56, [R1+0x130] ;  /* 0x0001300001387983 */ /* 0x004ea80000300800 */
[----:B------:R1:W-:Y:S04]  /*29db0*/  LDGSTS.E [R2+0xd100], [R8.64], P0 ;  /* 0x0d10000008027fae */ /* 0x0003e80008121848 */
[----:B------:R-:W4:Y:S04]  /*29dc0*/  LDL.LU R43, [R1+0x138] ;  /* 0x00013800012b7983 */ /* 0x000f280000300800 */
[----:B------:R5:W-:Y:S01]  /*29dd0*/  STL [R1+0x824], R58 ;  /* 0x0008243a01007387 */ /* 0x000be20000100800 */
[----:B-1----:R-:W-:Y:S01]  /*29de0*/  IMAD.MOV.U32 R8, RZ, RZ, R58 ;  /* 0x000000ffff087224 */ /* 0x002fe200078e003a */
[----:B---3--:R-:W-:-:S05]  /*29df0*/  IADD3.X R59, R59, UR6, RZ, P2, !PT ;  /* 0x000000063b3b7c10 */ /* 0x008fca00097fe4ff */
[----:B------:R-:W-:Y:S01]  /*29e00*/  IMAD.MOV.U32 R9, RZ, RZ, R59 ;  /* 0x000000ffff097224 */ /* 0x000fe200078e003b */
[----:B------:R-:W-:Y:S01]  /*29e10*/  IADD3.X R57, R57, UR6, RZ, P3, !PT ;  /* 0x0000000639397c10 */ /* 0x000fe20009ffe4ff */
[----:B------:R-:W-:Y:S04]  /*29e20*/  STL [R1+0x820], R59 ;  /* 0x0008203b01007387 */ /* 0x000fe80000100800 */
[----:B------:R1:W-:Y:S04]  /*29e30*/  STL [R1+0x82c], R41 ;  /* 0x00082c2901007387 */ /* 0x0003e80000100800 */
[----:B------:R3:W-:Y:S04]  /*29e40*/  LDGSTS.E [R2+0xe000], [R8.64], P1 ;  /* 0x0e00000008027fae */ /* 0x0007e80008921848 */
[----:B------:R-:W-:Y:S04]  /*29e50*/  STL [R1+0x828], R57 ;  /* 0x0008283901007387 */ /* 0x000fe80000100800 */
[----:B-----5:R-:W5:Y:S01]  /*29e60*/  LDL.LU R58, [R1+0x1b0] ;  /* 0x0001b000013a7983 */ /* 0x020f620000300800 */
[----:B---3--:R-:W-:-:S03]  /*29e70*/  IMAD.MOV.U32 R8, RZ, RZ, R41 ;  /* 0x000000ffff087224 */ /* 0x008fc600078e0029 */
[----:B-1----:R-:W3:Y:S01]  /*29e80*/  LDL.LU R41, [R1+0x1b4] ;  /* 0x0001b40001297983 */ /* 0x002ee20000300800 */
[----:B------:R-:W-:-:S03]  /*29e90*/  IADD3 R3, P2, R3, UR7, RZ ;  /* 0x0000000703037c10 */ /* 0x000fc6000ff5e0ff */
[----:B------:R-:W5:Y:S01]  /*29ea0*/  LDL.LU R61, [R1+0x1b8] ;  /* 0x0001b800013d7983 */ /* 0x000f620000300800 */
[----:B------:R-:W-:Y:S01]  /*29eb0*/  IMAD.MOV.U32 R9, RZ, RZ, R57 ;  /* 0x000000ffff097224 */ /* 0x000fe200078e0039 */
[----:B------:R-:W-:Y:S02]  /*29ec0*/  IADD3 R24, P3, R24, UR7, RZ ;  /* 0x0000000718187c10 */ /* 0x000fe4000ff7e0ff */
[----:B------:R-:W5:Y:S04]  /*29ed0*/  LDL.LU R60, [R1+0x1bc] ;  /* 0x0001bc00013c7983 */ /* 0x000f680000300800 */
[----:B------:R1:W-:Y:S04]  /*29ee0*/  STL [R1+0x8a4], R3 ;  /* 0x0008a40301007387 */ /* 0x0003e80000100800 */
[----:B------:R1:W-:Y:S01]  /*29ef0*/  LDGSTS.E [R2+0xe100], [R8.64], P0 ;  /* 0x0e10000008027fae */ /* 0x0003e20008121848 */
[----:B------:R-:W-:Y:S01]  /*29f00*/  IADD3.X R40, R40, UR6, RZ, P2, !PT ;  /* 0x0000000628287c10 */ /* 0x000fe200097fe4ff */
[----:B-1----:R-:W-:-:S04]  /*29f10*/  IMAD.MOV.U32 R8, RZ, RZ, R3 ;  /* 0x000000ffff087224 */ /* 0x002fc800078e0003 */
[----:B------:R1:W-:Y:S01]  /*29f20*/  STL [R1+0x8a0], R40 ;  /* 0x0008a02801007387 */ /* 0x0003e20000100800 */
[----:B------:R-:W-:-:S03]  /*29f30*/  IADD3.X R42, R42, UR6, RZ, P3, !PT ;  /* 0x000000062a2a7c10 */ /* 0x000fc60009ffe4ff */
[----:B------:R1:W-:Y:S01]  /*29f40*/  STL [R1+0x8ac], R24 ;  /* 0x0008ac1801007387 */ /* 0x0003e20000100800 */
[----:B------:R-:W-:-:S03]  /*29f50*/  IMAD.MOV.U32 R9, RZ, RZ, R40 ;  /* 0x000000ffff097224 */ /* 0x000fc600078e0028 */
[----:B------:R-:W5:Y:S04]  /*29f60*/  LDL.LU R3, [R1+0x234] ;  /* 0x0002340001037983 */ /* 0x000f680000300800 */
[----:B------:R2:W-:Y:S04]  /*29f70*/  STL [R1+0x8a8], R42 ;  /* 0x0008a82a01007387 */ /* 0x0005e80000100800 */
[----:B-1----:R-:W5:Y:S04]  /*29f80*/  LDL.LU R40, [R1+0x23c] ;  /* 0x00023c0001287983 */ /* 0x002f680000300800 */
[----:B------:R-:W5:Y:S04]  /*29f90*/  LDL.LU R57, [R1+0x230] ;  /* 0x0002300001397983 */ /* 0x000f680000300800 */
[----:B------:R-:W5:Y:S01]  /*29fa0*/  LDL.LU R59, [R1+0x238] ;  /* 0x00023800013b7983 */ /* 0x000f620000300800 */
[----:B------:R-:W-:-:S03]  /*29fb0*/  IADD3 R27, P2, R27, UR7, RZ ;  /* 0x000000071b1b7c10 */ /* 0x000fc6000ff5e0ff */
[----:B------:R1:W-:Y:S01]  /*29fc0*/  LDGSTS.E [R2+0xf000], [R8.64], P1 ;  /* 0x0f00000008027fae */ /* 0x0003e20008921848 */
[----:B------:R-:W-:-:S03]  /*29fd0*/  IADD3 R11, P3, R11, UR7, RZ ;  /* 0x000000070b0b7c10 */ /* 0x000fc6000ff7e0ff */
[----:B------:R2:W-:Y:S01]  /*29fe0*/  STL [R1+0x134], R27 ;  /* 0x0001341b01007387 */ /* 0x0005e20000100800 */
[----:B-1----:R-:W-:Y:S02]  /*29ff0*/  IMAD.MOV.U32 R8, RZ, RZ, R24 ;  /* 0x000000ffff087224 */ /* 0x002fe400078e0018 */
[----:B------:R-:W-:Y:S01]  /*2a000*/  IMAD.MOV.U32 R9, RZ, RZ, R42 ;  /* 0x000000ffff097224 */ /* 0x000fe200078e002a */
[----:B------:R-:W-:-:S04]  /*2a010*/  LOP3.LUT R24, R202, 0x10, RZ, 0x3c, !PT ;  /* 0x00000010ca187812 */ /* 0x000fc800078e3cff */
[----:B------:R1:W-:Y:S04]  /*2a020*/  LDGSTS.E [R2+0xf100], [R8.64], P0 ;  /* 0x0f10000008027fae */ /* 0x0003e80008121848 */
[----:B------:R-:W-:Y:S01]  /*2a030*/  STL [R1+0x13c], R11 ;  /* 0x00013c0b01007387 */ /* 0x000fe20000100800 */
[----:B-1----:R-:W-:-:S04]  /*2a040*/  IMAD.U32 R2, RZ, RZ, UR5 ;  /* 0x00000005ff027e24 */ /* 0x002fc8000f8e00ff */
[----:B------:R-:W-:Y:S02]  /*2a050*/  IMAD R2, R2, 0x10000, R24 ;  /* 0x0001000002027824 */ /* 0x000fe400078e0218 */
[----:B------:R-:W-:Y:S01]  /*2a060*/  IMAD.MOV.U32 R8, RZ, RZ, R27 ;  /* 0x000000ffff087224 */ /* 0x000fe200078e001b */
[----:B--2---:R-:W-:-:S05]  /*2a070*/  IADD3.X R56, R56, UR6, RZ, P2, !PT ;  /* 0x0000000638387c10 */ /* 0x004fca00097fe4ff */
[----:B------:R1:W-:Y:S04]  /*2a080*/  STL [R1+0x130], R56 ;  /* 0x0001303801007387 */ /* 0x0003e80000100800 */
[----:B------:R-:W2:Y:S04]  /*2a090*/  LDL.LU R24, [R1+0x2b4] ;  /* 0x0002b40001187983 */ /* 0x000ea80000300800 */
[----:B------:R-:W2:Y:S01]  /*2a0a0*/  LDL.LU R42, [R1+0x2bc] ;  /* 0x0002bc00012a7983 */ /* 0x000ea20000300800 */
[----:B------:R-:W-:-:S03]  /*2a0b0*/  IMAD.MOV.U32 R9, RZ, RZ, R56 ;  /* 0x000000ffff097224 */ /* 0x000fc600078e0038 */
[----:B------:R-:W2:Y:S01]  /*2a0c0*/  LDL.LU R27, [R1+0x2b0] ;  /* 0x0002b000011b7983 */ /* 0x000ea20000300800 */
[----:B----4-:R-:W-:-:S03]  /*2a0d0*/  IADD3.X R43, R43, UR6, RZ, P3, !PT ;  /* 0x000000062b2b7c10 */ /* 0x010fc60009ffe4ff */
[----:B-1----:R-:W4:Y:S04]  /*2a0e0*/  LDL.LU R56, [R1+0x2b8] ;  /* 0x0002b80001387983 */ /* 0x002f280000300800 */
[----:B------:R1:W-:Y:S04]  /*2a0f0*/  LDGSTS.E [R2+0x200], [R8.64], P1 ;  /* 0x0020000008027fae */ /* 0x0003e80008921848 */
[----:B------:R1:W-:Y:S02]  /*2a100*/  STL [R1+0x138], R43 ;  /* 0x0001382b01007387 */ /* 0x0003e40000100800 */
[----:B-1----:R-:W-:-:S02]  /*2a110*/  IMAD.MOV.U32 R8, RZ, RZ, R11 ;  /* 0x000000ffff087224 */ /* 0x002fc400078e000b */
[----:B------:R-:W-:Y:S02]  /*2a120*/  IMAD.MOV.U32 R9, RZ, RZ, R43 ;  /* 0x000000ffff097224 */ /* 0x000fe400078e002b */
[----:B------:R-:W4:Y:S04]  /*2a130*/  LDL.LU R43, [R1+0x334] ;  /* 0x00033400012b7983 */ /* 0x000f280000300800 */
[----:B------:R-:W4:Y:S04]  /*2a140*/  LDL.LU R11, [R1+0x33c] ;  /* 0x00033c00010b7983 */ /* 0x000f280000300800 */
[----:B------:R1:W-:Y:S01]  /*2a150*/  LDGSTS.E [R2+0x300], [R8.64], P0 ;  /* 0x0030000008027fae */ /* 0x0003e20008121848 */
[----:B---3--:R-:W-:-:S04]  /*2a160*/  IADD3 R41, P2, R41, UR7, RZ ;  /* 0x0000000729297c10 */ /* 0x008fc8000ff5e0ff */
[----:B-----5:R-:W-:Y:S01]  /*2a170*/  IADD3.X R58, R58, UR6, RZ, P2, !PT ;  /* 0x000000063a3a7c10 */ /* 0x020fe200097fe4ff */
[----:B------:R-:W-:Y:S01]  /*2a180*/  STL [R1+0x1b4], R41 ;  /* 0x0001b42901007387 */ /* 0x000fe20000100800 */
[----:B------:R-:W-:-:S03]  /*2a190*/  IADD3 R60, P3, R60, UR7, RZ ;  /* 0x000000073c3c7c10 */ /* 0x000fc6000ff7e0ff */
[----:B------:R3:W-:Y:S01]  /*2a1a0*/  STL [R1+0x1b0], R58 ;  /* 0x0001b03a01007387 */ /* 0x0007e20000100800 */
[----:B-1----:R-:W-:Y:S01]  /*2a1b0*/  IMAD.MOV.U32 R9, RZ, RZ, R58 ;  /* 0x000000ffff097224 */ /* 0x002fe200078e003a */
[----:B------:R-:W-:Y:S02]  /*2a1c0*/  IADD3.X R61, R61, UR6, RZ, P3, !PT ;  /* 0x000000063d3d7c10 */ /* 0x000fe40009ffe4ff */
[----:B------:R-:W-:Y:S01]  /*2a1d0*/  STL [R1+0x1bc], R60 ;  /* 0x0001bc3c01007387 */ /* 0x000fe20000100800 */
[----:B------:R-:W-:-:S03]  /*2a1e0*/  IMAD.MOV.U32 R8, RZ, RZ, R41 ;  /* 0x000000ffff087224 */ /* 0x000fc600078e0029 */
[----:B---3--:R-:W3:Y:S04]  /*2a1f0*/  LDL.LU R58, [R1+0x330] ;  /* 0x00033000013a7983 */ /* 0x008ee80000300800 */
[----:B------:R-:W-:Y:S04]  /*2a200*/  STL [R1+0x1b8], R61 ;  /* 0x0001b83d01007387 */ /* 0x000fe80000100800 */
[----:B------:R-:W5:Y:S04]  /*2a210*/  LDL.LU R41, [R1+0x338] ;  /* 0x0003380001297983 */ /* 0x000f680000300800 */
[----:B------:R1:W-:Y:S01]  /*2a220*/  LDGSTS.E [R2+0x1200], [R8.64], P1 ;  /* 0x0120000008027fae */ /* 0x0003e20008921848 */
[----:B------:R-:W-:Y:S01]  /*2a230*/  IADD3 R3, P2, R3, UR7, RZ ;  /* 0x0000000703037c10 */ /* 0x000fe2000ff5e0ff */
[----:B-1----:R-:W-:-:S02]  /*2a240*/  IMAD.MOV.U32 R8, RZ, RZ, R60 ;  /* 0x000000ffff087224 */ /* 0x002fc400078e003c */
[----:B------:R-:W-:Y:S01]  /*2a250*/  IMAD.MOV.U32 R9, RZ, RZ, R61 ;  /* 0x000000ffff097224 */ /* 0x000fe200078e003d */
[----:B------:R-:W-:Y:S01]  /*2a260*/  IADD3 R40, P3, R40, UR7, RZ ;  /* 0x0000000728287c10 */ /* 0x000fe2000ff7e0ff */
[----:B------:R-:W-:Y:S01]  /*2a270*/  STL [R1+0x234], R3 ;  /* 0x0002340301007387 */ /* 0x000fe20000100800 */
[----:B------:R-:W-:-:S03]  /*2a280*/  IADD3.X R57, R57, UR6, RZ, P2, !PT ;  /* 0x0000000639397c10 */ /* 0x000fc600097fe4ff */
[----:B------:R1:W-:Y:S01]  /*2a290*/  LDGSTS.E [R2+0x1300], [R8.64], P0 ;  /* 0x0130000008027fae */ /* 0x0003e20008121848 */
[----:B------:R-:W-:-:S03]  /*2a2a0*/  IADD3.X R59, R59, UR6, RZ, P3, !PT ;  /* 0x000000063b3b7c10 */ /* 0x000fc60009ffe4ff */
[----:B------:R1:W-:Y:S04]  /*2a2b0*/  STL [R1+0x230], R57 ;  /* 0x0002303901007387 */ /* 0x0003e80000100800 */
[----:B------:R-:W-:Y:S01]  /*2a2c0*/  STL [R1+0x23c], R40 ;  /* 0x00023c2801007387 */ /* 0x000fe20000100800 */
[----:B-1----:R-:W-:Y:S02]  /*2a2d0*/  IMAD.MOV.U32 R8, RZ, RZ, R3 ;  /* 0x000000ffff087224 */ /* 0x002fe400078e0003 */
[----:B------:R-:W-:Y:S02]  /*2a2e0*/  IMAD.MOV.U32 R9, RZ, RZ, R57 ;  /* 0x000000ffff097224 */ /* 0x000fe400078e0039 */
[----:B------:R-:W5:Y:S04]  /*2a2f0*/  LDL.LU R57, [R1+0x3b4] ;  /* 0x0003b40001397983 */ /* 0x000f680000300800 */
[----:B------:R1:W-:Y:S04]  /*2a300*/  STL [R1+0x238], R59 ;  /* 0x0002383b01007387 */ /* 0x0003e80000100800 */
[----:B------:R1:W-:Y:S04]  /*2a310*/  LDGSTS.E [R2+0x2200], [R8.64], P1 ;  /* 0x0220000008027fae */ /* 0x0003e80008921848 */
[----:B------:R-:W5:Y:S01]  /*2a320*/  LDL.LU R3, [R1+0x3bc] ;  /* 0x0003bc0001037983 */ /* 0x000f620000300800 */
[----:B-1----:R-:W-:-:S03]  /*2a330*/  IMAD.MOV.U32 R9, RZ, RZ, R59 ;  /* 0x000000ffff097224 */ /* 0x002fc600078e003b */
[----:B------:R-:W5:Y:S01]  /*2a340*/  LDL.LU R59, [R1+0x3b0] ;  /* 0x0003b000013b7983 */ /* 0x000f620000300800 */
[----:B------:R-:W-:-:S03]  /*2a350*/  IMAD.MOV.U32 R8, RZ, RZ, R40 ;  /* 0x000000ffff087224 */ /* 0x000fc600078e0028 */
[----:B------:R-:W5:Y:S04]  /*2a360*/  LDL.LU R40, [R1+0x3b8] ;  /* 0x0003b80001287983 */ /* 0x000f680000300800 */
[----:B------:R1:W-:Y:S01]  /*2a370*/  LDGSTS.E [R2+0x2300], [R8.64], P0 ;  /* 0x0230000008027fae */ /* 0x0003e20008121848 */
[----:B--2---:R-:W-:Y:S02]  /*2a380*/  IADD3 R24, P2, R24, UR7, RZ ;  /* 0x0000000718187c10 */ /* 0x004fe4000ff5e0ff */
[----:B------:R-:W-:Y:S02]  /*2a390*/  IADD3 R42, P3, R42, UR7, RZ ;  /* 0x000000072a2a7c10 */ /* 0x000fe4000ff7e0ff */
[----:B------:R-:W-:Y:S01]  /*2a3a0*/  IADD3.X R27, R27, UR6, RZ, P2, !PT ;  /* 0x000000061b1b7c10 */ /* 0x000fe200097fe4ff */
[----:B------:R-:W-:Y:S01]  /*2a3b0*/  STL [R1+0x2b4], R24 ;  /* 0x0002b41801007387 */ /* 0x000fe20000100800 */
[----:B-1----:R-:W-:Y:S01]  /*2a3c0*/  IMAD.MOV.U32 R8, RZ, RZ, R24 ;  /* 0x000000ffff087224 */ /* 0x002fe200078e0018 */
[----:B----4-:R-:W-:-:S02]  /*2a3d0*/  IADD3.X R56, R56, UR6, RZ, P3, !PT ;  /* 0x0000000638387c10 */ /* 0x010fc40009ffe4ff */
[----:B------:R-:W-:Y:S01]  /*2a3e0*/  IMAD.MOV.U32 R9, RZ, RZ, R27 ;  /* 0x000000ffff097224 */ /* 0x000fe200078e001b */
[----:B------:R1:W-:Y:S04]  /*2a3f0*/  STL [R1+0x2b0], R27 ;  /* 0x0002b01b01007387 */ /* 0x0003e80000100800 */
[----:B------:R-:W-:Y:S04]  /*2a400*/  STL [R1+0x2bc], R42 ;  /* 0x0002bc2a01007387 */ /* 0x000fe80000100800 */
[----:B------:R2:W-:Y:S04]  /*2a410*/  LDGSTS.E [R2+0x3200], [R8.64], P1 ;  /* 0x0320000008027fae */ /* 0x0005e80008921848 */
[----:B-1----:R-:W4:Y:S04]  /*2a420*/  LDL.LU R27, [R1+0x434] ;  /* 0x00043400011b7983 */ /* 0x002f280000300800 */
[----:B------:R1:W-:Y:S01]  /*2a430*/  STL [R1+0x2b8], R56 ;  /* 0x0002b83801007387 */ /* 0x0003e20000100800 */
[----:B------:R-:W-:-:S03]  /*2a440*/  IADD3 R43, P2, R43, UR7, RZ ;  /* 0x000000072b2b7c10 */ /* 0x000fc6000ff5e0ff */
[----:B------:R-:W4:Y:S01]  /*2a450*/  LDL.LU R24, [R1+0x43c] ;  /* 0x00043c0001187983 */ /* 0x000f220000300800 */
[----:B--2---:R-:W-:Y:S01]  /*2a460*/  IMAD.MOV.U32 R9, RZ, RZ, R56 ;  /* 0x000000ffff097224 */ /* 0x004fe200078e0038 */
[----:B------:R-:W-:Y:S02]  /*2a470*/  IADD3 R11, P3, R11, UR7, RZ ;  /* 0x000000070b0b7c10 */ /* 0x000fe4000ff7e0ff */
[----:B-1----:R-:W2:Y:S01]  /*2a480*/  LDL.LU R56, [R1+0x430] ;  /* 0x0004300001387983 */ /* 0x002ea20000300800 */
[----:B------:R-:W-:-:S03]  /*2a490*/  IMAD.MOV.U32 R8, RZ, RZ, R42 ;  /* 0x000000ffff087224 */ /* 0x000fc600078e002a */
[----:B------:R-:W2:Y:S04]  /*2a4a0*/  LDL.LU R42, [R1+0x438] ;  /* 0x00043800012a7983 */ /* 0x000ea80000300800 */
[----:B------:R1:W-:Y:S04]  /*2a4b0*/  STL [R1+0x334], R43 ;  /* 0x0003342b01007387 */ /* 0x0003e80000100800 */
[----:B------:R1:W-:Y:S01]  /*2a4c0*/  LDGSTS.E [R2+0x3300], [R8.64], P0 ;  /* 0x0330000008027fae */ /* 0x0003e20008121848 */
[----:B---3--:R-:W-:Y:S01]  /*2a4d0*/  IADD3.X R58, R58, UR6, RZ, P2, !PT ;  /* 0x000000063a3a7c10 */ /* 0x008fe200097fe4ff */
[----:B-1----:R-:W-:-:S04]  /*2a4e0*/  IMAD.MOV.U32 R8, RZ, RZ, R43 ;  /* 0x000000ffff087224 */ /* 0x002fc800078e002b */
[----:B------:R1:W-:Y:S01]  /*2a4f0*/  STL [R1+0x330], R58 ;  /* 0x0003303a01007387 */ /* 0x0003e20000100800 */
[----:B-----5:R-:W-:-:S03]  /*2a500*/  IADD3.X R41, R41, UR6, RZ, P3, !PT ;  /* 0x0000000629297c10 */ /* 0x020fc60009ffe4ff */
[----:B------:R3:W-:Y:S01]  /*2a510*/  STL [R1+0x33c], R11 ;  /* 0x00033c0b01007387 */ /* 0x0007e20000100800 */
[----:B------:R-:W-:-:S03]  /*2a520*/  IMAD.MOV.U32 R9, RZ, RZ, R58 ;  /* 0x000000ffff097224 */ /* 0x000fc600078e003a */
[----:B------:R-:W5:Y:S04]  /*2a530*/  LDL.LU R43, [R1+0x4b4] ;  /* 0x0004b400012b7983 */ /* 0x000f680000300800 */
[----:B------:R3:W-:Y:S04]  /*2a540*/  STL [R1+0x338], R41 ;  /* 0x0003382901007387 */ /* 0x0007e80000100800 */
[----:B------:R-:W5:Y:S04]  /*2a550*/  LDL.LU R60, [R1+0x4bc] ;  /* 0x0004bc00013c7983 */ /* 0x000f680000300800 */
[----:B-1----:R-:W5:Y:S04]  /*2a560*/  LDL.LU R58, [R1+0x4b0] ;  /* 0x0004b000013a7983 */ /* 0x002f680000300800 */
[----:B------:R-:W5:Y:S04]  /*2a570*/  LDL.LU R61, [R1+0x4b8] ;  /* 0x0004b800013d7983 */ /* 0x000f680000300800 */
[----:B------:R1:W-:Y:S02]  /*2a580*/  LDGSTS.E [R2+0x4200], [R8.64], P1 ;  /* 0x0420000008027fae */ /* 0x0003e40008921848 */
[----:B-1----:R-:W-:Y:S01]  /*2a590*/  IMAD.MOV.U32 R8, RZ, RZ, R11 ;  /* 0x000000ffff087224 */ /* 0x002fe200078e000b */
[----:B------:R-:W-:Y:S01]  /*2a5a0*/  IADD3 R57, P2, R57, UR7, RZ ;  /* 0x0000000739397c10 */ /* 0x000fe2000ff5e0ff */
[----:B------:R-:W-:Y:S01]  /*2a5b0*/  IMAD.MOV.U32 R9, RZ, RZ, R41 ;  /* 0x000000ffff097224 */ /* 0x000fe200078e0029 */
[----:B---3--:R-:W3:Y:S04]  /*2a5c0*/  LDL.LU R11, [R1+0x534] ;  /* 0x00053400010b7983 */ /* 0x008ee80000300800 */
[----:B------:R-:W3:Y:S01]  /*2a5d0*/  LDL.LU R41, [R1+0x53c] ;  /* 0x00053c0001297983 */ /* 0x000ee20000300800 */
[----:B------:R-:W-:-:S03]  /*2a5e0*/  IADD3 R3, P3, R3, UR7, RZ ;  /* 0x0000000703037c10 */ /* 0x000fc6000ff7e0ff */
[----:B------:R1:W-:Y:S04]  /*2a5f0*/  STL [R1+0x3b4], R57 ;  /* 0x0003b43901007387 */ /* 0x0003e80000100800 */
[----:B------:R1:W-:Y:S01]  /*2a600*/  LDGSTS.E [R2+0x4300], [R8.64], P0 ;  /* 0x0430000008027fae */ /* 0x0003e20008121848 */
[----:B------:R-:W-:Y:S02]  /*2a610*/  IADD3.X R59, R59, UR6, RZ, P2, !PT ;  /* 0x000000063b3b7c10 */ /* 0x000fe400097fe4ff */
[----:B------:R-:W-:-:S03]  /*2a620*/  IADD3.X R40, R40, UR6, RZ, P3, !PT ;  /* 0x0000000628287c10 */ /* 0x000fc60009ffe4ff */
[----:B------:R1:W-:Y:S02]  /*2a630*/  STL [R1+0x3b0], R59 ;  /* 0x0003b03b01007387 */ /* 0x0003e40000100800 */
[----:B-1----:R-:W-:Y:S02]  /*2a640*/  IMAD.MOV.U32 R8, RZ, RZ, R57 ;  /* 0x000000ffff087224 */ /* 0x002fe400078e0039 */
[----:B------:R1:W-:Y:S04]  /*2a650*/  STL [R1+0x3bc], R3 ;  /* 0x0003bc0301007387 */ /* 0x0003e80000100800 */
[----:B------:R-:W3:Y:S01]  /*2a660*/  LDL.LU R57, [R1+0x530] ;  /* 0x0005300001397983 */ /* 0x000ee20000300800 */
[----:B------:R-:W-:-:S03]  /*2a670*/  IMAD.MOV.U32 R9, RZ, RZ, R59 ;  /* 0x000000ffff097224 */ /* 0x000fc600078e003b */
[----:B------:R1:W-:Y:S04]  /*2a680*/  STL [R1+0x3b8], R40 ;  /* 0x0003b82801007387 */ /* 0x0003e80000100800 */
[----:B------:R-:W3:Y:S04]  /*2a690*/  LDL.LU R59, [R1+0x538] ;  /* 0x00053800013b7983 */ /* 0x000ee80000300800 */
[----:B------:R1:W-:Y:S02]  /*2a6a0*/  LDGSTS.E [R2+0x5200], [R8.64], P1 ;  /* 0x0520000008027fae */ /* 0x0003e40008921848 */
[----:B-1----:R-:W-:-:S02]  /*2a6b0*/  IMAD.MOV.U32 R8, RZ, RZ, R3 ;  /* 0x000000ffff087224 */ /* 0x002fc400078e0003 */
[----:B------:R-:W-:Y:S01]  /*2a6c0*/  IMAD.MOV.U32 R9, RZ, RZ, R40 ;  /* 0x000000ffff097224 */ /* 0x000fe200078e0028 */
[----:B------:R-:W3:Y:S04]  /*2a6d0*/  LDL.LU R3, [R1+0x5b4] ;  /* 0x0005b40001037983 */ /* 0x000ee80000300800 */
[----:B------:R-:W3:Y:S04]  /*2a6e0*/  LDL.LU R40, [R1+0x5bc] ;  /* 0x0005bc0001287983 */ /* 0x000ee80000300800 */
[----:B------:R1:W-:Y:S01]  /*2a6f0*/  LDGSTS.E [R2+0x5300], [R8.64], P0 ;  /* 0x0530000008027fae */ /* 0x0003e20008121848 */
[----:B----4-:R-:W-:-:S05]  /*2a700*/  IADD3 R27, P2, R27, UR7, RZ ;  /* 0x000000071b1b7c10 */ /* 0x010fca000ff5e0ff */
[----:B------:R4:W-:Y:S01]  /*2a710*/  STL [R1+0x434], R27 ;  /* 0x0004341b01007387 */ /* 0x0009e20000100800 */
[----:B------:R-:W-:Y:S02]  /*2a720*/  IADD3 R24, P3, R24, UR7, RZ ;  /* 0x0000000718187c10 */ /* 0x000fe4000ff7e0ff */
[----:B--2---:R-:W-:Y:S01]  /*2a730*/  IADD3.X R56, R56, UR6, RZ, P2, !PT ;  /* 0x0000000638387c10 */ /* 0x004fe200097fe4ff */
[----:B-1----:R-:W-:Y:S01]  /*2a740*/  IMAD.MOV.U32 R8, RZ, RZ, R27 ;  /* 0x000000ffff087224 */ /* 0x002fe200078e001b */
[----:B------:R-:W-:-:S03]  /*2a750*/  IADD3.X R42, R42, UR6, RZ, P3, !PT ;  /* 0x000000062a2a7c10 */ /* 0x000fc60009ffe4ff */
[----:B------:R1:W-:Y:S01]  /*2a760*/  STL [R1+0x430], R56 ;  /* 0x0004303801007387 */ /* 0x0003e20000100800 */
[----:B------:R-:W-:-:S03]  /*2a770*/  IMAD.MOV.U32 R9, RZ, RZ, R56 ;  /* 0x000000ffff097224 */ /* 0x000fc600078e0038 */
[----:B------:R-:W-:Y:S04]  /*2a780*/  STL [R1+0x43c], R24 ;  /* 0x00043c1801007387 */ /* 0x000fe80000100800 */
[----:B----4-:R-:W2:Y:S04]  /*2a790*/  LDL.LU R27, [R1+0x5b0] ;  /* 0x0005b000011b7983 */ /* 0x010ea80000300800 */
[----:B------:R4:W-:Y:S04]  /*2a7a0*/  STL [R1+0x438], R42 ;  /* 0x0004382a01007387 */ /* 0x0009e80000100800 */
[----:B-1----:R-:W2:Y:S04]  /*2a7b0*/  LDL.LU R56, [R1+0x5b8] ;  /* 0x0005b80001387983 */ /* 0x002ea80000300800 */
[----:B------:R1:W-:Y:S01]  /*2a7c0*/  LDGSTS.E [R2+0x6200], [R8.64], P1 ;  /* 0x0620000008027fae */ /* 0x0003e20008921848 */
[----:B-----5:R-:W-:Y:S01]  /*2a7d0*/  IADD3 R43, P2, R43, UR7, RZ ;  /* 0x000000072b2b7c10 */ /* 0x020fe2000ff5e0ff */
[----:B-1----:R-:W-:-:S02]  /*2a7e0*/  IMAD.MOV.U32 R8, RZ, RZ, R24 ;  /* 0x000000ffff087224 */ /* 0x002fc400078e0018 */
[----:B------:R-:W-:Y:S02]  /*2a7f0*/  IMAD.MOV.U32 R9, RZ, RZ, R42 ;  /* 0x000000ffff097224 */ /* 0x000fe400078e002a */
[----:B----4-:R-:W4:Y:S01]  /*2a800*/  LDL.LU R42, [R1+0x634] ;  /* 0x00063400012a7983 */ /* 0x010f220000300800 */
[----:B------:R-:W-:-:S03]  /*2a810*/  IADD3 R60, P3, R60, UR7, RZ ;  /* 0x000000073c3c7c10 */ /* 0x000fc6000ff7e0ff */
[----:B------:R-:W5:Y:S01]  /*2a820*/  LDL.LU R24, [R1+0x63c] ;  /* 0x00063c0001187983 */ /* 0x000f620000300800 */
[----:B------:R-:W-:-:S03]  /*2a830*/  IADD3.X R58, R58, UR6, RZ, P2, !PT ;  /* 0x000000063a3a7c10 */ /* 0x000fc600097fe4ff */
[----:B------:R-:W-:Y:S01]  /*2a840*/  STL [R1+0x4b4], R43 ;  /* 0x0004b42b01007387 */ /* 0x000fe20000100800 */
[----:B------:R-:W-:-:S03]  /*2a850*/  IADD3.X R61, R61, UR6, RZ, P3, !PT ;  /* 0x000000063d3d7c10 */ /* 0x000fc60009ffe4ff */
[----:B------:R1:W-:Y:S04]  /*2a860*/  LDGSTS.E [R2+0x6300], [R8.64], P0 ;  /* 0x0630000008027fae */ /* 0x0003e80008121848 */
[----:B------:R1:W-:Y:S04]  /*2a870*/  STL [R1+0x4b0], R58 ;  /* 0x0004b03a01007387 */ /* 0x0003e80000100800 */
[----:B------:R-:W-:Y:S01]  /*2a880*/  STL [R1+0x4bc], R60 ;  /* 0x0004bc3c01007387 */ /* 0x000fe20000100800 */
[----:B-1----:R-:W-:-:S03]  /*2a890*/  IMAD.MOV.U32 R9, RZ, RZ, R58 ;  /* 0x000000ffff097224 */ /* 0x002fc600078e003a */
[----:B------:R-:W5:Y:S01]  /*2a8a0*/  LDL.LU R58, [R1+0x630] ;  /* 0x00063000013a7983 */ /* 0x000f620000300800 */
[----:B------:R-:W-:-:S03]  /*2a8b0*/  IMAD.MOV.U32 R8, RZ, RZ, R43 ;  /* 0x000000ffff087224 */ /* 0x000fc600078e002b */
[----:B------:R-:W-:Y:S01]  /*2a8c0*/  STL [R1+0x4b8], R61 ;  /* 0x0004b83d01007387 */ /* 0x000fe20000100800 */
[----:B---3--:R-:W-:-:S03]  /*2a8d0*/  IADD3 R11, P2, R11, UR7, RZ ;  /* 0x000000070b0b7c10 */ /* 0x008fc6000ff5e0ff */
[----:B------:R-:W5:Y:S04]  /*2a8e0*/  LDL.LU R43, [R1+0x638] ;  /* 0x00063800012b7983 */ /* 0x000f680000300800 */
[----:B------:R1:W-:Y:S01]  /*2a8f0*/  LDGSTS.E [R2+0x7200], [R8.64], P1 ;  /* 0x0720000008027fae */ /* 0x0003e20008921848 */
[----:B------:R-:W-:-:S03]  /*2a900*/  IADD3 R41, P3, R41, UR7, RZ ;  /* 0x0000000729297c10 */ /* 0x000fc6000ff7e0ff */
[----:B------:R-:W-:Y:S01]  /*2a910*/  STL [R1+0x534], R11 ;  /* 0x0005340b01007387 */ /* 0x000fe20000100800 */
[----:B-1----:R-:W-:Y:S02]  /*2a920*/  IMAD.MOV.U32 R8, RZ, RZ, R60 ;  /* 0x000000ffff087224 */ /* 0x002fe400078e003c */
[----:B------:R-:W-:-:S05]  /*2a930*/  IMAD.MOV.U32 R9, RZ, RZ, R61 ;  /* 0x000000ffff097224 */ /* 0x000fca00078e003d */
        /* <DEDUP_REMOVED lines=11> */
[----:B------:R-:W-:-:S03]  /*2a9f0*/  IMAD.MOV.U32 R9, RZ, RZ, R59 ;  /* 0x000000ffff097224 */ /* 0x000fc600078e003b */
[----:B-1----:R-:W5:Y:S01]  /*2aa00*/  LDL.LU R59, [R1+0x6b0] ;  /* 0x0006b000013b7983 */ /* 0x002f620000300800 */
[----:B------:R-:W-:-:S03]  /*2aa10*/  IMAD.MOV.U32 R8, RZ, RZ, R41 ;  /* 0x000000ffff087224 */ /* 0x000fc600078e0029 */
[----:B------:R-:W5:Y:S01]  /*2aa20*/  LDL.LU R41, [R1+0x6b8] ;  /* 0x0006b80001297983 */ /* 0x000f620000300800 */
[----:B------:R-:W-:Y:S02]  /*2aa30*/  IADD3 R3, P2, R3, UR7, RZ ;  /* 0x0000000703037c10 */ /* 0x000fe4000ff5e0ff */
[----:B------:R-:W-:Y:S01]  /*2aa40*/  IADD3 R40, P3, R40, UR7, RZ ;  /* 0x0000000728287c10 */ /* 0x000fe2000ff7e0ff */
[----:B------:R1:W-:Y:S04]  /*2aa50*/  LDGSTS.E [R2+0x8300], [R8.64], P0 ;  /* 0x0830000008027fae */ /* 0x0003e80008121848 */
[----:B------:R-:W-:Y:S01]  /*2aa60*/  STL [R1+0x5b4], R3 ;  /* 0x0005b40301007387 */ /* 0x000fe20000100800 */
[----:B-1----:R-:W-:Y:S01]  /*2aa70*/  IMAD.MOV.U32 R8, RZ, RZ, R3 ;  /* 0x000000ffff087224 */ /* 0x002fe200078e0003 */
[----:B--2---:R-:W-:-:S05]  /*2aa80*/  IADD3.X R27, R27, UR6, RZ, P2, !PT ;  /* 0x000000061b1b7c10 */ /* 0x004fca00097fe4ff */
        /* <DEDUP_REMOVED lines=8> */
[----:B--2---:R-:W-:Y:S01]  /*2ab10*/  IMAD.MOV.U32 R9, RZ, RZ, R56 ;  /* 0x000000ffff097224 */ /* 0x004fe200078e0038 */
[----:B----4-:R-:W-:-:S02]  /*2ab20*/  IADD3 R42, P2, R42, UR7, RZ ;  /* 0x000000072a2a7c10 */ /* 0x010fc4000ff5e0ff */
[----:B-1----:R-:W2:Y:S01]  /*2ab30*/  LDL.LU R56, [R1+0x730] ;  /* 0x0007300001387983 */ /* 0x002ea20000300800 */
[----:B-----5:R-:W-:Y:S01]  /*2ab40*/  IADD3 R24, P3, R24, UR7, RZ ;  /* 0x0000000718187c10 */ /* 0x020fe2000ff7e0ff */
[----:B------:R-:W-:Y:S02]  /*2ab50*/  IMAD.MOV.U32 R8, RZ, RZ, R40 ;  /* 0x000000ffff087224 */ /* 0x000fe400078e0028 */
[----:B------:R-:W4:Y:S04]  /*2ab60*/  LDL.LU R40, [R1+0x738] ;  /* 0x0007380001287983 */ /* 0x000f280000300800 */
[----:B------:R1:W-:Y:S04]  /*2ab70*/  STL [R1+0x634], R42 ;  /* 0x0006342a01007387 */ /* 0x0003e80000100800 */
[----:B------:R5:W-:Y:S01]  /*2ab80*/  LDGSTS.E [R2+0x9300], [R8.64], P0 ;  /* 0x0930000008027fae */ /* 0x000be20008121848 */
[----:B------:R-:W-:-:S05]  /*2ab90*/  IADD3.X R58, R58, UR6, RZ, P2, !PT ;  /* 0x000000063a3a7c10 */ /* 0x000fca00097fe4ff */
[----:B------:R-:W-:Y:S01]  /*2aba0*/  STL [R1+0x630], R58 ;  /* 0x0006303a01007387 */ /* 0x000fe20000100800 */
[----:B------:R-:W-:-:S03]  /*2abb0*/  IADD3.X R43, R43, UR6, RZ, P3, !PT ;  /* 0x000000062b2b7c10 */ /* 0x000fc60009ffe4ff */
[----:B------:R-:W-:Y:S01]  /*2abc0*/  STL [R1+0x63c], R24 ;  /* 0x00063c1801007387 */ /* 0x000fe20000100800 */
[----:B-----5:R-:W-:-:S03]  /*2abd0*/  IMAD.MOV.U32 R8, RZ, RZ, R42 ;  /* 0x000000ffff087224 */ /* 0x020fc600078e002a */
[----:B------:R-:W5:Y:S01]  /*2abe0*/  LDL.LU R60, [R1+0x7b4] ;  /* 0x0007b400013c7983 */ /* 0x000f620000300800 */
[----:B------:R-:W-:-:S03]  /*2abf0*/  IMAD.MOV.U32 R9, RZ, RZ, R58 ;  /* 0x000000ffff097224 */ /* 0x000fc600078e003a */
[----:B------:R1:W-:Y:S04]  /*2ac00*/  STL [R1+0x638], R43 ;  /* 0x0006382b01007387 */ /* 0x0003e80000100800 */
[----:B-1----:R-:W5:Y:S04]  /*2ac10*/  LDL.LU R42, [R1+0x7bc] ;  /* 0x0007bc00012a7983 */ /* 0x002f680000300800 */
[----:B------:R-:W5:Y:S04]  /*2ac20*/  LDL.LU R61, [R1+0x7b0] ;  /* 0x0007b000013d7983 */ /* 0x000f680000300800 */
[----:B------:R1:W-:Y:S02]  /*2ac30*/  LDGSTS.E [R2+0xa200], [R8.64], P1 ;  /* 0x0a20000008027fae */ /* 0x0003e40008921848 */
[----:B-1----:R-:W-:-:S02]  /*2ac40*/  IMAD.MOV.U32 R9, RZ, RZ, R43 ;  /* 0x000000ffff097224 */ /* 0x002fc400078e002b */
[----:B------:R-:W5:Y:S01]  /*2ac50*/  LDL.LU R43, [R1+0x7b8] ;  /* 0x0007b800012b7983 */ /* 0x000f620000300800 */
[----:B------:R-:W-:-:S03]  /*2ac60*/  IMAD.MOV.U32 R8, RZ, RZ, R24 ;  /* 0x000000ffff087224 */ /* 0x000fc600078e0018 */
[----:B------:R-:W5:Y:S04]  /*2ac70*/  LDL.LU R58, [R1+0x834] ;  /* 0x00083400013a7983 */ /* 0x000f680000300800 */
[----:B------:R-:W5:Y:S04]  /*2ac80*/  LDL.LU R24, [R1+0x83c] ;  /* 0x00083c0001187983 */ /* 0x000f680000300800 */
[----:B------:R1:W-:Y:S01]  /*2ac90*/  LDGSTS.E [R2+0xa300], [R8.64], P0 ;  /* 0x0a30000008027fae */ /* 0x0003e20008121848 */
[----:B------:R-:W-:-:S05]  /*2aca0*/  IADD3 R57, P2, R57, UR7, RZ ;  /* 0x0000000739397c10 */ /* 0x000fca000ff5e0ff */
[----:B------:R-:W-:Y:S01]  /*2acb0*/  STL [R1+0x6b4], R57 ;  /* 0x0006b43901007387 */ /* 0x000fe20000100800 */
[----:B------:R-:W-:Y:S02]  /*2acc0*/  IADD3 R11, P3, R11, UR7, RZ ;  /* 0x000000070b0b7c10 */ /* 0x000fe4000ff7e0ff */
[----:B------:R-:W-:-:S05]  /*2acd0*/  IADD3.X R59, R59, UR6, RZ, P2, !PT ;  /* 0x000000063b3b7c10 */ /* 0x000fca00097fe4ff */
[----:B------:R1:W-:Y:S02]  /*2ace0*/  STL [R1+0x6b0], R59 ;  /* 0x0006b03b01007387 */ /* 0x0003e40000100800 */
[----:B-1----:R-:W-:Y:S01]  /*2acf0*/  IMAD.MOV.U32 R9, RZ, RZ, R59 ;  /* 0x000000ffff097224 */ /* 0x002fe200078e003b */
[----:B------:R-:W-:Y:S01]  /*2ad00*/  IADD3.X R41, R41, UR6, RZ, P3, !PT ;  /* 0x0000000629297c10 */ /* 0x000fe20009ffe4ff */
[----:B------:R1:W-:Y:S01]  /*2ad10*/  STL [R1+0x6bc], R11 ;  /* 0x0006bc0b01007387 */ /* 0x0003e20000100800 */
[----:B------:R-:W-:-:S03]  /*2ad20*/  IMAD.MOV.U32 R8, RZ, RZ, R57 ;  /* 0x000000ffff087224 */ /* 0x000fc600078e0039 */
[----:B------:R-:W5:Y:S04]  /*2ad30*/  LDL.LU R59, [R1+0x830] ;  /* 0x00083000013b7983 */ /* 0x000f680000300800 */
[----:B------:R1:W-:Y:S04]  /*2ad40*/  STL [R1+0x6b8], R41 ;  /* 0x0006b82901007387 */ /* 0x0003e80000100800 */
[----:B------:R-:W5:Y:S04]  /*2ad50*/  LDL.LU R57, [R1+0x838] ;  /* 0x0008380001397983 */ /* 0x000f680000300800 */
[----:B------:R1:W-:Y:S02]  /*2ad60*/  LDGSTS.E [R2+0xb200], [R8.64], P1 ;  /* 0x0b20000008027fae */ /* 0x0003e40008921848 */
[----:B-1----:R-:W-:-:S02]  /*2ad70*/  IMAD.MOV.U32 R8, RZ, RZ, R11 ;  /* 0x000000ffff087224 */ /* 0x002fc400078e000b */
[----:B------:R-:W-:Y:S01]  /*2ad80*/  IMAD.MOV.U32 R9, RZ, RZ, R41 ;  /* 0x000000ffff097224 */ /* 0x000fe200078e0029 */
[----:B------:R-:W5:Y:S04]  /*2ad90*/  LDL.LU R11, [R1+0x8b4] ;  /* 0x0008b400010b7983 */ /* 0x000f680000300800 */
[----:B------:R-:W5:Y:S04]  /*2ada0*/  LDL.LU R41, [R1+0x8bc] ;  /* 0x0008bc0001297983 */ /* 0x000f680000300800 */
[----:B------:R1:W-:Y:S01]  /*2adb0*/  LDGSTS.E [R2+0xb300], [R8.64], P0 ;  /* 0x0b30000008027fae */ /* 0x0003e20008121848 */
[----:B---3--:R-:W-:-:S05]  /*2adc0*/  IADD3 R27, P2, R27, UR7, RZ ;  /* 0x000000071b1b7c10 */ /* 0x008fca000ff5e0ff */
[----:B------:R3:W-:Y:S01]  /*2add0*/  STL [R1+0x734], R27 ;  /* 0x0007341b01007387 */ /* 0x0007e20000100800 */
[----:B------:R-:W-:Y:S02]  /*2ade0*/  IADD3 R3, P3, R3, UR7, RZ ;  /* 0x0000000703037c10 */ /* 0x000fe4000ff7e0ff */
[----:B--2---:R-:W-:Y:S01]  /*2adf0*/  IADD3.X R56, R56, UR6, RZ, P2, !PT ;  /* 0x0000000638387c10 */ /* 0x004fe200097fe4ff */
[----:B-1----:R-:W-:Y:S01]  /*2ae00*/  IMAD.MOV.U32 R8, RZ, RZ, R27 ;  /* 0x000000ffff087224 */ /* 0x002fe200078e001b */
[----:B----4-:R-:W-:-:S03]  /*2ae10*/  IADD3.X R40, R40, UR6, RZ, P3, !PT ;  /* 0x0000000628287c10 */ /* 0x010fc60009ffe4ff */
[----:B------:R1:W-:Y:S01]  /*2ae20*/  STL [R1+0x730], R56 ;  /* 0x0007303801007387 */ /* 0x0003e20000100800 */
[----:B------:R-:W-:-:S03]  /*2ae30*/  IMAD.MOV.U32 R9, RZ, RZ, R56 ;  /* 0x000000ffff097224 */ /* 0x000fc600078e0038 */
[----:B------:R-:W-:Y:S04]  /*2ae40*/  STL [R1+0x73c], R3 ;  /* 0x00073c0301007387 */ /* 0x000fe80000100800 */
[----:B---3--:R-:W2:Y:S04]  /*2ae50*/  LDL.LU R27, [R1+0x8b0] ;  /* 0x0008b000011b7983 */ /* 0x008ea80000300800 */
[----:B------:R3:W-:Y:S04]  /*2ae60*/  STL [R1+0x738], R40 ;  /* 0x0007382801007387 */ /* 0x0007e80000100800 */
[----:B-1----:R-:W4:Y:S04]  /*2ae70*/  LDL.LU R56, [R1+0x8b8] ;  /* 0x0008b80001387983 */ /* 0x002f280000300800 */
[----:B------:R1:W-:Y:S01]  /*2ae80*/  LDGSTS.E [R2+0xc200], [R8.64], P1 ;  /* 0x0c20000008027fae */ /* 0x0003e20008921848 */
[----:B-----5:R-:W-:Y:S01]  /*2ae90*/  IADD3 R60, P2, R60, UR7, RZ ;  /* 0x000000073c3c7c10 */ /* 0x020fe2000ff5e0ff */
[----:B-1----:R-:W-:-:S02]  /*2aea0*/  IMAD.MOV.U32 R8, RZ, RZ, R3 ;  /* 0x000000ffff087224 */ /* 0x002fc400078e0003 */
[----:B------:R-:W-:Y:S02]  /*2aeb0*/  IMAD.MOV.U32 R9, RZ, RZ, R40 ;  /* 0x000000ffff097224 */ /* 0x000fe400078e0028 */
[----:B---3--:R-:W3:Y:S01]  /*2aec0*/  LDL.LU R40, [R1+0x144] ;  /* 0x0001440001287983 */ /* 0x008ee20000300800 */
[----:B------:R-:W-:-:S03]  /*2aed0*/  IADD3 R42, P3, R42, UR7, RZ ;  /* 0x000000072a2a7c10 */ /* 0x000fc6000ff7e0ff */
[----:B------:R1:W-:Y:S01]  /*2aee0*/  LDGSTS.E [R2+0xc300], [R8.64], P0 ;  /* 0x0c30000008027fae */ /* 0x0003e20008121848 */
[----:B------:R-:W-:-:S03]  /*2aef0*/  IADD3.X R61, R61, UR6, RZ, P2, !PT ;  /* 0x000000063d3d7c10 */ /* 0x000fc600097fe4ff */
[----:B------:R-:W5:Y:S04]  /*2af00*/  LDL.LU R3, [R1+0x14c] ;  /* 0x00014c0001037983 */ /* 0x000f680000300800 */
[----:B------:R-:W-:Y:S01]  /*2af10*/  STL [R1+0x7b4], R60 ;  /* 0x0007b43c01007387 */ /* 0x000fe20000100800 */
[----:B-1----:R-:W-:Y:S02]  /*2af20*/  IMAD.MOV.U32 R8, RZ, RZ, R60 ;  /* 0x000000ffff087224 */ /* 0x002fe400078e003c */
[----:B------:R-:W-:Y:S01]  /*2af30*/  IMAD.MOV.U32 R9, RZ, RZ, R61 ;  /* 0x000000ffff097224 */ /* 0x000fe200078e003d */
[----:B------:R-:W-:Y:S01]  /*2af40*/  STL [R1+0x7b0], R61 ;  /* 0x0007b03d01007387 */ /* 0x000fe20000100800 */
[----:B------:R-:W-:-:S03]  /*2af50*/  IADD3.X R43, R43, UR6, RZ, P3, !PT ;  /* 0x000000062b2b7c10 */ /* 0x000fc60009ffe4ff */
[----:B------:R1:W-:Y:S04]  /*2af60*/  STL [R1+0x7bc], R42 ;  /* 0x0007bc2a01007387 */ /* 0x0003e80000100800 */
[----:B------:R1:W-:Y:S01]  /*2af70*/  LDGSTS.E [R2+0xd200], [R8.64], P1 ;  /* 0x0d20000008027fae */ /* 0x0003e20008921848 */
[----:B------:R-:W-:-:S03]  /*2af80*/  IADD3 R58, P2, R58, UR7, RZ ;  /* 0x000000073a3a7c10 */ /* 0x000fc6000ff5e0ff */
[----:B------:R1:W-:Y:S01]  /*2af90*/  STL [R1+0x7b8], R43 ;  /* 0x0007b82b01007387 */ /* 0x0003e20000100800 */
[----:B------:R-:W-:Y:S01]  /*2afa0*/  IADD3 R24, P3, R24, UR7, RZ ;  /* 0x0000000718187c10 */ /* 0x000fe2000ff7e0ff */
[----:B-1----:R-:W-:Y:S02]  /*2afb0*/  IMAD.MOV.U32 R8, RZ, RZ, R42 ;  /* 0x000000ffff087224 */ /* 0x002fe400078e002a */
[----:B------:R-:W5:Y:S01]  /*2afc0*/  LDL.LU R42, [R1+0x140] ;  /* 0x00014000012a7983 */ /* 0x000f620000300800 */
[----:B------:R-:W-:-:S03]  /*2afd0*/  IMAD.MOV.U32 R9, RZ, RZ, R43 ;  /* 0x000000ffff097224 */ /* 0x000fc600078e002b */
[----:B------:R-:W5:Y:S04]  /*2afe0*/  LDL.LU R43, [R1+0x148] ;  /* 0x00014800012b7983 */ /* 0x000f680000300800 */
[----:B------:R1:W-:Y:S04]  /*2aff0*/  LDGSTS.E [R2+0xd300], [R8.64], P0 ;  /* 0x0d30000008027fae */ /* 0x0003e80008121848 */
[----:B------:R-:W-:Y:S01]  /*2b000*/  STL [R1+0x834], R58 ;  /* 0x0008343a01007387 */ /* 0x000fe20000100800 */
[----:B-1----:R-:W-:Y:S01]  /*2b010*/  IMAD.MOV.U32 R8, RZ, RZ, R58 ;  /* 0x000000ffff087224 */ /* 0x002fe200078e003a */
[----:B------:R-:W-:-:S05]  /*2b020*/  IADD3.X R59, R59, UR6, RZ, P2, !PT ;  /* 0x000000063b3b7c10 */ /* 0x000fca00097fe4ff */
[----:B------:R-:W-:Y:S01]  /*2b030*/  IMAD.MOV.U32 R9, RZ, RZ, R59 ;  /* 0x000000ffff097224 */ /* 0x000fe200078e003b */
[----:B------:R-:W-:Y:S01]  /*2b040*/  IADD3.X R57, R57, UR6, RZ, P3, !PT ;  /* 0x0000000639397c10 */ /* 0x000fe20009ffe4ff */
[----:B------:R-:W-:Y:S04]  /*2b050*/  STL [R1+0x830], R59 ;  /* 0x0008303b01007387 */ /* 0x000fe80000100800 */
[----:B------:R-:W-:Y:S04]  /*2b060*/  STL [R1+0x83c], R24 ;  /* 0x00083c1801007387 */ /* 0x000fe80000100800 */
[----:B------:R1:W-:Y:S04]  /*2b070*/  LDGSTS.E [R2+0xe200], [R8.64], P1 ;  /* 0x0e20000008027fae */ /* 0x0003e80008921848 */
[----:B------:R1:W-:Y:S02]  /*2b080*/  STL [R1+0x838], R57 ;  /* 0x0008383901007387 */ /* 0x0003e40000100800 */
[----:B-1----:R-:W-:-:S02]  /*2b090*/  IMAD.MOV.U32 R9, RZ, RZ, R57 ;  /* 0x000000ffff097224 */ /* 0x002fc400078e0039 */
[----:B------:R-:W-:Y:S01]  /*2b0a0*/  IMAD.MOV.U32 R8, RZ, RZ, R24 ;  /* 0x000000ffff087224 */ /* 0x000fe200078e0018 */
[----:B------:R-:W5:Y:S04]  /*2b0b0*/  LDL.LU R57, [R1+0x1c0] ;  /* 0x0001c00001397983 */ /* 0x000f680000300800 */
[----:B------:R-:W5:Y:S04]  /*2b0c0*/  LDL.LU R24, [R1+0x1c4] ;  /* 0x0001c40001187983 */ /* 0x000f680000300800 */
[----:B------:R-:W5:Y:S04]  /*2b0d0*/  LDL.LU R60, [R1+0x1c8] ;  /* 0x0001c800013c7983 */ /* 0x000f680000300800 */
[----:B------:R-:W5:Y:S01]  /*2b0e0*/  LDL.LU R59, [R1+0x1cc] ;  /* 0x0001cc00013b7983 */ /* 0x000f620000300800 */
[----:B------:R-:W-:-:S02]  /*2b0f0*/  IADD3 R11, P2, R11, UR7, RZ ;  /* 0x000000070b0b7c10 */ /* 0x000fc4000ff5e0ff */
[----:B------:R-:W-:Y:S01]  /*2b100*/  IADD3 R41, P3, R41, UR7, RZ ;  /* 0x0000000729297c10 */ /* 0x000fe2000ff7e0ff */
[----:B------:R1:W-:Y:S04]  /*2b110*/  LDGSTS.E [R2+0xe300], [R8.64], P0 ;  /* 0x0e30000008027fae */ /* 0x0003e80008121848 */
[----:B------:R2:W-:Y:S01]  /*2b120*/  STL [R1+0x8b4], R11 ;  /* 0x0008b40b01007387 */ /* 0x0005e20000100800 */
[----:B-1----:R-:W-:Y:S01]  /*2b130*/  IMAD.MOV.U32 R8, RZ, RZ, R11 ;  /* 0x000000ffff087224 */ /* 0x002fe200078e000b */
[----:B--2---:R-:W-:-:S05]  /*2b140*/  IADD3.X R27, R27, UR6, RZ, P2, !PT ;  /* 0x000000061b1b7c10 */ /* 0x004fca00097fe4ff */
[----:B------:R-:W-:Y:S01]  /*2b150*/  IMAD.MOV.U32 R9, RZ, RZ, R27 ;  /* 0x000000ffff097224 */ /* 0x000fe200078e001b */
[----:B------:R1:W-:Y:S01]  /*2b160*/  STL [R1+0x8b0], R27 ;  /* 0x0008b01b01007387 */ /* 0x0003e20000100800 */
[----:B----4-:R-:W-:-:S03]  /*2b170*/  IADD3.X R56, R56, UR6, RZ, P3, !PT ;  /* 0x0000000638387c10 */ /* 0x010fc60009ffe4ff */
[----:B------:R-:W-:Y:S04]  /*2b180*/  STL [R1+0x8bc], R41 ;  /* 0x0008bc2901007387 */ /* 0x000fe80000100800 */
[----:B------:R-:W2:Y:S04]  /*2b190*/  LDL.LU R11, [R1+0x244] ;  /* 0x00024400010b7983 */ /* 0x000ea80000300800 */
[----:B------:R4:W-:Y:S04]  /*2b1a0*/  STL [R1+0x8b8], R56 ;  /* 0x0008b83801007387 */ /* 0x0009e80000100800 */
[----:B------:R4:W-:Y:S04]  /*2b1b0*/  LDGSTS.E [R2+0xf200], [R8.64], P1 ;  /* 0x0f20000008027fae */ /* 0x0009e80008921848 */
[----:B-1----:R-:W2:Y:S01]  /*2b1c0*/  LDL.LU R27, [R1+0x24c] ;  /* 0x00024c00011b7983 */ /* 0x002ea20000300800 */
[----:B---3--:R-:W-:Y:S01]  /*2b1d0*/  IADD3 R40, P2, R40, UR7, RZ ;  /* 0x0000000728287c10 */ /* 0x008fe2000ff5e0ff */
[----:B----4-:R-:W-:-:S02]  /*2b1e0*/  IMAD.MOV.U32 R9, RZ, RZ, R56 ;  /* 0x000000ffff097224 */ /* 0x010fc400078e0038 */
[----:B------:R-:W3:Y:S01]  /*2b1f0*/  LDL.LU R56, [R1+0x240] ;  /* 0x0002400001387983 */ /* 0x000ee20000300800 */
[----:B------:R-:W-:Y:S01]  /*2b200*/  IMAD.MOV.U32 R8, RZ, RZ, R41 ;  /* 0x000000ffff087224 */ /* 0x000fe200078e0029 */
[----:B-----5:R-:W-:Y:S02]  /*2b210*/  IADD3 R3, P3, R3, UR7, RZ ;  /* 0x0000000703037c10 */ /* 0x020fe4000ff7e0ff */
[----:B------:R-:W4:Y:S04]  /*2b220*/  LDL.LU R58, [R1+0x248] ;  /* 0x00024800013a7983 */ /* 0x000f280000300800 */
[----:B------:R1:W-:Y:S04]  /*2b230*/  LDGSTS.E [R2+0xf300], [R8.64], P0 ;  /* 0x0f30000008027fae */ /* 0x0003e80008121848 */
[----:B------:R5:W-:Y:S04]  /*2b240*/  STL [R1+0x144], R40 ;  /* 0x0001442801007387 */ /* 0x000be80000100800 */
[----:B------:R-:W-:Y:S01]  /*2b250*/  STL [R1+0x14c], R3 ;  /* 0x00014c0301007387 */ /* 0x000fe20000100800 */
[----:B-1----:R-:W-:-:S04]  /*2b260*/  IMAD.U32 R2, RZ, RZ, UR5 ;  /* 0x00000005ff027e24 */ /* 0x002fc8000f8e00ff */
[----:B------:R-:W-:Y:S02]  /*2b270*/  IMAD R2, R2, 0x10000, R26 ;  /* 0x0001000002027824 */ /* 0x000fe400078e021a */
[----:B------:R-:W-:Y:S01]  /*2b280*/  IMAD.MOV.U32 R8, RZ, RZ, R40 ;  /* 0x000000ffff087224 */ /* 0x000fe200078e0028 */
[----:B------:R-:W-:-:S05]  /*2b290*/  IADD3.X R42, R42, UR6, RZ, P2, !PT ;  /* 0x000000062a2a7c10 */ /* 0x000fca00097fe4ff */
[----:B------:R1:W-:Y:S04]  /*2b2a0*/  STL [R1+0x140], R42 ;  /* 0x0001402a01007387 */ /* 0x0003e80000100800 */
[----:B------:R-:W4:Y:S04]  /*2b2b0*/  LDL.LU R26, [R1+0x2c4] ;  /* 0x0002c400011a7983 */ /* 0x000f280000300800 */
[----:B------:R-:W4:Y:S04]  /*2b2c0*/  LDL.LU R41, [R1+0x2cc] ;  /* 0x0002cc0001297983 */ /* 0x000f280000300800 */
[----:B-----5:R-:W5:Y:S01]  /*2b2d0*/  LDL.LU R40, [R1+0x2c0] ;  /* 0x0002c00001287983 */ /* 0x020f620000300800 */
[----:B------:R-:W-:Y:S01]  /*2b2e0*/  IMAD.MOV.U32 R9, RZ, RZ, R42 ;  /* 0x000000ffff097224 */ /* 0x000fe200078e002a */
[----:B------:R-:W-:-:S02]  /*2b2f0*/  IADD3.X R43, R43, UR6, RZ, P3, !PT ;  /* 0x000000062b2b7c10 */ /* 0x000fc40009ffe4ff */
[----:B-1----:R-:W5:Y:S04]  /*2b300*/  LDL.LU R42, [R1+0x2c8] ;  /* 0x0002c800012a7983 */ /* 0x002f680000300800 */
[----:B------:R1:W-:Y:S04]  /*2b310*/  LDGSTS.E [R2+0x400], [R8.64], P1 ;  /* 0x0040000008027fae */ /* 0x0003e80008921848 */
[----:B------:R1:W-:Y:S02]  /*2b320*/  STL [R1+0x148], R43 ;  /* 0x0001482b01007387 */ /* 0x0003e40000100800 */
[----:B-1----:R-:W-:-:S02]  /*2b330*/  IMAD.MOV.U32 R8, RZ, RZ, R3 ;  /* 0x000000ffff087224 */ /* 0x002fc400078e0003 */
[----:B------:R-:W-:Y:S02]  /*2b340*/  IMAD.MOV.U32 R9, RZ, RZ, R43 ;  /* 0x000000ffff097224 */ /* 0x000fe400078e002b */
[----:B------:R-:W5:Y:S04]  /*2b350*/  LDL.LU R43, [R1+0x344] ;  /* 0x00034400012b7983 */ /* 0x000f680000300800 */
[----:B------:R-:W5:Y:S04]  /*2b360*/  LDL.LU R3, [R1+0x34c] ;  /* 0x00034c0001037983 */ /* 0x000f680000300800 */
[----:B------:R1:W-:Y:S01]  /*2b370*/  LDGSTS.E [R2+0x500], [R8.64], P0 ;  /* 0x0050000008027fae */ /* 0x0003e20008121848 */
[----:B------:R-:W-:-:S04]  /*2b380*/  IADD3 R24, P2, R24, UR7, RZ ;  /* 0x0000000718187c10 */ /* 0x000fc8000ff5e0ff */
[----:B------:R-:W-:Y:S01]  /*2b390*/  IADD3.X R57, R57, UR6, RZ, P2, !PT ;  /* 0x0000000639397c10 */ /* 0x000fe200097fe4ff */
[----:B------:R-:W-:Y:S01]  /*2b3a0*/  STL [R1+0x1c4], R24 ;  /* 0x0001c41801007387 */ /* 0x000fe20000100800 */
[----:B------:R-:W-:-:S03]  /*2b3b0*/  IADD3 R59, P3, R59, UR7, RZ ;  /* 0x000000073b3b7c10 */ /* 0x000fc6000ff7e0ff */
[----:B------:R1:W-:Y:S02]  /*2b3c0*/  STL [R1+0x1c0], R57 ;  /* 0x0001c03901007387 */ /* 0x0003e40000100800 */
[----:B-1----:R-:W-:Y:S01]  /*2b3d0*/  IMAD.MOV.U32 R9, RZ, RZ, R57 ;  /* 0x000000ffff097224 */ /* 0x002fe200078e0039 */
[----:B------:R-:W-:Y:S01]  /*2b3e0*/  IADD3.X R60, R60, UR6, RZ, P3, !PT ;  /* 0x000000063c3c7c10 */ /* 0x000fe20009ffe4ff */
[----:B------:R-:W-:Y:S01]  /*2b3f0*/  STL [R1+0x1cc], R59 ;  /* 0x0001cc3b01007387 */ /* 0x000fe20000100800 */
[----:B------:R-:W-:-:S03]  /*2b400*/  IMAD.MOV.U32 R8, RZ, RZ, R24 ;  /* 0x000000ffff087224 */ /* 0x000fc600078e0018 */
[----:B------:R-:W5:Y:S04]  /*2b410*/  LDL.LU R57, [R1+0x340] ;  /* 0x0003400001397983 */ /* 0x000f680000300800 */
[----:B------:R-:W-:Y:S04]  /*2b420*/  STL [R1+0x1c8], R60 ;  /* 0x0001c83c01007387 */ /* 0x000fe80000100800 */
[----:B------:R-:W5:Y:S04]  /*2b430*/  LDL.LU R24, [R1+0x348] ;  /* 0x0003480001187983 */ /* 0x000f680000300800 */
[----:B------:R1:W-:Y:S02]  /*2b440*/  LDGSTS.E [R2+0x1400], [R8.64], P1 ;  /* 0x0140000008027fae */ /* 0x0003e40008921848 */
[----:B-1----:R-:W-:-:S02]  /*2b450*/  IMAD.MOV.U32 R8, RZ, RZ, R59 ;  /* 0x000000ffff087224 */ /* 0x002fc400078e003b */
[----:B------:R-:W-:-:S05]  /*2b460*/  IMAD.MOV.U32 R9, RZ, RZ, R60 ;  /* 0x000000ffff097224 */ /* 0x000fca00078e003c */
[----:B------:R1:W-:Y:S01]  /*2b470*/  LDGSTS.E [R2+0x1500], [R8.64], P0 ;  /* 0x0150000008027fae */ /* 0x0003e20008121848 */
[----:B--2---:R-:W-:-:S05]  /*2b480*/  IADD3 R11, P2, R11, UR7, RZ ;  /* 0x000000070b0b7c10 */ /* 0x004fca000ff5e0ff */
[----:B------:R-:W-:Y:S01]  /*2b490*/  STL [R1+0x244], R11 ;  /* 0x0002440b01007387 */ /* 0x000fe20000100800 */
[----:B-1----:R-:W-:Y:S01]  /*2b4a0*/  IMAD.MOV.U32 R8, RZ, RZ, R11 ;  /* 0x000000ffff087224 */ /* 0x002fe200078e000b */
[----:B------:R-:W-:Y:S02]  /*2b4b0*/  IADD3 R27, P3, R27, UR7, RZ ;  /* 0x000000071b1b7c10 */ /* 0x000fe4000ff7e0ff */
[----:B---3--:R-:W-:Y:S02]  /*2b4c0*/  IADD3.X R56, R56, UR6, RZ, P2, !PT ;  /* 0x0000000638387c10 */ /* 0x008fe400097fe4ff */
[----:B----4-:R-:W-:-:S03]  /*2b4d0*/  IADD3.X R58, R58, UR6, RZ, P3, !PT ;  /* 0x000000063a3a7c10 */ /* 0x010fc60009ffe4ff */
[----:B------:R-:W-:Y:S01]  /*2b4e0*/  IMAD.MOV.U32 R9, RZ, RZ, R56 ;  /* 0x000000ffff097224 */ /* 0x000fe200078e0038 */
[----:B------:R1:W-:Y:S04]  /*2b4f0*/  STL [R1+0x240], R56 ;  /* 0x0002403801007387 */ /* 0x0003e80000100800 */
[----:B------:R-:W-:Y:S04]  /*2b500*/  STL [R1+0x24c], R27 ;  /* 0x00024c1b01007387 */ /* 0x000fe80000100800 */
[----:B------:R2:W-:Y:S04]  /*2b510*/  LDGSTS.E [R2+0x2400], [R8.64], P1 ;  /* 0x0240000008027fae */ /* 0x0005e80008921848 */
[----:B-1----:R-:W3:Y:S04]  /*2b520*/  LDL.LU R56, [R1+0x3c4] ;  /* 0x0003c40001387983 */ /* 0x002ee80000300800 */
[----:B------:R1:W-:Y:S04]  /*2b530*/  STL [R1+0x248], R58 ;  /* 0x0002483a01007387 */ /* 0x0003e80000100800 */
[----:B------:R-:W4:Y:S01]  /*2b540*/  LDL.LU R11, [R1+0x3cc] ;  /* 0x0003cc00010b7983 */ /* 0x000f220000300800 */
[----:B--2---:R-:W-:-:S03]  /*2b550*/  IMAD.MOV.U32 R9, RZ, RZ, R58 ;  /* 0x000000ffff097224 */ /* 0x004fc600078e003a */
[----:B-1----:R-:W2:Y:S01]  /*2b560*/  LDL.LU R58, [R1+0x3c0] ;  /* 0x0003c000013a7983 */ /* 0x002ea20000300800 */
[----:B------:R-:W-:-:S03]  /*2b570*/  IMAD.MOV.U32 R8, RZ, RZ, R27 ;  /* 0x000000ffff087224 */ /* 0x000fc600078e001b */
[----:B------:R-:W2:Y:S04]  /*2b580*/  LDL.LU R27, [R1+0x3c8] ;  /* 0x0003c800011b7983 */ /* 0x000ea80000300800 */
[----:B------:R1:W-:Y:S01]  /*2b590*/  LDGSTS.E [R2+0x2500], [R8.64], P0 ;  /* 0x0250000008027fae */ /* 0x0003e20008121848 */
[----:B------:R-:W-:Y:S02]  /*2b5a0*/  IADD3 R26, P2, R26, UR7, RZ ;  /* 0x000000071a1a7c10 */ /* 0x000fe4000ff5e0ff */
[----:B------:R-:W-:Y:S02]  /*2b5b0*/  IADD3 R41, P3, R41, UR7, RZ ;  /* 0x0000000729297c10 */ /* 0x000fe4000ff7e0ff */
[----:B-----5:R-:W-:Y:S01]  /*2b5c0*/  IADD3.X R40, R40, UR6, RZ, P2, !PT ;  /* 0x0000000628287c10 */ /* 0x020fe200097fe4ff */
[----:B------:R5:W-:Y:S01]  /*2b5d0*/  STL [R1+0x2c4], R26 ;  /* 0x0002c41a01007387 */ /* 0x000be20000100800 */
[----:B-1----:R-:W-:Y:S01]  /*2b5e0*/  IMAD.MOV.U32 R8, RZ, RZ, R26 ;  /* 0x000000ffff087224 */ /* 0x002fe200078e001a */
[----:B------:R-:W-:-:S02]  /*2b5f0*/  IADD3.X R42, R42, UR6, RZ, P3, !PT ;  /* 0x000000062a2a7c10 */ /* 0x000fc40009ffe4ff */
[----:B------:R-:W-:Y:S01]  /*2b600*/  IMAD.MOV.U32 R9, RZ, RZ, R40 ;  /* 0x000000ffff097224 */ /* 0x000fe200078e0028 */
[----:B------:R1:W-:Y:S04]  /*2b610*/  STL [R1+0x2c0], R40 ;  /* 0x0002c02801007387 */ /* 0x0003e80000100800 */
[----:B------:R1:W-:Y:S04]  /*2b620*/  STL [R1+0x2cc], R41 ;  /* 0x0002cc2901007387 */ /* 0x0003e80000100800 */
[----:B-----5:R-:W5:Y:S04]  /*2b630*/  LDL.LU R26, [R1+0x444] ;  /* 0x00044400011a7983 */ /* 0x020f680000300800 */
[----:B------:R1:W-:Y:S04]  /*2b640*/  STL [R1+0x2c8], R42 ;  /* 0x0002c82a01007387 */ /* 0x0003e80000100800 */
[----:B------:R1:W-:Y:S04]  /*2b650*/  LDGSTS.E [R2+0x3400], [R8.64], P1 ;  /* 0x0340000008027fae */ /* 0x0003e80008921848 */
[----:B-1----:R-:W5:Y:S01]  /*2b660*/  LDL.LU R40, [R1+0x44c] ;  /* 0x00044c0001287983 */ /* 0x002f620000300800 */
[----:B------:R-:W-:Y:S01]  /*2b670*/  IADD3 R43, P2, R43, UR7, RZ ;  /* 0x000000072b2b7c10 */ /* 0x000fe2000ff5e0ff */
[----:B------:R-:W-:-:S02]  /*2b680*/  IMAD.MOV.U32 R8, RZ, RZ, R41 ;  /* 0x000000ffff087224 */ /* 0x000fc400078e0029 */
        /* <DEDUP_REMOVED lines=25> */
[----:B----4-:R-:W-:Y:S02]  /*2b820*/  IADD3 R11, P3, R11, UR7, RZ ;  /* 0x000000070b0b7c10 */ /* 0x010fe4000ff7e0ff */
[----:B--2---:R-:W-:Y:S01]  /*2b830*/  IADD3.X R58, R58, UR6, RZ, P2, !PT ;  /* 0x000000063a3a7c10 */ /* 0x004fe200097fe4ff */
[----:B-1----:R-:W-:Y:S01]  /*2b840*/  IMAD.MOV.U32 R8, RZ, RZ, R56 ;  /* 0x000000ffff087224 */ /* 0x002fe200078e0038 */
[----:B------:R-:W-:-:S03]  /*2b850*/  IADD3.X R27, R27, UR6, RZ, P3, !PT ;  /* 0x000000061b1b7c10 */ /* 0x000fc60009ffe4ff */
[----:B------:R1:W-:Y:S04]  /*2b860*/  STL [R1+0x3c0], R58 ;  /* 0x0003c03a01007387 */ /* 0x0003e80000100800 */
[----:B------:R2:W-:Y:S04]  /*2b870*/  STL [R1+0x3cc], R11 ;  /* 0x0003cc0b01007387 */ /* 0x0005e80000100800 */
[----:B---3--:R-:W3:Y:S01]  /*2b880*/  LDL.LU R56, [R1+0x540] ;  /* 0x0005400001387983 */ /* 0x008ee20000300800 */
[----:B------:R-:W-:-:S03]  /*2b890*/  IMAD.MOV.U32 R9, RZ, RZ, R58 ;  /* 0x000000ffff097224 */ /* 0x000fc600078e003a */
[----:B------:R4:W-:Y:S04]  /*2b8a0*/  STL [R1+0x3c8], R27 ;  /* 0x0003c81b01007387 */ /* 0x0009e80000100800 */
[----:B-1----:R-:W3:Y:S04]  /*2b8b0*/  LDL.LU R58, [R1+0x548] ;  /* 0x00054800013a7983 */ /* 0x002ee80000300800 */
[----:B------:R1:W-:Y:S01]  /*2b8c0*/  LDGSTS.E [R2+0x5400], [R8.64], P1 ;  /* 0x0540000008027fae */ /* 0x0003e20008921848 */
[----:B-----5:R-:W-:Y:S01]  /*2b8d0*/  IADD3 R26, P2, R26, UR7, RZ ;  /* 0x000000071a1a7c10 */ /* 0x020fe2000ff5e0ff */
[----:B-1----:R-:W-:-:S02]  /*2b8e0*/  IMAD.MOV.U32 R8, RZ, RZ, R11 ;  /* 0x000000ffff087224 */ /* 0x002fc400078e000b */
[----:B------:R-:W-:Y:S01]  /*2b8f0*/  IMAD.MOV.U32 R9, RZ, RZ, R27 ;  /* 0x000000ffff097224 */ /* 0x000fe200078e001b */
[----:B--2---:R-:W2:Y:S04]  /*2b900*/  LDL.LU R11, [R1+0x5c4] ;  /* 0x0005c400010b7983 */ /* 0x004ea80000300800 */
[----:B----4-:R-:W4:Y:S01]  /*2b910*/  LDL.LU R27, [R1+0x5cc] ;  /* 0x0005cc00011b7983 */ /* 0x010f220000300800 */
[----:B------:R-:W-:-:S03]  /*2b920*/  IADD3 R40, P3, R40, UR7, RZ ;  /* 0x0000000728287c10 */ /* 0x000fc6000ff7e0ff */
[----:B------:R1:W-:Y:S04]  /*2b930*/  STL [R1+0x444], R26 ;  /* 0x0004441a01007387 */ /* 0x0003e80000100800 */
[----:B------:R5:W-:Y:S01]  /*2b940*/  LDGSTS.E [R2+0x5500], [R8.64], P0 ;  /* 0x0550000008027fae */ /* 0x000be20008121848 */
[----:B------:R-:W-:Y:S02]  /*2b950*/  IADD3.X R41, R41, UR6, RZ, P2, !PT ;  /* 0x0000000629297c10 */ /* 0x000fe400097fe4ff */
[----:B------:R-:W-:-:S03]  /*2b960*/  IADD3.X R42, R42, UR6, RZ, P3, !PT ;  /* 0x000000062a2a7c10 */ /* 0x000fc60009ffe4ff */
[----:B------:R5:W-:Y:S02]  /*2b970*/  STL [R1+0x440], R41 ;  /* 0x0004402901007387 */ /* 0x000be40000100800 */
[----:B-----5:R-:W-:Y:S02]  /*2b980*/  IMAD.MOV.U32 R8, RZ, RZ, R26 ;  /* 0x000000ffff087224 */ /* 0x020fe400078e001a */
[----:B------:R-:W-:Y:S04]  /*2b990*/  STL [R1+0x44c], R40 ;  /* 0x00044c2801007387 */ /* 0x000fe80000100800 */
[----:B-1----:R-:W4:Y:S01]  /*2b9a0*/  LDL.LU R26, [R1+0x5c0] ;  /* 0x0005c000011a7983 */ /* 0x002f220000300800 */
[----:B------:R-:W-:-:S03]  /*2b9b0*/  IMAD.MOV.U32 R9, RZ, RZ, R41 ;  /* 0x000000ffff097224 */ /* 0x000fc600078e0029 */
[----:B------:R1:W-:Y:S04]  /*2b9c0*/  STL [R1+0x448], R42 ;  /* 0x0004482a01007387 */ /* 0x0003e80000100800 */
[----:B------:R-:W4:Y:S04]  /*2b9d0*/  LDL.LU R41, [R1+0x5c8] ;  /* 0x0005c80001297983 */ /* 0x000f280000300800 */
[----:B------:R1:W-:Y:S01]  /*2b9e0*/  LDGSTS.E [R2+0x6400], [R8.64], P1 ;  /* 0x0640000008027fae */ /* 0x0003e20008921848 */
[----:B------:R-:W-:Y:S01]  /*2b9f0*/  IADD3 R43, P2, R43, UR7, RZ ;  /* 0x000000072b2b7c10 */ /* 0x000fe2000ff5e0ff */
[----:B-1----:R-:W-:-:S02]  /*2ba00*/  IMAD.MOV.U32 R8, RZ, RZ, R40 ;  /* 0x000000ffff087224 */ /* 0x002fc400078e0028 */
[----:B------:R-:W-:Y:S02]  /*2ba10*/  IMAD.MOV.U32 R9, RZ, RZ, R42 ;  /* 0x000000ffff097224 */ /* 0x000fe400078e002a */
[----:B------:R-:W4:Y:S01]  /*2ba20*/  LDL.LU R42, [R1+0x644] ;  /* 0x00064400012a7983 */ /* 0x000f220000300800 */
[----:B------:R-:W-:-:S03]  /*2ba30*/  IADD3 R59, P3, R59, UR7, RZ ;  /* 0x000000073b3b7c10 */ /* 0x000fc6000ff7e0ff */
[----:B------:R-:W4:Y:S01]  /*2ba40*/  LDL.LU R40, [R1+0x64c] ;  /* 0x00064c0001287983 */ /* 0x000f220000300800 */
[----:B------:R-:W-:-:S03]  /*2ba50*/  IADD3.X R57, R57, UR6, RZ, P2, !PT ;  /* 0x0000000639397c10 */ /* 0x000fc600097fe4ff */
[----:B------:R-:W-:Y:S01]  /*2ba60*/  STL [R1+0x4c4], R43 ;  /* 0x0004c42b01007387 */ /* 0x000fe20000100800 */
[----:B------:R-:W-:-:S03]  /*2ba70*/  IADD3.X R60, R60, UR6, RZ, P3, !PT ;  /* 0x000000063c3c7c10 */ /* 0x000fc60009ffe4ff */
[----:B------:R1:W-:Y:S04]  /*2ba80*/  LDGSTS.E [R2+0x6500], [R8.64], P0 ;  /* 0x0650000008027fae */ /* 0x0003e80008121848 */
[----:B------:R1:W-:Y:S04]  /*2ba90*/  STL [R1+0x4c0], R57 ;  /* 0x0004c03901007387 */ /* 0x0003e80000100800 */
[----:B------:R-:W-:Y:S01]  /*2baa0*/  STL [R1+0x4cc], R59 ;  /* 0x0004cc3b01007387 */ /* 0x000fe20000100800 */
[----:B-1----:R-:W-:-:S03]  /*2bab0*/  IMAD.MOV.U32 R9, RZ, RZ, R57 ;  /* 0x000000ffff097224 */ /* 0x002fc600078e0039 */
[----:B------:R-:W4:Y:S01]  /*2bac0*/  LDL.LU R57, [R1+0x640] ;  /* 0x0006400001397983 */ /* 0x000f220000300800 */
[----:B------:R-:W-:-:S03]  /*2bad0*/  IMAD.MOV.U32 R8, RZ, RZ, R43 ;  /* 0x000000ffff087224 */ /* 0x000fc600078e002b */
[----:B------:R-:W-:Y:S04]  /*2bae0*/  STL [R1+0x4c8], R60 ;  /* 0x0004c83c01007387 */ /* 0x000fe80000100800 */
[----:B------:R-:W4:Y:S01]  /*2baf0*/  LDL.LU R43, [R1+0x648] ;  /* 0x00064800012b7983 */ /* 0x000f220000300800 */
[----:B------:R-:W-:-:S03]  /*2bb00*/  IADD3 R3, P2, R3, UR7, RZ ;  /* 0x0000000703037c10 */ /* 0x000fc6000ff5e0ff */
[----:B------:R1:W-:Y:S01]  /*2bb10*/  LDGSTS.E [R2+0x7400], [R8.64], P1 ;  /* 0x0740000008027fae */ /* 0x0003e20008921848 */
[----:B------:R-:W-:-:S03]  /*2bb20*/  IADD3 R24, P3, R24, UR7, RZ ;  /* 0x0000000718187c10 */ /* 0x000fc6000ff7e0ff */
[----:B------:R-:W-:Y:S01]  /*2bb30*/  STL [R1+0x544], R3 ;  /* 0x0005440301007387 */ /* 0x000fe20000100800 */
[----:B-1----:R-:W-:Y:S02]  /*2bb40*/  IMAD.MOV.U32 R8, RZ, RZ, R59 ;  /* 0x000000ffff087224 */ /* 0x002fe400078e003b */
[----:B------:R-:W-:-:S05]  /*2bb50*/  IMAD.MOV.U32 R9, RZ, RZ, R60 ;  /* 0x000000ffff097224 */ /* 0x000fca00078e003c */
[----:B------:R1:W-:Y:S02]  /*2bb60*/  LDGSTS.E [R2+0x7500], [R8.64], P0 ;  /* 0x0750000008027fae */ /* 0x0003e40008121848 */
[----:B-1----:R-:W-:Y:S01]  /*2bb70*/  IMAD.MOV.U32 R8, RZ, RZ, R3 ;  /* 0x000000ffff087224 */ /* 0x002fe200078e0003 */
[----:B---3--:R-:W-:-:S05]  /*2bb80*/  IADD3.X R56, R56, UR6, RZ, P2, !PT ;  /* 0x0000000638387c10 */ /* 0x008fca00097fe4ff */
        /* <DEDUP_REMOVED lines=9> */
[----:B--2---:R-:W-:-:S02]  /*2bc20*/  IADD3 R11, P2, R11, UR7, RZ ;  /* 0x000000070b0b7c10 */ /* 0x004fc4000ff5e0ff */
[----:B-1----:R-:W2:Y:S01]  /*2bc30*/  LDL.LU R58, [R1+0x6c0] ;  /* 0x0006c000013a7983 */ /* 0x002ea20000300800 */
[----:B------:R-:W-:Y:S01]  /*2bc40*/  IMAD.MOV.U32 R8, RZ, RZ, R24 ;  /* 0x000000ffff087224 */ /* 0x000fe200078e0018 */
[----:B----4-:R-:W-:Y:S02]  /*2bc50*/  IADD3 R27, P3, R27, UR7, RZ ;  /* 0x000000071b1b7c10 */ /* 0x010fe4000ff7e0ff */
        /* <DEDUP_REMOVED lines=13> */
[----:B----4-:R-:W-:-:S03]  /*2bd30*/  IMAD.MOV.U32 R9, RZ, RZ, R41 ;  /* 0x000000ffff097224 */ /* 0x010fc600078e0029 */
[----:B-1----:R-:W4:Y:S01]  /*2bd40*/  LDL.LU R41, [R1+0x740] ;  /* 0x0007400001297983 */ /* 0x002f220000300800 */
[----:B------:R-:W-:Y:S01]  /*2bd50*/  IADD3 R42, P2, R42, UR7, RZ ;  /* 0x000000072a2a7c10 */ /* 0x000fe2000ff5e0ff */
[----:B------:R-:W-:Y:S02]  /*2bd60*/  IMAD.MOV.U32 R8, RZ, RZ, R27 ;  /* 0x000000ffff087224 */ /* 0x000fe400078e001b */
[----:B------:R-:W4:Y:S01]  /*2bd70*/  LDL.LU R27, [R1+0x748] ;  /* 0x00074800011b7983 */ /* 0x000f220000300800 */
[----:B------:R-:W-:-:S03]  /*2bd80*/  IADD3 R40, P3, R40, UR7, RZ ;  /* 0x0000000728287c10 */ /* 0x000fc6000ff7e0ff */
[----:B------:R1:W-:Y:S04]  /*2bd90*/  STL [R1+0x644], R42 ;  /* 0x0006442a01007387 */ /* 0x0003e80000100800 */
[----:B------:R1:W-:Y:S01]  /*2bda0*/  LDGSTS.E [R2+0x9500], [R8.64], P0 ;  /* 0x0950000008027fae */ /* 0x0003e20008121848 */
[----:B------:R-:W-:Y:S01]  /*2bdb0*/  IADD3.X R57, R57, UR6, RZ, P2, !PT ;  /* 0x0000000639397c10 */ /* 0x000fe200097fe4ff */
[----:B-1----:R-:W-:-:S04]  /*2bdc0*/  IMAD.MOV.U32 R8, RZ, RZ, R42 ;  /* 0x000000ffff087224 */ /* 0x002fc800078e002a */
[----:B------:R-:W-:Y:S01]  /*2bdd0*/  STL [R1+0x640], R57 ;  /* 0x0006403901007387 */ /* 0x000fe20000100800 */
[----:B------:R-:W-:-:S03]  /*2bde0*/  IADD3.X R43, R43, UR6, RZ, P3, !PT ;  /* 0x000000062b2b7c10 */ /* 0x000fc60009ffe4ff */
[----:B------:R-:W-:Y:S01]  /*2bdf0*/  STL [R1+0x64c], R40 ;  /* 0x00064c2801007387 */ /* 0x000fe20000100800 */
[----:B------:R-:W-:-:S03]  /*2be00*/  IMAD.MOV.U32 R9, RZ, RZ, R57 ;  /* 0x000000ffff097224 */ /* 0x000fc600078e0039 */
[----:B------:R-:W4:Y:S04]  /*2be10*/  LDL.LU R59, [R1+0x7c4] ;  /* 0x0007c400013b7983 */ /* 0x000f280000300800 */
[----:B------:R1:W-:Y:S04]  /*2be20*/  STL [R1+0x648], R43 ;  /* 0x0006482b01007387 */ /* 0x0003e80000100800 */
[----:B------:R-:W4:Y:S04]  /*2be30*/  LDL.LU R42, [R1+0x7cc] ;  /* 0x0007cc00012a7983 */ /* 0x000f280000300800 */
[----:B------:R-:W4:Y:S04]  /*2be40*/  LDL.LU R60, [R1+0x7c0] ;  /* 0x0007c000013c7983 */ /* 0x000f280000300800 */
[----:B------:R1:W-:Y:S02]  /*2be50*/  LDGSTS.E [R2+0xa400], [R8.64], P1 ;  /* 0x0a40000008027fae */ /* 0x0003e40008921848 */
[----:B-1----:R-:W-:-:S02]  /*2be60*/  IMAD.MOV.U32 R9, RZ, RZ, R43 ;  /* 0x000000ffff097224 */ /* 0x002fc400078e002b */
[----:B------:R-:W4:Y:S01]  /*2be70*/  LDL.LU R43, [R1+0x7c8] ;  /* 0x0007c800012b7983 */ /* 0x000f220000300800 */
[----:B------:R-:W-:-:S03]  /*2be80*/  IMAD.MOV.U32 R8, RZ, RZ, R40 ;  /* 0x000000ffff087224 */ /* 0x000fc600078e0028 */
[----:B------:R-:W4:Y:S04]  /*2be90*/  LDL.LU R57, [R1+0x844] ;  /* 0x0008440001397983 */ /* 0x000f280000300800 */
[----:B------:R-:W4:Y:S04]  /*2bea0*/  LDL.LU R40, [R1+0x84c] ;  /* 0x00084c0001287983 */ /* 0x000f280000300800 */
[----:B------:R1:W-:Y:S01]  /*2beb0*/  LDGSTS.E [R2+0xa500], [R8.64], P0 ;  /* 0x0a50000008027fae */ /* 0x0003e20008121848 */
[----:B-----5:R-:W-:-:S05]  /*2bec0*/  IADD3 R56, P2, R56, UR7, RZ ;  /* 0x0000000738387c10 */ /* 0x020fca000ff5e0ff */
[----:B------:R-:W-:Y:S01]  /*2bed0*/  STL [R1+0x6c4], R56 ;  /* 0x0006c43801007387 */ /* 0x000fe20000100800 */
[----:B------:R-:W-:Y:S02]  /*2bee0*/  IADD3 R3, P3, R3, UR7, RZ ;  /* 0x0000000703037c10 */ /* 0x000fe4000ff7e0ff */
[----:B--2---:R-:W-:Y:S02]  /*2bef0*/  IADD3.X R58, R58, UR6, RZ, P2, !PT ;  /* 0x000000063a3a7c10 */ /* 0x004fe400097fe4ff */
[----:B---3--:R-:W-:-:S03]  /*2bf00*/  IADD3.X R24, R24, UR6, RZ, P3, !PT ;  /* 0x0000000618187c10 */ /* 0x008fc60009ffe4ff */
[----:B------:R2:W-:Y:S01]  /*2bf10*/  STL [R1+0x6c0], R58 ;  /* 0x0006c03a01007387 */ /* 0x0005e20000100800 */
[----:B-1----:R-:W-:-:S03]  /*2bf20*/  IMAD.MOV.U32 R9, RZ, RZ, R58 ;  /* 0x000000ffff097224 */ /* 0x002fc600078e003a */
[----:B------:R1:W-:Y:S01]  /*2bf30*/  STL [R1+0x6cc], R3 ;  /* 0x0006cc0301007387 */ /* 0x0003e20000100800 */
[----:B------:R-:W-:-:S03]  /*2bf40*/  IMAD.MOV.U32 R8, RZ, RZ, R56 ;  /* 0x000000ffff087224 */ /* 0x000fc600078e0038 */
[----:B--2---:R-:W2:Y:S04]  /*2bf50*/  LDL.LU R58, [R1+0x840] ;  /* 0x00084000013a7983 */ /* 0x004ea80000300800 */
[----:B------:R3:W-:Y:S04]  /*2bf60*/  STL [R1+0x6c8], R24 ;  /* 0x0006c81801007387 */ /* 0x0007e80000100800 */
[----:B------:R-:W5:Y:S04]  /*2bf70*/  LDL.LU R56, [R1+0x848] ;  /* 0x0008480001387983 */ /* 0x000f680000300800 */
[----:B------:R1:W-:Y:S01]  /*2bf80*/  LDGSTS.E [R2+0xb400], [R8.64], P1 ;  /* 0x0b40000008027fae */ /* 0x0003e20008921848 */
[----:B------:R-:W-:Y:S01]  /*2bf90*/  IADD3 R26, P2, R26, UR7, RZ ;  /* 0x000000071a1a7c10 */ /* 0x000fe2000ff5e0ff */
[----:B-1----:R-:W-:-:S02]  /*2bfa0*/  IMAD.MOV.U32 R8, RZ, RZ, R3 ;  /* 0x000000ffff087224 */ /* 0x002fc400078e0003 */
[----:B------:R-:W-:Y:S01]  /*2bfb0*/  IMAD.MOV.U32 R9, RZ, RZ, R24 ;  /* 0x000000ffff097224 */ /* 0x000fe200078e0018 */
[----:B------:R-:W5:Y:S01]  /*2bfc0*/  LDL.LU R3, [R1+0x8c4] ;  /* 0x0008c40001037983 */ /* 0x000f620000300800 */
[----:B------:R-:W-:-:S03]  /*2bfd0*/  IADD3 R11, P3, R11, UR7, RZ ;  /* 0x000000070b0b7c10 */ /* 0x000fc6000ff7e0ff */
[----:B---3--:R-:W3:Y:S01]  /*2bfe0*/  LDL.LU R24, [R1+0x8cc] ;  /* 0x0008cc0001187983 */ /* 0x008ee20000300800 */
[----:B----4-:R-:W-:-:S03]  /*2bff0*/  IADD3.X R41, R41, UR6, RZ, P2, !PT ;  /* 0x0000000629297c10 */ /* 0x010fc600097fe4ff */
[----:B------:R1:W-:Y:S01]  /*2c000*/  STL [R1+0x744], R26 ;  /* 0x0007441a01007387 */ /* 0x0003e20000100800 */
[----:B------:R-:W-:-:S03]  /*2c010*/  IADD3.X R27, R27, UR6, RZ, P3, !PT ;  /* 0x000000061b1b7c10 */ /* 0x000fc60009ffe4ff */
[----:B------:R4:W-:Y:S04]  /*2c020*/  LDGSTS.E [R2+0xb500], [R8.64], P0 ;  /* 0x0b50000008027fae */ /* 0x0009e80008121848 */
[----:B------:R1:W-:Y:S04]  /*2c030*/  STL [R1+0x740], R41 ;  /* 0x0007402901007387 */ /* 0x0003e80000100800 */
[----:B------:R-:W-:Y:S01]  /*2c040*/  STL [R1+0x74c], R11 ;  /* 0x00074c0b01007387 */ /* 0x000fe20000100800 */
[----:B----4-:R-:W-:-:S03]  /*2c050*/  IMAD.MOV.U32 R8, RZ, RZ, R26 ;  /* 0x000000ffff087224 */ /* 0x010fc600078e001a */
[----:B-1----:R-:W4:Y:S01]  /*2c060*/  LDL.LU R26, [R1+0x8c0] ;  /* 0x0008c000011a7983 */ /* 0x002f220000300800 */
[----:B------:R-:W-:-:S03]  /*2c070*/  IMAD.MOV.U32 R9, RZ, RZ, R41 ;  /* 0x000000ffff097224 */ /* 0x000fc600078e0029 */
[----:B------:R1:W-:Y:S04]  /*2c080*/  STL [R1+0x748], R27 ;  /* 0x0007481b01007387 */ /* 0x0003e80000100800 */
[----:B------:R-:W4:Y:S04]  /*2c090*/  LDL.LU R41, [R1+0x8c8] ;  /* 0x0008c80001297983 */ /* 0x000f280000300800 */
[----:B------:R1:W-:Y:S01]  /*2c0a0*/  LDGSTS.E [R2+0xc400], [R8.64], P1 ;  /* 0x0c40000008027fae */ /* 0x0003e20008921848 */
[----:B------:R-:W-:Y:S01]  /*2c0b0*/  IADD3 R59, P2, R59, UR7, RZ ;  /* 0x000000073b3b7c10 */ /* 0x000fe2000ff5e0ff */
[----:B-1----:R-:W-:-:S02]  /*2c0c0*/  IMAD.MOV.U32 R8, RZ, RZ, R11 ;  /* 0x000000ffff087224 */ /* 0x002fc400078e000b */
[----:B------:R-:W-:Y:S01]  /*2c0d0*/  IMAD.MOV.U32 R9, RZ, RZ, R27 ;  /* 0x000000ffff097224 */ /* 0x000fe200078e001b */
[----:B------:R-:W-:Y:S01]  /*2c0e0*/  IADD3 R42, P3, R42, UR7, RZ ;  /* 0x000000072a2a7c10 */ /* 0x000fe2000ff7e0ff */
[----:B------:R-:W4:Y:S01]  /*2c0f0*/  LDL.LU R27, [R1+0x154] ;  /* 0x00015400011b7983 */ /* 0x000f220000300800 */
[----:B------:R-:W-:-:S03]  /*2c100*/  IADD3.X R60, R60, UR6, RZ, P2, !PT ;  /* 0x000000063c3c7c10 */ /* 0x000fc600097fe4ff */
[----:B------:R1:W-:Y:S04]  /*2c110*/  LDGSTS.E [R2+0xc500], [R8.64], P0 ;  /* 0x0c50000008027fae */ /* 0x0003e80008121848 */
[----:B------:R-:W4:Y:S04]  /*2c120*/  LDL.LU R11, [R1+0x15c] ;  /* 0x00015c00010b7983 */ /* 0x000f280000300800 */
[----:B------:R-:W-:Y:S01]  /*2c130*/  STL [R1+0x7c4], R59 ;  /* 0x0007c43b01007387 */ /* 0x000fe20000100800 */
[----:B-1----:R-:W-:Y:S02]  /*2c140*/  IMAD.MOV.U32 R8, RZ, RZ, R59 ;  /* 0x000000ffff087224 */ /* 0x002fe400078e003b */
[----:B------:R-:W-:Y:S01]  /*2c150*/  IMAD.MOV.U32 R9, RZ, RZ, R60 ;  /* 0x000000ffff097224 */ /* 0x000fe200078e003c */
[----:B------:R-:W-:Y:S01]  /*2c160*/  IADD3.X R43, R43, UR6, RZ, P3, !PT ;  /* 0x000000062b2b7c10 */ /* 0x000fe20009ffe4ff */
[----:B------:R-:W-:Y:S04]  /*2c170*/  STL [R1+0x7c0], R60 ;  /* 0x0007c03c01007387 */ /* 0x000fe80000100800 */
[----:B------:R1:W-:Y:S04]  /*2c180*/  STL [R1+0x7cc], R42 ;  /* 0x0007cc2a01007387 */ /* 0x0003e80000100800 */
[----:B------:R1:W-:Y:S04]  /*2c190*/  LDGSTS.E [R2+0xd400], [R8.64], P1 ;  /* 0x0d40000008027fae */ /* 0x0003e80008921848 */
[----:B------:R1:W-:Y:S02]  /*2c1a0*/  STL [R1+0x7c8], R43 ;  /* 0x0007c82b01007387 */ /* 0x0003e40000100800 */
[----:B-1----:R-:W-:-:S02]  /*2c1b0*/  IMAD.MOV.U32 R8, RZ, RZ, R42 ;  /* 0x000000ffff087224 */ /* 0x002fc400078e002a */
[----:B------:R-:W4:Y:S01]  /*2c1c0*/  LDL.LU R42, [R1+0x150] ;  /* 0x00015000012a7983 */ /* 0x000f220000300800 */
[----:B------:R-:W-:Y:S01]  /*2c1d0*/  IADD3 R57, P2, R57, UR7, RZ ;  /* 0x0000000739397c10 */ /* 0x000fe2000ff5e0ff */
[----:B------:R-:W-:Y:S01]  /*2c1e0*/  IMAD.MOV.U32 R9, RZ, RZ, R43 ;  /* 0x000000ffff097224 */ /* 0x000fe200078e002b */
[----:B------:R-:W-:Y:S01]  /*2c1f0*/  IADD3 R40, P3, R40, UR7, RZ ;  /* 0x0000000728287c10 */ /* 0x000fe2000ff7e0ff */
[----:B------:R-:W4:Y:S04]  /*2c200*/  LDL.LU R43, [R1+0x158] ;  /* 0x00015800012b7983 */ /* 0x000f280000300800 */
[----:B------:R1:W-:Y:S04]  /*2c210*/  LDGSTS.E [R2+0xd500], [R8.64], P0 ;  /* 0x0d50000008027fae */ /* 0x0003e80008121848 */
[----:B------:R2:W-:Y:S01]  /*2c220*/  STL [R1+0x844], R57 ;  /* 0x0008443901007387 */ /* 0x0005e20000100800 */
[----:B-1----:R-:W-:Y:S01]  /*2c230*/  IMAD.MOV.U32 R8, RZ, RZ, R57 ;  /* 0x000000ffff087224 */ /* 0x002fe200078e0039 */
[----:B--2---:R-:W-:-:S05]  /*2c240*/  IADD3.X R58, R58, UR6, RZ, P2, !PT ;  /* 0x000000063a3a7c10 */ /* 0x004fca00097fe4ff */
[----:B------:R-:W-:Y:S01]  /*2c250*/  IMAD.MOV.U32 R9, RZ, RZ, R58 ;  /* 0x000000ffff097224 */ /* 0x000fe200078e003a */
[----:B-----5:R-:W-:Y:S01]  /*2c260*/  IADD3.X R56, R56, UR6, RZ, P3, !PT ;  /* 0x0000000638387c10 */ /* 0x020fe20009ffe4ff */
[----:B------:R-:W-:Y:S04]  /*2c270*/  STL [R1+0x840], R58 ;  /* 0x0008403a01007387 */ /* 0x000fe80000100800 */
[----:B------:R1:W-:Y:S04]  /*2c280*/  STL [R1+0x84c], R40 ;  /* 0x00084c2801007387 */ /* 0x0003e80000100800 */
[----:B------:R2:W-:Y:S04]  /*2c290*/  LDGSTS.E [R2+0xe400], [R8.64], P1 ;  /* 0x0e40000008027fae */ /* 0x0005e80008921848 */
[----:B------:R-:W-:Y:S04]  /*2c2a0*/  STL [R1+0x848], R56 ;  /* 0x0008483801007387 */ /* 0x000fe80000100800 */
[----:B------:R-:W5:Y:S01]  /*2c2b0*/  LDL.LU R57, [R1+0x1d0] ;  /* 0x0001d00001397983 */ /* 0x000f620000300800 */
[----:B--2---:R-:W-:-:S03]  /*2c2c0*/  IMAD.MOV.U32 R8, RZ, RZ, R40 ;  /* 0x000000ffff087224 */ /* 0x004fc600078e0028 */
[----:B-1----:R-:W2:Y:S01]  /*2c2d0*/  LDL.LU R40, [R1+0x1d4] ;  /* 0x0001d40001287983 */ /* 0x002ea20000300800 */
[----:B------:R-:W-:Y:S01]  /*2c2e0*/  IADD3 R3, P2, R3, UR7, RZ ;  /* 0x0000000703037c10 */ /* 0x000fe2000ff5e0ff */
[----:B------:R-:W-:Y:S02]  /*2c2f0*/  IMAD.MOV.U32 R9, RZ, RZ, R56 ;  /* 0x000000ffff097224 */ /* 0x000fe400078e0038 */
[----:B------:R-:W5:Y:S01]  /*2c300*/  LDL.LU R60, [R1+0x1d8] ;  /* 0x0001d800013c7983 */ /* 0x000f620000300800 */
[----:B---3--:R-:W-:-:S03]  /*2c310*/  IADD3 R24, P3, R24, UR7, RZ ;  /* 0x0000000718187c10 */ /* 0x008fc6000ff7e0ff */
[----:B------:R-:W3:Y:S04]  /*2c320*/  LDL.LU R59, [R1+0x1dc] ;  /* 0x0001dc00013b7983 */ /* 0x000ee80000300800 */
[----:B------:R1:W-:Y:S04]  /*2c330*/  STL [R1+0x8c4], R3 ;  /* 0x0008c40301007387 */ /* 0x0003e80000100800 */
[----:B------:R1:W-:Y:S01]  /*2c340*/  LDGSTS.E [R2+0xe500], [R8.64], P0 ;  /* 0x0e50000008027fae */ /* 0x0003e20008121848 */
[----:B----4-:R-:W-:Y:S01]  /*2c350*/  IADD3.X R26, R26, UR6, RZ, P2, !PT ;  /* 0x000000061a1a7c10 */ /* 0x010fe200097fe4ff */
[----:B-1----:R-:W-:-:S04]  /*2c360*/  IMAD.MOV.U32 R8, RZ, RZ, R3 ;  /* 0x000000ffff087224 */ /* 0x002fc800078e0003 */
[----:B------:R1:W-:Y:S01]  /*2c370*/  STL [R1+0x8c0], R26 ;  /* 0x0008c01a01007387 */ /* 0x0003e20000100800 */
[----:B------:R-:W-:-:S03]  /*2c380*/  IADD3.X R41, R41, UR6, RZ, P3, !PT ;  /* 0x0000000629297c10 */ /* 0x000fc60009ffe4ff */
[----:B------:R4:W-:Y:S01]  /*2c390*/  STL [R1+0x8cc], R24 ;  /* 0x0008cc1801007387 */ /* 0x0009e20000100800 */
[----:B------:R-:W-:-:S03]  /*2c3a0*/  IMAD.MOV.U32 R9, RZ, RZ, R26 ;  /* 0x000000ffff097224 */ /* 0x000fc600078e001a */
[----:B------:R-:W3:Y:S04]  /*2c3b0*/  LDL.LU R3, [R1+0x254] ;  /* 0x0002540001037983 */ /* 0x000ee80000300800 */
[----:B------:R4:W-:Y:S04]  /*2c3c0*/  STL [R1+0x8c8], R41 ;  /* 0x0008c82901007387 */ /* 0x0009e80000100800 */
[----:B-1----:R-:W3:Y:S04]  /*2c3d0*/  LDL.LU R26, [R1+0x25c] ;  /* 0x00025c00011a7983 */ /* 0x002ee80000300800 */
[----:B------:R-:W3:Y:S04]  /*2c3e0*/  LDL.LU R56, [R1+0x250] ;  /* 0x0002500001387983 */ /* 0x000ee80000300800 */
[----:B------:R1:W-:Y:S01]  /*2c3f0*/  LDGSTS.E [R2+0xf400], [R8.64], P1 ;  /* 0x0f40000008027fae */ /* 0x0003e20008921848 */
[----:B------:R-:W-:-:S03]  /*2c400*/  IADD3 R27, P2, R27, UR7, RZ ;  /* 0x000000071b1b7c10 */ /* 0x000fc6000ff5e0ff */
[----:B------:R-:W3:Y:S01]  /*2c410*/  LDL.LU R58, [R1+0x258] ;  /* 0x00025800013a7983 */ /* 0x000ee20000300800 */
[----:B------:R-:W-:Y:S01]  /*2c420*/  IADD3 R11, P3, R11, UR7, RZ ;  /* 0x000000070b0b7c10 */ /* 0x000fe2000ff7e0ff */
[----:B-1----:R-:W-:Y:S02]  /*2c430*/  IMAD.MOV.U32 R8, RZ, RZ, R24 ;  /* 0x000000ffff087224 */ /* 0x002fe400078e0018 */
[----:B------:R-:W-:Y:S01]  /*2c440*/  IMAD.MOV.U32 R9, RZ, RZ, R41 ;  /* 0x000000ffff097224 */ /* 0x000fe200078e0029 */
[----:B----4-:R-:W-:Y:S01]  /*2c450*/  LOP3.LUT R24, R202, 0x30, RZ, 0x3c, !PT ;  /* 0x00000030ca187812 */ /* 0x010fe200078e3cff */
[----:B------:R1:W-:Y:S04]  /*2c460*/  STL [R1+0x154], R27 ;  /* 0x0001541b01007387 */ /* 0x0003e80000100800 */
[----:B------:R4:W-:Y:S04]  /*2c470*/  LDGSTS.E [R2+0xf500], [R8.64], P0 ;  /* 0x0f50000008027fae */ /* 0x0009e80008121848 */
[----:B------:R-:W-:Y:S01]  /*2c480*/  STL [R1+0x15c], R11 ;  /* 0x00015c0b01007387 */ /* 0x000fe20000100800 */
[----:B----4-:R-:W-:-:S04]  /*2c490*/  IMAD.U32 R2, RZ, RZ, UR5 ;  /* 0x00000005ff027e24 */ /* 0x010fc8000f8e00ff */
[----:B------:R-:W-:Y:S01]  /*2c4a0*/  IMAD R2, R2, 0x10000, R24 ;  /* 0x0001000002027824 */ /* 0x000fe200078e0218 */
[----:B------:R-:W-:Y:S01]  /*2c4b0*/  IADD3.X R42, R42, UR6, RZ, P2, !PT ;  /* 0x000000062a2a7c10 */ /* 0x000fe200097fe4ff */
[----:B------:R-:W-:-:S04]  /*2c4c0*/  IMAD.MOV.U32 R8, RZ, RZ, R27 ;  /* 0x000000ffff087224 */ /* 0x000fc800078e001b */
[----:B------:R4:W-:Y:S04]  /*2c4d0*/  STL [R1+0x150], R42 ;  /* 0x0001502a01007387 */ /* 0x0009e80000100800 */
[----:B------:R-:W3:Y:S04]  /*2c4e0*/  LDL.LU R24, [R1+0x2d4] ;  /* 0x0002d40001187983 */ /* 0x000ee80000300800 */
[----:B------:R-:W3:Y:S04]  /*2c4f0*/  LDL.LU R41, [R1+0x2dc] ;  /* 0x0002dc0001297983 */ /* 0x000ee80000300800 */
[----:B-1----:R-:W3:Y:S01]  /*2c500*/  LDL.LU R27, [R1+0x2d0] ;  /* 0x0002d000011b7983 */ /* 0x002ee20000300800 */
[----:B------:R-:W-:-:S03]  /*2c510*/  IMAD.MOV.U32 R9, RZ, RZ, R42 ;  /* 0x000000ffff097224 */ /* 0x000fc600078e002a */
[----:B----4-:R-:W4:Y:S01]  /*2c520*/  LDL.LU R42, [R1+0x2d8] ;  /* 0x0002d800012a7983 */ /* 0x010f220000300800 */
[----:B------:R-:W-:-:S03]  /*2c530*/  IADD3.X R43, R43, UR6, RZ, P3, !PT ;  /* 0x000000062b2b7c10 */ /* 0x000fc60009ffe4ff */
[----:B------:R1:W-:Y:S04]  /*2c540*/  LDGSTS.E [R2+0x600], [R8.64], P1 ;  /* 0x0060000008027fae */ /* 0x0003e80008921848 */
[----:B------:R1:W-:Y:S02]  /*2c550*/  STL [R1+0x158], R43 ;  /* 0x0001582b01007387 */ /* 0x0003e40000100800 */
[----:B-1----:R-:W-:Y:S02]  /*2c560*/  IMAD.MOV.U32 R8, RZ, RZ, R11 ;  /* 0x000000ffff087224 */ /* 0x002fe400078e000b */
[----:B------:R-:W-:Y:S02]  /*2c570*/  IMAD.MOV.U32 R9, RZ, RZ, R43 ;  /* 0x000000ffff097224 */ /* 0x000fe400078e002b */
[----:B------:R-:W4:Y:S04]  /*2c580*/  LDL.LU R43, [R1+0x354] ;  /* 0x00035400012b7983 */ /* 0x000f280000300800 */
[----:B------:R-:W4:Y:S04]  /*2c590*/  LDL.LU R11, [R1+0x35c] ;  /* 0x00035c00010b7983 */ /* 0x000f280000300800 */
[----:B------:R1:W-:Y:S01]  /*2c5a0*/  LDGSTS.E [R2+0x700], [R8.64], P0 ;  /* 0x0070000008027fae */ /* 0x0003e20008121848 */
[----:B--2---:R-:W-:-:S04]  /*2c5b0*/  IADD3 R40, P2, R40, UR7, RZ ;  /* 0x0000000728287c10 */ /* 0x004fc8000ff5e0ff */
[----:B-----5:R-:W-:Y:S01]  /*2c5c0*/  IADD3.X R57, R57, UR6, RZ, P2, !PT ;  /* 0x0000000639397c10 */ /* 0x020fe200097fe4ff */
[----:B------:R-:W-:Y:S01]  /*2c5d0*/  STL [R1+0x1d4], R40 ;  /* 0x0001d42801007387 */ /* 0x000fe20000100800 */
[----:B---3--:R-:W-:Y:S01]  /*2c5e0*/  IADD3 R59, P3, R59, UR7, RZ ;  /* 0x000000073b3b7c10 */ /* 0x008fe2000ff7e0ff */
[----:B-1----:R-:W-:Y:S02]  /*2c5f0*/  IMAD.MOV.U32 R8, RZ, RZ, R40 ;  /* 0x000000ffff087224 */ /* 0x002fe400078e0028 */
[----:B------:R1:W-:Y:S01]  /*2c600*/  STL [R1+0x1d0], R57 ;  /* 0x0001d03901007387 */ /* 0x0003e20000100800 */
[----:B------:R-:W-:Y:S01]  /*2c610*/  IMAD.MOV.U32 R9, RZ, RZ, R57 ;  /* 0x000000ffff097224 */ /* 0x000fe200078e0039 */
[----:B------:R-:W-:Y:S02]  /*2c620*/  IADD3.X R60, R60, UR6, RZ, P3, !PT ;  /* 0x000000063c3c7c10 */ /* 0x000fe40009ffe4ff */
[----:B------:R-:W-:Y:S04]  /*2c630*/  STL [R1+0x1dc], R59 ;  /* 0x0001dc3b01007387 */ /* 0x000fe80000100800 */
[----:B------:R2:W-:Y:S04]  /*2c640*/  LDGSTS.E [R2+0x1600], [R8.64], P1 ;  /* 0x0160000008027fae */ /* 0x0005e80008921848 */
[----:B-1----:R-:W3:Y:S04]  /*2c650*/  LDL.LU R57, [R1+0x350] ;  /* 0x0003500001397983 */ /* 0x002ee80000300800 */
[----:B------:R-:W-:Y:S01]  /*2c660*/  STL [R1+0x1d8], R60 ;  /* 0x0001d83c01007387 */ /* 0x000fe20000100800 */
[----:B--2---:R-:W-:-:S03]  /*2c670*/  IMAD.MOV.U32 R8, RZ, RZ, R59 ;  /* 0x000000ffff087224 */ /* 0x004fc600078e003b */
[----:B------:R-:W2:Y:S01]  /*2c680*/  LDL.LU R40, [R1+0x358] ;  /* 0x0003580001287983 */ /* 0x000ea20000300800 */
[----:B------:R-:W-:-:S05]  /*2c690*/  IMAD.MOV.U32 R9, RZ, RZ, R60 ;  /* 0x000000ffff097224 */ /* 0x000fca00078e003c */
[----:B------:R1:W-:Y:S01]  /*2c6a0*/  LDGSTS.E [R2+0x1700], [R8.64], P0 ;  /* 0x0170000008027fae */ /* 0x0003e20008121848 */
[----:B------:R-:W-:Y:S02]  /*2c6b0*/  IADD3 R3, P2, R3, UR7, RZ ;  /* 0x0000000703037c10 */ /* 0x000fe4000ff5e0ff */
[----:B------:R-:W-:Y:S02]  /*2c6c0*/  IADD3 R26, P3, R26, UR7, RZ ;  /* 0x000000071a1a7c10 */ /* 0x000fe4000ff7e0ff */
[----:B------:R-:W-:Y:S01]  /*2c6d0*/  IADD3.X R56, R56, UR6, RZ, P2, !PT ;  /* 0x0000000638387c10 */ /* 0x000fe200097fe4ff */
[----:B------:R-:W-:Y:S01]  /*2c6e0*/  STL [R1+0x254], R3 ;  /* 0x0002540301007387 */ /* 0x000fe20000100800 */
[----:B-1----:R-:W-:-:S03]  /*2c6f0*/  IMAD.MOV.U32 R8, RZ, RZ, R3 ;  /* 0x000000ffff087224 */ /* 0x002fc600078e0003 */
[----:B------:R-:W-:Y:S01]  /*2c700*/  IMAD.MOV.U32 R9, RZ, RZ, R56 ;  /* 0x000000ffff097224 */ /* 0x000fe200078e0038 */
[----:B------:R1:W-:Y:S01]  /*2c710*/  STL [R1+0x250], R56 ;  /* 0x0002503801007387 */ /* 0x0003e20000100800 */
[----:B------:R-:W-:-:S03]  /*2c720*/  IADD3.X R58, R58, UR6, RZ, P3, !PT ;  /* 0x000000063a3a7c10 */ /* 0x000fc60009ffe4ff */
[----:B------:R-:W-:Y:S04]  /*2c730*/  STL [R1+0x25c], R26 ;  /* 0x00025c1a01007387 */ /* 0x000fe80000100800 */
[----:B------:R5:W-:Y:S04]  /*2c740*/  LDGSTS.E [R2+0x2600], [R8.64], P1 ;  /* 0x0260000008027fae */ /* 0x000be80008921848 */
[----:B-1----:R-:W2:Y:S04]  /*2c750*/  LDL.LU R56, [R1+0x3d4] ;  /* 0x0003d40001387983 */ /* 0x002ea80000300800 */
[----:B------:R1:W-:Y:S04]  /*2c760*/  STL [R1+0x258], R58 ;  /* 0x0002583a01007387 */ /* 0x0003e80000100800 */
[----:B------:R-:W2:Y:S01]  /*2c770*/  LDL.LU R3, [R1+0x3dc] ;  /* 0x0003dc0001037983 */ /* 0x000ea20000300800 */
[----:B-----5:R-:W-:-:S03]  /*2c780*/  IMAD.MOV.U32 R9, RZ, RZ, R58 ;  /* 0x000000ffff097224 */ /* 0x020fc600078e003a */
[----:B-1----:R-:W5:Y:S01]  /*2c790*/  LDL.LU R58, [R1+0x3d0] ;  /* 0x0003d000013a7983 */ /* 0x002f620000300800 */
[----:B------:R-:W-:-:S03]  /*2c7a0*/  IMAD.MOV.U32 R8, RZ, RZ, R26 ;  /* 0x000000ffff087224 */ /* 0x000fc600078e001a */
[----:B------:R-:W5:Y:S04]  /*2c7b0*/  LDL.LU R26, [R1+0x3d8] ;  /* 0x0003d800011a7983 */ /* 0x000f680000300800 */
[----:B------:R1:W-:Y:S01]  /*2c7c0*/  LDGSTS.E [R2+0x2700], [R8.64], P0 ;  /* 0x0270000008027fae */ /* 0x0003e20008121848 */
[----:B------:R-:W-:Y:S02]  /*2c7d0*/  IADD3 R24, P2, R24, UR7, RZ ;  /* 0x0000000718187c10 */ /* 0x000fe4000ff5e0ff */
        /* <DEDUP_REMOVED lines=9> */
[----:B-1----:R-:W5:Y:S04]  /*2c870*/  LDL.LU R27, [R1+0x454] ;  /* 0x00045400011b7983 */ /* 0x002f680000300800 */
[----:B------:R1:W-:Y:S04]  /*2c880*/  STL [R1+0x2d8], R42 ;  /* 0x0002d82a01007387 */ /* 0x0003e80000100800 */
[----:B------:R-:W5:Y:S01]  /*2c890*/  LDL.LU R24, [R1+0x45c] ;  /* 0x00045c0001187983 */ /* 0x000f620000300800 */
[----:B----4-:R-:W-:-:S03]  /*2c8a0*/  IMAD.MOV.U32 R9, RZ, RZ, R42 ;  /* 0x000000ffff097224 */ /* 0x010fc600078e002a */
[----:B-1----:R-:W4:Y:S01]  /*2c8b0*/  LDL.LU R42, [R1+0x450] ;  /* 0x00045000012a7983 */ /* 0x002f220000300800 */
        /* <DEDUP_REMOVED lines=9> */
[----:B--2---:R-:W-:-:S03]  /*2c950*/  IADD3.X R40, R40, UR6, RZ, P3, !PT ;  /* 0x0000000628287c10 */ /* 0x004fc60009ffe4ff */
[----:B------:R2:W-:Y:S01]  /*2c960*/  STL [R1+0x35c], R11 ;  /* 0x00035c0b01007387 */ /* 0x0005e20000100800 */
[----:B------:R-:W-:-:S03]  /*2c970*/  IMAD.MOV.U32 R9, RZ, RZ, R57 ;  /* 0x000000ffff097224 */ /* 0x000fc600078e0039 */
[----:B------:R-:W3:Y:S04]  /*2c980*/  LDL.LU R43, [R1+0x4d4] ;  /* 0x0004d400012b7983 */ /* 0x000ee80000300800 */
[----:B------:R2:W-:Y:S04]  /*2c990*/  STL [R1+0x358], R40 ;  /* 0x0003582801007387 */ /* 0x0005e80000100800 */
[----:B------:R-:W3:Y:S04]  /*2c9a0*/  LDL.LU R59, [R1+0x4dc] ;  /* 0x0004dc00013b7983 */ /* 0x000ee80000300800 */
[----:B-1----:R-:W3:Y:S04]  /*2c9b0*/  LDL.LU R57, [R1+0x4d0] ;  /* 0x0004d00001397983 */ /* 0x002ee80000300800 */
[----:B------:R1:W-:Y:S04]  /*2c9c0*/  LDGSTS.E [R2+0x4600], [R8.64], P1 ;  /* 0x0460000008027fae */ /* 0x0003e80008921848 */
[----:B------:R-:W3:Y:S01]  /*2c9d0*/  LDL.LU R60, [R1+0x4d8] ;  /* 0x0004d800013c7983 */ /* 0x000ee20000300800 */
[----:B-1----:R-:W-:-:S02]  /*2c9e0*/  IMAD.MOV.U32 R8, RZ, RZ, R11 ;  /* 0x000000ffff087224 */ /* 0x002fc400078e000b */
[----:B------:R-:W-:Y:S01]  /*2c9f0*/  IMAD.MOV.U32 R9, RZ, RZ, R40 ;  /* 0x000000ffff097224 */ /* 0x000fe200078e0028 */
[----:B--2---:R-:W2:Y:S04]  /*2ca00*/  LDL.LU R11, [R1+0x554] ;  /* 0x00055400010b7983 */ /* 0x004ea80000300800 */
[----:B------:R-:W2:Y:S01]  /*2ca10*/  LDL.LU R40, [R1+0x55c] ;  /* 0x00055c0001287983 */ /* 0x000ea20000300800 */
[----:B------:R-:W-:-:S03]  /*2ca20*/  IADD3 R56, P2, R56, UR7, RZ ;  /* 0x0000000738387c10 */ /* 0x000fc6000ff5e0ff */
[----:B------:R1:W-:Y:S01]  /*2ca30*/  LDGSTS.E [R2+0x4700], [R8.64], P0 ;  /* 0x0470000008027fae */ /* 0x0003e20008121848 */
[----:B------:R-:W-:-:S03]  /*2ca40*/  IADD3 R3, P3, R3, UR7, RZ ;  /* 0x0000000703037c10 */ /* 0x000fc6000ff7e0ff */
[----:B------:R5:W-:Y:S02]  /*2ca50*/  STL [R1+0x3d4], R56 ;  /* 0x0003d43801007387 */ /* 0x000be40000100800 */
[----:B-----5:R-:W-:Y:S01]  /*2ca60*/  IADD3.X R58, R58, UR6, RZ, P2, !PT ;  /* 0x000000063a3a7c10 */ /* 0x020fe200097fe4ff */
[----:B-1----:R-:W-:Y:S01]  /*2ca70*/  IMAD.MOV.U32 R8, RZ, RZ, R56 ;  /* 0x000000ffff087224 */ /* 0x002fe200078e0038 */
[----:B------:R-:W-:-:S03]  /*2ca80*/  IADD3.X R26, R26, UR6, RZ, P3, !PT ;  /* 0x000000061a1a7c10 */ /* 0x000fc60009ffe4ff */
[----:B------:R1:W-:Y:S04]  /*2ca90*/  STL [R1+0x3d0], R58 ;  /* 0x0003d03a01007387 */ /* 0x0003e80000100800 */
[----:B------:R5:W-:Y:S04]  /*2caa0*/  STL [R1+0x3dc], R3 ;  /* 0x0003dc0301007387 */ /* 0x000be80000100800 */
[----:B------:R-:W2:Y:S01]  /*2cab0*/  LDL.LU R56, [R1+0x550] ;  /* 0x0005500001387983 */ /* 0x000ea20000300800 */
[----:B------:R-:W-:-:S03]  /*2cac0*/  IMAD.MOV.U32 R9, RZ, RZ, R58 ;  /* 0x000000ffff097224 */ /* 0x000fc600078e003a */
[----:B------:R5:W-:Y:S04]  /*2cad0*/  STL [R1+0x3d8], R26 ;  /* 0x0003d81a01007387 */ /* 0x000be80000100800 */
[----:B-1----:R-:W2:Y:S04]  /*2cae0*/  LDL.LU R58, [R1+0x558] ;  /* 0x00055800013a7983 */ /* 0x002ea80000300800 */
[----:B------:R1:W-:Y:S02]  /*2caf0*/  LDGSTS.E [R2+0x5600], [R8.64], P1 ;  /* 0x0560000008027fae */ /* 0x0003e40008921848 */
[----:B-1----:R-:W-:-:S02]  /*2cb00*/  IMAD.MOV.U32 R8, RZ, RZ, R3 ;  /* 0x000000ffff087224 */ /* 0x002fc400078e0003 */
[----:B------:R-:W-:Y:S01]  /*2cb10*/  IMAD.MOV.U32 R9, RZ, RZ, R26 ;  /* 0x000000ffff097224 */ /* 0x000fe200078e001a */
[----:B-----5:R-:W5:Y:S04]  /*2cb20*/  LDL.LU R3, [R1+0x5d4] ;  /* 0x0005d40001037983 */ /* 0x020f680000300800 */
[----:B------:R-:W5:Y:S04]  /*2cb30*/  LDL.LU R26, [R1+0x5dc] ;  /* 0x0005dc00011a7983 */ /* 0x000f680000300800 */
[----:B------:R1:W-:Y:S01]  /*2cb40*/  LDGSTS.E [R2+0x5700], [R8.64], P0 ;  /* 0x0570000008027fae */ /* 0x0003e20008121848 */
[----:B------:R-:W-:-:S05]  /*2cb50*/  IADD3 R27, P2, R27, UR7, RZ ;  /* 0x000000071b1b7c10 */ /* 0x000fca000ff5e0ff */
[----:B------:R1:W-:Y:S01]  /*2cb60*/  STL [R1+0x454], R27 ;  /* 0x0004541b01007387 */ /* 0x0003e20000100800 */
[----:B------:R-:W-:Y:S02]  /*2cb70*/  IADD3 R24, P3, R24, UR7, RZ ;  /* 0x0000000718187c10 */ /* 0x000fe4000ff7e0ff */
[----:B----4-:R-:W-:Y:S01]  /*2cb80*/  IADD3.X R42, R42, UR6, RZ, P2, !PT ;  /* 0x000000062a2a7c10 */ /* 0x010fe200097fe4ff */
[----:B-1----:R-:W-:Y:S01]  /*2cb90*/  IMAD.MOV.U32 R8, RZ, RZ, R27 ;  /* 0x000000ffff087224 */ /* 0x002fe200078e001b */
[----:B------:R-:W-:-:S03]  /*2cba0*/  IADD3.X R41, R41, UR6, RZ, P3, !PT ;  /* 0x0000000629297c10 */ /* 0x000fc60009ffe4ff */
[----:B------:R1:W-:Y:S04]  /*2cbb0*/  STL [R1+0x450], R42 ;  /* 0x0004502a01007387 */ /* 0x0003e80000100800 */
[----:B------:R-:W-:Y:S04]  /*2cbc0*/  STL [R1+0x45c], R24 ;  /* 0x00045c1801007387 */ /* 0x000fe80000100800 */
[----:B------:R-:W5:Y:S01]  /*2cbd0*/  LDL.LU R27, [R1+0x5d0] ;  /* 0x0005d000011b7983 */ /* 0x000f620000300800 */
[----:B------:R-:W-:-:S03]  /*2cbe0*/  IMAD.MOV.U32 R9, RZ, RZ, R42 ;  /* 0x000000ffff097224 */ /* 0x000fc600078e002a */
[----:B------:R1:W-:Y:S04]  /*2cbf0*/  STL [R1+0x458], R41 ;  /* 0x0004582901007387 */ /* 0x0003e80000100800 */
[----:B-1----:R-:W5:Y:S04]  /*2cc00*/  LDL.LU R42, [R1+0x5d8] ;  /* 0x0005d800012a7983 */ /* 0x002f680000300800 */
[----:B------:R1:W-:Y:S02]  /*2cc10*/  LDGSTS.E [R2+0x6600], [R8.64], P1 ;  /* 0x0660000008027fae */ /* 0x0003e40008921848 */
[----:B-1----:R-:W-:-:S02]  /*2cc20*/  IMAD.MOV.U32 R8, RZ, RZ, R24 ;  /* 0x000000ffff087224 */ /* 0x002fc400078e0018 */
[----:B------:R-:W-:Y:S02]  /*2cc30*/  IMAD.MOV.U32 R9, RZ, RZ, R41 ;  /* 0x000000ffff097224 */ /* 0x000fe400078e0029 */
[----:B------:R-:W5:Y:S04]  /*2cc40*/  LDL.LU R41, [R1+0x654] ;  /* 0x0006540001297983 */ /* 0x000f680000300800 */
[----:B------:R-:W5:Y:S04]  /*2cc50*/  LDL.LU R24, [R1+0x65c] ;  /* 0x00065c0001187983 */ /* 0x000f680000300800 */
[----:B------:R1:W-:Y:S01]  /*2cc60*/  LDGSTS.E [R2+0x6700], [R8.64], P0 ;  /* 0x0670000008027fae */ /* 0x0003e20008121848 */
[----:B---3--:R-:W-:-:S05]  /*2cc70*/  IADD3 R43, P2, R43, UR7, RZ ;  /* 0x000000072b2b7c10 */ /* 0x008fca000ff5e0ff */
[----:B------:R-:W-:Y:S01]  /*2cc80*/  STL [R1+0x4d4], R43 ;  /* 0x0004d42b01007387 */ /* 0x000fe20000100800 */
[----:B------:R-:W-:Y:S02]  /*2cc90*/  IADD3 R59, P3, R59, UR7, RZ ;  /* 0x000000073b3b7c10 */ /* 0x000fe4000ff7e0ff */
[----:B------:R-:W-:Y:S01]  /*2cca0*/  IADD3.X R57, R57, UR6, RZ, P2, !PT ;  /* 0x0000000639397c10 */ /* 0x000fe200097fe4ff */
[----:B-1----:R-:W-:-:S04]  /*2ccb0*/  IMAD.MOV.U32 R8, RZ, RZ, R43 ;  /* 0x000000ffff087224 */ /* 0x002fc800078e002b */
[----:B------:R1:W-:Y:S01]  /*2ccc0*/  STL [R1+0x4d0], R57 ;  /* 0x0004d03901007387 */ /* 0x0003e20000100800 */
[----:B------:R-:W-:Y:S01]  /*2ccd0*/  IMAD.MOV.U32 R9, RZ, RZ, R57 ;  /* 0x000000ffff097224 */ /* 0x000fe200078e0039 */
[----:B------:R-:W-:Y:S02]  /*2cce0*/  IADD3.X R60, R60, UR6, RZ, P3, !PT ;  /* 0x000000063c3c7c10 */ /* 0x000fe40009ffe4ff */
[----:B------:R-:W-:Y:S04]  /*2ccf0*/  STL [R1+0x4dc], R59 ;  /* 0x0004dc3b01007387 */ /* 0x000fe80000100800 */
[----:B------:R3:W-:Y:S04]  /*2cd00*/  LDGSTS.E [R2+0x7600], [R8.64], P1 ;  /* 0x0760000008027fae */ /* 0x0007e80008921848 */
[----:B-1----:R-:W4:Y:S01]  /*2cd10*/  LDL.LU R57, [R1+0x650] ;  /* 0x0006500001397983 */ /* 0x002f220000300800 */
[----:B--2---:R-:W-:-:S03]  /*2cd20*/  IADD3 R11, P2, R11, UR7, RZ ;  /* 0x000000070b0b7c10 */ /* 0x004fc6000ff5e0ff */
[----:B------:R-:W-:Y:S01]  /*2cd30*/  STL [R1+0x4d8], R60 ;  /* 0x0004d83c01007387 */ /* 0x000fe20000100800 */
[----:B------:R-:W-:-:S03]  /*2cd40*/  IADD3 R40, P3, R40, UR7, RZ ;  /* 0x0000000728287c10 */ /* 0x000fc6000ff7e0ff */
[----:B------:R-:W2:Y:S01]  /*2cd50*/  LDL.LU R43, [R1+0x658] ;  /* 0x00065800012b7983 */ /* 0x000ea20000300800 */
[----:B---3--:R-:W-:Y:S02]  /*2cd60*/  IMAD.MOV.U32 R8, RZ, RZ, R59 ;  /* 0x000000ffff087224 */ /* 0x008fe400078e003b */
[----:B------:R-:W-:Y:S01]  /*2cd70*/  IMAD.MOV.U32 R9, RZ, RZ, R60 ;  /* 0x000000ffff097224 */ /* 0x000fe200078e003c */
[----:B------:R-:W-:Y:S04]  /*2cd80*/  STL [R1+0x554], R11 ;  /* 0x0005540b01007387 */ /* 0x000fe80000100800 */
[----:B------:R1:W-:Y:S02]  /*2cd90*/  LDGSTS.E [R2+0x7700], [R8.64], P0 ;  /* 0x0770000008027fae */ /* 0x0003e40008121848 */
[----:B-1----:R-:W-:Y:S01]  /*2cda0*/  IMAD.MOV.U32 R8, RZ, RZ, R11 ;  /* 0x000000ffff087224 */ /* 0x002fe200078e000b */
[----:B------:R-:W-:-:S05]  /*2cdb0*/  IADD3.X R56, R56, UR6, RZ, P2, !PT ;  /* 0x0000000638387c10 */ /* 0x000fca00097fe4ff */
        /* <DEDUP_REMOVED lines=8> */
[----:B---3--:R-:W-:Y:S01]  /*2ce40*/  IMAD.MOV.U32 R9, RZ, RZ, R58 ;  /* 0x000000ffff097224 */ /* 0x008fe200078e003a */
[----:B-----5:R-:W-:-:S02]  /*2ce50*/  IADD3 R3, P2, R3, UR7, RZ ;  /* 0x0000000703037c10 */ /* 0x020fc4000ff5e0ff */
[----:B-1----:R-:W3:Y:S01]  /*2ce60*/  LDL.LU R58, [R1+0x6d0] ;  /* 0x0006d000013a7983 */ /* 0x002ee20000300800 */
[----:B------:R-:W-:Y:S01]  /*2ce70*/  IMAD.MOV.U32 R8, RZ, RZ, R40 ;  /* 0x000000ffff087224 */ /* 0x000fe200078e0028 */
[----:B------:R-:W-:Y:S02]  /*2ce80*/  IADD3 R26, P3, R26, UR7, RZ ;  /* 0x000000071a1a7c10 */ /* 0x000fe4000ff7e0ff */
[----:B------:R-:W5:Y:S04]  /*2ce90*/  LDL.LU R40, [R1+0x6d8] ;  /* 0x0006d80001287983 */ /* 0x000f680000300800 */
[----:B------:R1:W-:Y:S04]  /*2cea0*/  LDGSTS.E [R2+0x8700], [R8.64], P0 ;  /* 0x0870000008027fae */ /* 0x0003e80008121848 */
[----:B------:R-:W-:Y:S01]  /*2ceb0*/  STL [R1+0x5d4], R3 ;  /* 0x0005d40301007387 */ /* 0x000fe20000100800 */
[----:B-1----:R-:W-:Y:S01]  /*2cec0*/  IMAD.MOV.U32 R8, RZ, RZ, R3 ;  /* 0x000000ffff087224 */ /* 0x002fe200078e0003 */
[----:B------:R-:W-:-:S05]  /*2ced0*/  IADD3.X R27, R27, UR6, RZ, P2, !PT ;  /* 0x000000061b1b7c10 */ /* 0x000fca00097fe4ff */
        /* <DEDUP_REMOVED lines=28> */
[----:B------:R-:W-:Y:S01]  /*2d0a0*/  IMAD.MOV.U32 R8, RZ, RZ, R24 ;  /* 0x000000ffff087224 */ /* 0x000fe200078e0018 */
[----:B------:R-:W4:Y:S04]  /*2d0b0*/  LDL.LU R43, [R1+0x7d8] ;  /* 0x0007d800012b7983 */ /* 0x000f280000300800 */
[----:B------:R-:W4:Y:S01]  /*2d0c0*/  LDL.LU R57, [R1+0x854] ;  /* 0x0008540001397983 */ /* 0x000f220000300800 */
[----:B------:R-:W-:-:S03]  /*2d0d0*/  IADD3 R56, P2, R56, UR7, RZ ;  /* 0x0000000738387c10 */ /* 0x000fc6000ff5e0ff */
[----:B------:R-:W4:Y:S04]  /*2d0e0*/  LDL.LU R24, [R1+0x85c] ;  /* 0x00085c0001187983 */ /* 0x000f280000300800 */
[----:B------:R-:W-:Y:S01]  /*2d0f0*/  STL [R1+0x6d4], R56 ;  /* 0x0006d43801007387 */ /* 0x000fe20000100800 */
[----:B------:R-:W-:-:S03]  /*2d100*/  IADD3 R11, P3, R11, UR7, RZ ;  /* 0x000000070b0b7c10 */ /* 0x000fc6000ff7e0ff */
[----:B------:R1:W-:Y:S01]  /*2d110*/  LDGSTS.E [R2+0xa700], [R8.64], P0 ;  /* 0x0a70000008027fae */ /* 0x0003e20008121848 */
[----:B---3--:R-:W-:-:S05]  /*2d120*/  IADD3.X R58, R58, UR6, RZ, P2, !PT ;  /* 0x000000063a3a7c10 */ /* 0x008fca00097fe4ff */
[----:B------:R3:W-:Y:S01]  /*2d130*/  STL [R1+0x6d0], R58 ;  /* 0x0006d03a01007387 */ /* 0x0007e20000100800 */
[----:B-----5:R-:W-:Y:S01]  /*2d140*/  IADD3.X R40, R40, UR6, RZ, P3, !PT ;  /* 0x0000000628287c10 */ /* 0x020fe20009ffe4ff */
[----:B-1----:R-:W-:Y:S02]  /*2d150*/  IMAD.MOV.U32 R9, RZ, RZ, R58 ;  /* 0x000000ffff097224 */ /* 0x002fe400078e003a */
[----:B------:R1:W-:Y:S01]  /*2d160*/  STL [R1+0x6dc], R11 ;  /* 0x0006dc0b01007387 */ /* 0x0003e20000100800 */
[----:B------:R-:W-:-:S03]  /*2d170*/  IMAD.MOV.U32 R8, RZ, RZ, R56 ;  /* 0x000000ffff087224 */ /* 0x000fc600078e0038 */
[----:B---3--:R-:W3:Y:S04]  /*2d180*/  LDL.LU R58, [R1+0x850] ;  /* 0x00085000013a7983 */ /* 0x008ee80000300800 */
[----:B------:R5:W-:Y:S04]  /*2d190*/  STL [R1+0x6d8], R40 ;  /* 0x0006d82801007387 */ /* 0x000be80000100800 */
[----:B------:R-:W3:Y:S04]  /*2d1a0*/  LDL.LU R56, [R1+0x858] ;  /* 0x0008580001387983 */ /* 0x000ee80000300800 */
[----:B------:R1:W-:Y:S02]  /*2d1b0*/  LDGSTS.E [R2+0xb600], [R8.64], P1 ;  /* 0x0b60000008027fae */ /* 0x0003e40008921848 */
[----:B-1----:R-:W-:-:S02]  /*2d1c0*/  IMAD.MOV.U32 R8, RZ, RZ, R11 ;  /* 0x000000ffff087224 */ /* 0x002fc400078e000b */
[----:B------:R-:W-:Y:S01]  /*2d1d0*/  IMAD.MOV.U32 R9, RZ, RZ, R40 ;  /* 0x000000ffff097224 */ /* 0x000fe200078e0028 */
[----:B------:R-:W3:Y:S04]  /*2d1e0*/  LDL.LU R11, [R1+0x8d4] ;  /* 0x0008d400010b7983 */ /* 0x000ee80000300800 */
[----:B-----5:R-:W5:Y:S04]  /*2d1f0*/  LDL.LU R40, [R1+0x8dc] ;  /* 0x0008dc0001287983 */ /* 0x020f680000300800 */
[----:B------:R1:W-:Y:S01]  /*2d200*/  LDGSTS.E [R2+0xb700], [R8.64], P0 ;  /* 0x0b70000008027fae */ /* 0x0003e20008121848 */
[----:B------:R-:W-:-:S05]  /*2d210*/  IADD3 R27, P2, R27, UR7, RZ ;  /* 0x000000071b1b7c10 */ /* 0x000fca000ff5e0ff */
[----:B------:R1:W-:Y:S01]  /*2d220*/  STL [R1+0x754], R27 ;  /* 0x0007541b01007387 */ /* 0x0003e20000100800 */
[----:B------:R-:W-:Y:S02]  /*2d230*/  IADD3 R3, P3, R3, UR7, RZ ;  /* 0x0000000703037c10 */ /* 0x000fe4000ff7e0ff */
[----:B------:R-:W-:Y:S01]  /*2d240*/  IADD3.X R42, R42, UR6, RZ, P2, !PT ;  /* 0x000000062a2a7c10 */ /* 0x000fe200097fe4ff */
        /* <DEDUP_REMOVED lines=12> */
[----:B------:R1:W-:Y:S04]  /*2d310*/  LDGSTS.E [R2+0xc700], [R8.64], P0 ;  /* 0x0c70000008027fae */ /* 0x0003e80008121848 */
[----:B------:R-:W5:Y:S01]  /*2d320*/  LDL.LU R3, [R1+0x16c] ;  /* 0x00016c0001037983 */ /* 0x000f620000300800 */
[----:B--2---:R-:W-:-:S05]  /*2d330*/  IADD3 R59, P2, R59, UR7, RZ ;  /* 0x000000073b3b7c10 */ /* 0x004fca000ff5e0ff */
[----:B-1----:R-:W-:Y:S01]  /*2d340*/  IMAD.MOV.U32 R8, RZ, RZ, R59 ;  /* 0x000000ffff087224 */ /* 0x002fe200078e003b */
[----:B----4-:R-:W-:Y:S02]  /*2d350*/  IADD3 R41, P3, R41, UR7, RZ ;  /* 0x0000000729297c10 */ /* 0x010fe4000ff7e0ff */
[----:B------:R-:W-:Y:S01]  /*2d360*/  IADD3.X R60, R60, UR6, RZ, P2, !PT ;  /* 0x000000063c3c7c10 */ /* 0x000fe200097fe4ff */
[----:B------:R-:W-:Y:S04]  /*2d370*/  STL [R1+0x7d4], R59 ;  /* 0x0007d43b01007387 */ /* 0x000fe80000100800 */
[----:B------:R-:W-:Y:S01]  /*2d380*/  IMAD.MOV.U32 R9, RZ, RZ, R60 ;  /* 0x000000ffff097224 */ /* 0x000fe200078e003c */
[----:B------:R-:W-:Y:S04]  /*2d390*/  STL [R1+0x7d0], R60 ;  /* 0x0007d03c01007387 */ /* 0x000fe80000100800 */
[----:B------:R1:W-:Y:S04]  /*2d3a0*/  STL [R1+0x7dc], R41 ;  /* 0x0007dc2901007387 */ /* 0x0003e80000100800 */
[----:B------:R2:W-:Y:S01]  /*2d3b0*/  LDGSTS.E [R2+0xd600], [R8.64], P1 ;  /* 0x0d60000008027fae */ /* 0x0005e20008921848 */
[----:B------:R-:W-:-:S02]  /*2d3c0*/  IADD3.X R43, R43, UR6, RZ, P3, !PT ;  /* 0x000000062b2b7c10 */ /* 0x000fc40009ffe4ff */
[----:B------:R-:W-:-:S03]  /*2d3d0*/  IADD3 R57, P2, R57, UR7, RZ ;  /* 0x0000000739397c10 */ /* 0x000fc6000ff5e0ff */
[----:B------:R4:W-:Y:S01]  /*2d3e0*/  STL [R1+0x7d8], R43 ;  /* 0x0007d82b01007387 */ /* 0x0009e20000100800 */
[----:B--2---:R-:W-:Y:S02]  /*2d3f0*/  IMAD.MOV.U32 R8, RZ, RZ, R41 ;  /* 0x000000ffff087224 */ /* 0x004fe400078e0029 */
[----:B------:R-:W-:Y:S01]  /*2d400*/  IMAD.MOV.U32 R9, RZ, RZ, R43 ;  /* 0x000000ffff097224 */ /* 0x000fe200078e002b */
[----:B-1----:R-:W2:Y:S01]  /*2d410*/  LDL.LU R41, [R1+0x160] ;  /* 0x0001600001297983 */ /* 0x002ea20000300800 */
[----:B------:R-:W-:-:S03]  /*2d420*/  IADD3 R24, P3, R24, UR7, RZ ;  /* 0x0000000718187c10 */ /* 0x000fc6000ff7e0ff */
[----:B------:R1:W-:Y:S04]  /*2d430*/  LDGSTS.E [R2+0xd700], [R8.64], P0 ;  /* 0x0d70000008027fae */ /* 0x0003e80008121848 */
[----:B----4-:R-:W4:Y:S04]  /*2d440*/  LDL.LU R43, [R1+0x168] ;  /* 0x00016800012b7983 */ /* 0x010f280000300800 */
[----:B------:R-:W-:Y:S01]  /*2d450*/  STL [R1+0x854], R57 ;  /* 0x0008543901007387 */ /* 0x000fe20000100800 */
[----:B-1----:R-:W-:Y:S01]  /*2d460*/  IMAD.MOV.U32 R8, RZ, RZ, R57 ;  /* 0x000000ffff087224 */ /* 0x002fe200078e0039 */
[----:B---3--:R-:W-:-:S05]  /*2d470*/  IADD3.X R58, R58, UR6, RZ, P2, !PT ;  /* 0x000000063a3a7c10 */ /* 0x008fca00097fe4ff */
[----:B------:R-:W-:Y:S01]  /*2d480*/  IMAD.MOV.U32 R9, RZ, RZ, R58 ;  /* 0x000000ffff097224 */ /* 0x000fe200078e003a */
[----:B------:R-:W-:Y:S01]  /*2d490*/  IADD3.X R56, R56, UR6, RZ, P3, !PT ;  /* 0x0000000638387c10 */ /* 0x000fe20009ffe4ff */
[----:B------:R-:W-:Y:S04]  /*2d4a0*/  STL [R1+0x850], R58 ;  /* 0x0008503a01007387 */ /* 0x000fe80000100800 */
[----:B------:R-:W-:Y:S04]  /*2d4b0*/  STL [R1+0x85c], R24 ;  /* 0x00085c1801007387 */ /* 0x000fe80000100800 */
[----:B------:R1:W-:Y:S04]  /*2d4c0*/  LDGSTS.E [R2+0xe600], [R8.64], P1 ;  /* 0x0e60000008027fae */ /* 0x0003e80008921848 */
[----:B------:R3:W-:Y:S01]  /*2d4d0*/  STL [R1+0x858], R56 ;  /* 0x0008583801007387 */ /* 0x0007e20000100800 */
[----:B-1----:R-:W-:-:S02]  /*2d4e0*/  IMAD.MOV.U32 R9, RZ, RZ, R56 ;  /* 0x000000ffff097224 */ /* 0x002fc400078e0038 */
[----:B------:R-:W-:Y:S01]  /*2d4f0*/  IMAD.MOV.U32 R8, RZ, RZ, R24 ;  /* 0x000000ffff087224 */ /* 0x000fe200078e0018 */
[----:B---3--:R-:W3:Y:S01]  /*2d500*/  LDL.LU R56, [R1+0x1e0] ;  /* 0x0001e00001387983 */ /* 0x008ee20000300800 */
[----:B------:R-:W-:-:S03]  /*2d510*/  IADD3 R11, P2, R11, UR7, RZ ;  /* 0x000000070b0b7c10 */ /* 0x000fc6000ff5e0ff */
[----:B------:R-:W3:Y:S04]  /*2d520*/  LDL.LU R24, [R1+0x1e4] ;  /* 0x0001e40001187983 */ /* 0x000ee80000300800 */
[----:B------:R-:W3:Y:S01]  /*2d530*/  LDL.LU R59, [R1+0x1e8] ;  /* 0x0001e800013b7983 */ /* 0x000ee20000300800 */
[----:B-----5:R-:W-:-:S03]  /*2d540*/  IADD3 R40, P3, R40, UR7, RZ ;  /* 0x0000000728287c10 */ /* 0x020fc6000ff7e0ff */
[----:B------:R-:W5:Y:S04]  /*2d550*/  LDL.LU R58, [R1+0x1ec] ;  /* 0x0001ec00013a7983 */ /* 0x000f680000300800 */
[----:B------:R1:W-:Y:S04]  /*2d560*/  LDGSTS.E [R2+0xe700], [R8.64], P0 ;  /* 0x0e70000008027fae */ /* 0x0003e80008121848 */
[----:B------:R1:W-:Y:S01]  /*2d570*/  STL [R1+0x8d4], R11 ;  /* 0x0008d40b01007387 */ /* 0x0003e20000100800 */
[----:B------:R-:W-:Y:S01]  /*2d580*/  IADD3.X R27, R27, UR6, RZ, P2, !PT ;  /* 0x000000061b1b7c10 */ /* 0x000fe200097fe4ff */
[----:B-1----:R-:W-:-:S04]  /*2d590*/  IMAD.MOV.U32 R8, RZ, RZ, R11 ;  /* 0x000000ffff087224 */ /* 0x002fc800078e000b */
[----:B------:R-:W-:Y:S01]  /*2d5a0*/  IMAD.MOV.U32 R9, RZ, RZ, R27 ;  /* 0x000000ffff097224 */ /* 0x000fe200078e001b */
[----:B------:R1:W-:Y:S01]  /*2d5b0*/  STL [R1+0x8d0], R27 ;  /* 0x0008d01b01007387 */ /* 0x0003e20000100800 */
[----:B------:R-:W-:-:S03]  /*2d5c0*/  IADD3.X R42, R42, UR6, RZ, P3, !PT ;  /* 0x000000062a2a7c10 */ /* 0x000fc60009ffe4ff */
[----:B------:R-:W-:Y:S04]  /*2d5d0*/  STL [R1+0x8dc], R40 ;  /* 0x0008dc2801007387 */ /* 0x000fe80000100800 */
[----:B------:R-:W5:Y:S04]  /*2d5e0*/  LDL.LU R11, [R1+0x264] ;  /* 0x00026400010b7983 */ /* 0x000f680000300800 */
[----:B------:R1:W-:Y:S04]  /*2d5f0*/  STL [R1+0x8d8], R42 ;  /* 0x0008d82a01007387 */ /* 0x0003e80000100800 */
[----:B------:R1:W-:Y:S04]  /*2d600*/  LDGSTS.E [R2+0xf600], [R8.64], P1 ;  /* 0x0f60000008027fae */ /* 0x0003e80008921848 */
[----:B-1----:R-:W5:Y:S01]  /*2d610*/  LDL.LU R27, [R1+0x26c] ;  /* 0x00026c00011b7983 */ /* 0x002f620000300800 */
[----:B------:R-:W-:-:S03]  /*2d620*/  IMAD.MOV.U32 R9, RZ, RZ, R42 ;  /* 0x000000ffff097224 */ /* 0x000fc600078e002a */
[----:B------:R-:W5:Y:S04]  /*2d630*/  LDL.LU R42, [R1+0x260] ;  /* 0x00026000012a7983 */ /* 0x000f680000300800 */
[----:B------:R-:W5:Y:S01]  /*2d640*/  LDL.LU R57, [R1+0x268] ;  /* 0x0002680001397983 */ /* 0x000f620000300800 */
[----:B------:R-:W-:Y:S01]  /*2d650*/  IMAD.MOV.U32 R8, RZ, RZ, R40 ;  /* 0x000000ffff087224 */ /* 0x000fe200078e0028 */
[----:B------:R-:W-:Y:S02]  /*2d660*/  IADD3 R26, P2, R26, UR7, RZ ;  /* 0x000000071a1a7c10 */ /* 0x000fe4000ff5e0ff */
[----:B------:R-:W-:Y:S02]  /*2d670*/  IADD3 R3, P3, R3, UR7, RZ ;  /* 0x0000000703037c10 */ /* 0x000fe4000ff7e0ff */
[----:B------:R1:W-:Y:S04]  /*2d680*/  LDGSTS.E [R2+0xf700], [R8.64], P0 ;  /* 0x0f70000008027fae */ /* 0x0003e80008121848 */
[----:B------:R2:W-:Y:S04]  /*2d690*/  STL [R1+0x164], R26 ;  /* 0x0001641a01007387 */ /* 0x0005e80000100800 */
[----:B------:R-:W-:Y:S01]  /*2d6a0*/  STL [R1+0x16c], R3 ;  /* 0x00016c0301007387 */ /* 0x000fe20000100800 */
[----:B-1----:R-:W-:-:S04]  /*2d6b0*/  IMAD.U32 R2, RZ, RZ, UR5 ;  /* 0x00000005ff027e24 */ /* 0x002fc8000f8e00ff */
[----:B------:R-:W-:Y:S02]  /*2d6c0*/  IMAD R2, R2, 0x10000, R25 ;  /* 0x0001000002027824 */ /* 0x000fe400078e0219 */
[----:B------:R-:W-:Y:S01]  /*2d6d0*/  IMAD.MOV.U32 R8, RZ, RZ, R26 ;  /* 0x000000ffff087224 */ /* 0x000fe200078e001a */
[----:B--2---:R-:W-:-:S05]  /*2d6e0*/  IADD3.X R41, R41, UR6, RZ, P2, !PT ;  /* 0x0000000629297c10 */ /* 0x004fca00097fe4ff */
[----:B------:R1:W-:Y:S04]  /*2d6f0*/  STL [R1+0x160], R41 ;  /* 0x0001602901007387 */ /* 0x0003e80000100800 */
[----:B------:R-:W2:Y:S01]  /*2d700*/  LDL.LU R25, [R1+0x2e4] ;  /* 0x0002e40001197983 */ /* 0x000ea20000300800 */
[----:B------:R-:W-:-:S03]  /*2d710*/  IMAD.MOV.U32 R9, RZ, RZ, R41 ;  /* 0x000000ffff097224 */ /* 0x000fc600078e0029 */
[----:B------:R-:W2:Y:S01]  /*2d720*/  LDL.LU R40, [R1+0x2ec] ;  /* 0x0002ec0001287983 */ /* 0x000ea20000300800 */
[----:B----4-:R-:W-:-:S03]  /*2d730*/  IADD3.X R43, R43, UR6, RZ, P3, !PT ;  /* 0x000000062b2b7c10 */ /* 0x010fc60009ffe4ff */
[----:B------:R-:W4:Y:S04]  /*2d740*/  LDL.LU R26, [R1+0x2e0] ;  /* 0x0002e000011a7983 */ /* 0x000f280000300800 */
        /* <DEDUP_REMOVED lines=9> */
[----:B------:R-:W-:Y:S01]  /*2d7e0*/  IADD3.X R56, R56, UR6, RZ, P2, !PT ;  /* 0x0000000638387c10 */ /* 0x000fe200097fe4ff */
[----:B------:R-:W-:Y:S01]  /*2d7f0*/  STL [R1+0x1e4], R24 ;  /* 0x0001e41801007387 */ /* 0x000fe20000100800 */
[----:B-----5:R-:W-:-:S03]  /*2d800*/  IADD3 R58, P3, R58, UR7, RZ ;  /* 0x000000073a3a7c10 */ /* 0x020fc6000ff7e0ff */
        /* <DEDUP_REMOVED lines=11> */
[----:B------:R-:W-:Y:S02]  /*2d8c0*/  IMAD.MOV.U32 R9, RZ, RZ, R59 ;  /* 0x000000ffff097224 */ /* 0x000fe400078e003b */
[----:B------:R-:W-:Y:S04]  /*2d8d0*/  STL [R1+0x264], R11 ;  /* 0x0002640b01007387 */ /* 0x000fe80000100800 */
[----:B------:R1:W-:Y:S01]  /*2d8e0*/  LDGSTS.E [R2+0x1900], [R8.64], P0 ;  /* 0x0190000008027fae */ /* 0x0003e20008121848 */
[----:B------:R-:W-:Y:S02]  /*2d8f0*/  IADD3 R27, P3, R27, UR7, RZ ;  /* 0x000000071b1b7c10 */ /* 0x000fe4000ff7e0ff */
[----:B------:R-:W-:Y:S01]  /*2d900*/  IADD3.X R42, R42, UR6, RZ, P2, !PT ;  /* 0x000000062a2a7c10 */ /* 0x000fe200097fe4ff */
[----:B-1----:R-:W-:Y:S01]  /*2d910*/  IMAD.MOV.U32 R8, RZ, RZ, R11 ;  /* 0x000000ffff087224 */ /* 0x002fe200078e000b */
[----:B------:R-:W-:-:S03]  /*2d920*/  IADD3.X R57, R57, UR6, RZ, P3, !PT ;  /* 0x0000000639397c10 */ /* 0x000fc60009ffe4ff */
[----:B------:R-:W-:Y:S01]  /*2d930*/  IMAD.MOV.U32 R9, RZ, RZ, R42 ;  /* 0x000000ffff097224 */ /* 0x000fe200078e002a */
[----:B------:R1:W-:Y:S04]  /*2d940*/  STL [R1+0x260], R42 ;  /* 0x0002602a01007387 */ /* 0x0003e80000100800 */
        /* <DEDUP_REMOVED lines=8> */
[----:B------:R-:W5:Y:S04]  /*2d9d0*/  LDL.LU R27, [R1+0x3e8] ;  /* 0x0003e800011b7983 */ /* 0x000f680000300800 */
[----:B------:R1:W-:Y:S01]  /*2d9e0*/  LDGSTS.E [R2+0x2900], [R8.64], P0 ;  /* 0x0290000008027fae */ /* 0x0003e20008121848 */
[----:B--2---:R-:W-:Y:S02]  /*2d9f0*/  IADD3 R25, P2, R25, UR7, RZ ;  /* 0x0000000719197c10 */ /* 0x004fe4000ff5e0ff */
[----:B------:R-:W-:Y:S02]  /*2da00*/  IADD3 R40, P3, R40, UR7, RZ ;  /* 0x0000000728287c10 */ /* 0x000fe4000ff7e0ff */
[----:B----4-:R-:W-:Y:S01]  /*2da10*/  IADD3.X R26, R26, UR6, RZ, P2, !PT ;  /* 0x000000061a1a7c10 */ /* 0x010fe200097fe4ff */
[----:B------:R2:W-:Y:S01]  /*2da20*/  STL [R1+0x2e4], R25 ;  /* 0x0002e41901007387 */ /* 0x0005e20000100800 */
[----:B-1----:R-:W-:Y:S01]  /*2da30*/  IMAD.MOV.U32 R8, RZ, RZ, R25 ;  /* 0x000000ffff087224 */ /* 0x002fe200078e0019 */
[----:B------:R-:W-:-:S02]  /*2da40*/  IADD3.X R41, R41, UR6, RZ, P3, !PT ;  /* 0x0000000629297c10 */ /* 0x000fc40009ffe4ff */
[----:B------:R-:W-:Y:S01]  /*2da50*/  IMAD.MOV.U32 R9, RZ, RZ, R26 ;  /* 0x000000ffff097224 */ /* 0x000fe200078e001a */
[----:B------:R1:W-:Y:S04]  /*2da60*/  STL [R1+0x2e0], R26 ;  /* 0x0002e01a01007387 */ /* 0x0003e80000100800 */
[----:B------:R4:W-:Y:S04]  /*2da70*/  STL [R1+0x2ec], R40 ;  /* 0x0002ec2801007387 */ /* 0x0009e80000100800 */
[----:B--2---:R-:W2:Y:S04]  /*2da80*/  LDL.LU R25, [R1+0x464] ;  /* 0x0004640001197983 */ /* 0x004ea80000300800 */
[----:B------:R4:W-:Y:S04]  /*2da90*/  STL [R1+0x2e8], R41 ;  /* 0x0002e82901007387 */ /* 0x0009e80000100800 */
[----:B------:R4:W-:Y:S01]  /*2daa0*/  LDGSTS.E [R2+0x3800], [R8.64], P1 ;  /* 0x0380000008027fae */ /* 0x0009e20008921848 */
[----:B------:R-:W-:-:S03]  /*2dab0*/  IADD3 R43, P2, R43, UR7, RZ ;  /* 0x000000072b2b7c10 */ /* 0x000fc6000ff5e0ff */
[----:B-1----:R-:W2:Y:S01]  /*2dac0*/  LDL.LU R26, [R1+0x46c] ;  /* 0x00046c00011a7983 */ /* 0x002ea20000300800 */
[----:B------:R-:W-:Y:S01]  /*2dad0*/  IADD3 R3, P3, R3, UR7, RZ ;  /* 0x0000000703037c10 */ /* 0x000fe2000ff7e0ff */
[----:B----4-:R-:W-:Y:S02]  /*2dae0*/  IMAD.MOV.U32 R8, RZ, RZ, R40 ;  /* 0x000000ffff087224 */ /* 0x010fe400078e0028 */
[----:B------:R-:W4:Y:S01]  /*2daf0*/  LDL.LU R40, [R1+0x460] ;  /* 0x0004600001287983 */ /* 0x000f220000300800 */
[----:B------:R-:W-:-:S03]  /*2db00*/  IMAD.MOV.U32 R9, RZ, RZ, R41 ;  /* 0x000000ffff097224 */ /* 0x000fc600078e0029 */
[----:B------:R-:W4:Y:S04]  /*2db10*/  LDL.LU R41, [R1+0x468] ;  /* 0x0004680001297983 */ /* 0x000f280000300800 */
        /* <DEDUP_REMOVED lines=16> */
[----:B---3--:R-:W3:Y:S04]  /*2dc20*/  LDL.LU R3, [R1+0x564] ;  /* 0x0005640001037983 */ /* 0x008ee80000300800 */
[----:B------:R-:W3:Y:S04]  /*2dc30*/  LDL.LU R24, [R1+0x56c] ;  /* 0x00056c0001187983 */ /* 0x000ee80000300800 */
        /* <DEDUP_REMOVED lines=8> */
[----:B------:R1:W-:Y:S04]  /*2dcc0*/  STL [R1+0x3ec], R11 ;  /* 0x0003ec0b01007387 */ /* 0x0003e80000100800 */
[----:B------:R-:W3:Y:S01]  /*2dcd0*/  LDL.LU R42, [R1+0x560] ;  /* 0x00056000012a7983 */ /* 0x000ee20000300800 */
[----:B------:R-:W-:-:S03]  /*2dce0*/  IMAD.MOV.U32 R9, RZ, RZ, R57 ;  /* 0x000000ffff097224 */ /* 0x000fc600078e0039 */
[----:B------:R1:W-:Y:S04]  /*2dcf0*/  STL [R1+0x3e8], R27 ;  /* 0x0003e81b01007387 */ /* 0x0003e80000100800 */
[----:B-1----:R-:W3:Y:S04]  /*2dd00*/  LDL.LU R57, [R1+0x568] ;  /* 0x0005680001397983 */ /* 0x002ee80000300800 */
[----:B------:R1:W-:Y:S02]  /*2dd10*/  LDGSTS.E [R2+0x5800], [R8.64], P1 ;  /* 0x0580000008027fae */ /* 0x0003e40008921848 */
[----:B-1----:R-:W-:-:S02]  /*2dd20*/  IMAD.MOV.U32 R8, RZ, RZ, R11 ;  /* 0x000000ffff087224 */ /* 0x002fc400078e000b */
[----:B------:R-:W-:Y:S01]  /*2dd30*/  IMAD.MOV.U32 R9, RZ, RZ, R27 ;  /* 0x000000ffff097224 */ /* 0x000fe200078e001b */
[----:B------:R-:W3:Y:S04]  /*2dd40*/  LDL.LU R11, [R1+0x5e4] ;  /* 0x0005e400010b7983 */ /* 0x000ee80000300800 */
[----:B------:R-:W3:Y:S04]  /*2dd50*/  LDL.LU R27, [R1+0x5ec] ;  /* 0x0005ec00011b7983 */ /* 0x000ee80000300800 */
[----:B------:R1:W-:Y:S01]  /*2dd60*/  LDGSTS.E [R2+0x5900], [R8.64], P0 ;  /* 0x0590000008027fae */ /* 0x0003e20008121848 */
[----:B--2---:R-:W-:-:S05]  /*2dd70*/  IADD3 R25, P2, R25, UR7, RZ ;  /* 0x0000000719197c10 */ /* 0x004fca000ff5e0ff */
[----:B------:R2:W-:Y:S01]  /*2dd80*/  STL [R1+0x464], R25 ;  /* 0x0004641901007387 */ /* 0x0005e20000100800 */
[----:B-1----:R-:W-:Y:S01]  /*2dd90*/  IMAD.MOV.U32 R8, RZ, RZ, R25 ;  /* 0x000000ffff087224 */ /* 0x002fe200078e0019 */
[----:B------:R-:W-:Y:S02]  /*2dda0*/  IADD3 R26, P3, R26, UR7, RZ ;  /* 0x000000071a1a7c10 */ /* 0x000fe4000ff7e0ff */
[----:B----4-:R-:W-:Y:S02]  /*2ddb0*/  IADD3.X R40, R40, UR6, RZ, P2, !PT ;  /* 0x0000000628287c10 */ /* 0x010fe400097fe4ff */
[----:B------:R-:W-:-:S03]  /*2ddc0*/  IADD3.X R41, R41, UR6, RZ, P3, !PT ;  /* 0x0000000629297c10 */ /* 0x000fc60009ffe4ff */
[----:B------:R1:W-:Y:S01]  /*2ddd0*/  STL [R1+0x460], R40 ;  /* 0x0004602801007387 */ /* 0x0003e20000100800 */
[----:B------:R-:W-:-:S03]  /*2dde0*/  IMAD.MOV.U32 R9, RZ, RZ, R40 ;  /* 0x000000ffff097224 */ /* 0x000fc600078e0028 */
[----:B------:R-:W-:Y:S04]  /*2ddf0*/  STL [R1+0x46c], R26 ;  /* 0x00046c1a01007387 */ /* 0x000fe80000100800 */
[----:B--2---:R-:W2:Y:S04]  /*2de00*/  LDL.LU R25, [R1+0x5e0] ;  /* 0x0005e00001197983 */ /* 0x004ea80000300800 */
[----:B------:R4:W-:Y:S04]  /*2de10*/  STL [R1+0x468], R41 ;  /* 0x0004682901007387 */ /* 0x0009e80000100800 */
[----:B-1----:R-:W2:Y:S04]  /*2de20*/  LDL.LU R40, [R1+0x5e8] ;  /* 0x0005e80001287983 */ /* 0x002ea80000300800 */
[----:B------:R1:W-:Y:S02]  /*2de30*/  LDGSTS.E [R2+0x6800], [R8.64], P1 ;  /* 0x0680000008027fae */ /* 0x0003e40008921848 */
[----:B-1----:R-:W-:Y:S01]  /*2de40*/  IMAD.MOV.U32 R8, RZ, RZ, R26 ;  /* 0x000000ffff087224 */ /* 0x002fe200078e001a */
[----:B-----5:R-:W-:Y:S01]  /*2de50*/  IADD3 R43, P2, R43, UR7, RZ ;  /* 0x000000072b2b7c10 */ /* 0x020fe2000ff5e0ff */
[----:B------:R-:W-:-:S02]  /*2de60*/  IMAD.MOV.U32 R9, RZ, RZ, R41 ;  /* 0x000000ffff097224 */ /* 0x000fc400078e0029 */
[----:B----4-:R-:W4:Y:S04]  /*2de70*/  LDL.LU R41, [R1+0x664] ;  /* 0x0006640001297983 */ /* 0x010f280000300800 */
[----:B------:R-:W5:Y:S01]  /*2de80*/  LDL.LU R26, [R1+0x66c] ;  /* 0x00066c00011a7983 */ /* 0x000f620000300800 */
[----:B------:R-:W-:Y:S02]  /*2de90*/  IADD3 R58, P3, R58, UR7, RZ ;  /* 0x000000073a3a7c10 */ /* 0x000fe4000ff7e0ff */
[----:B------:R-:W-:Y:S01]  /*2dea0*/  IADD3.X R56, R56, UR6, RZ, P2, !PT ;  /* 0x0000000638387c10 */ /* 0x000fe200097fe4ff */
        /* <DEDUP_REMOVED lines=10> */
[----:B------:R-:W5:Y:S01]  /*2df50*/  LDL.LU R43, [R1+0x668] ;  /* 0x00066800012b7983 */ /* 0x000f620000300800 */
[----:B------:R-:W-:-:S03]  /*2df60*/  IADD3 R24, P3, R24, UR7, RZ ;  /* 0x0000000718187c10 */ /* 0x000fc6000ff7e0ff */
[----:B------:R1:W-:Y:S04]  /*2df70*/  LDGSTS.E [R2+0x7800], [R8.64], P1 ;  /* 0x0780000008027fae */ /* 0x0003e80008921848 */
        /* <DEDUP_REMOVED lines=27> */
[----:B------:R2:W-:Y:S04]  /*2e130*/  STL [R1+0x5ec], R27 ;  /* 0x0005ec1b01007387 */ /* 0x0005e80000100800 */
[----:B------:R2:W-:Y:S04]  /*2e140*/  LDGSTS.E [R2+0x9800], [R8.64], P1 ;  /* 0x0980000008027fae */ /* 0x0005e80008921848 */
[----:B-1----:R-:W3:Y:S04]  /*2e150*/  LDL.LU R25, [R1+0x764] ;  /* 0x0007640001197983 */ /* 0x002ee80000300800 */
[----:B------:R1:W-:Y:S04]  /*2e160*/  STL [R1+0x5e8], R40 ;  /* 0x0005e82801007387 */ /* 0x0003e80000100800 */
[----:B------:R-:W3:Y:S01]  /*2e170*/  LDL.LU R11, [R1+0x76c] ;  /* 0x00076c00010b7983 */ /* 0x000ee20000300800 */
[----:B--2---:R-:W-:-:S03]  /*2e180*/  IMAD.MOV.U32 R8, RZ, RZ, R27 ;  /* 0x000000ffff087224 */ /* 0x004fc600078e001b */
[----:B------:R-:W2:Y:S01]  /*2e190*/  LDL.LU R27, [R1+0x760] ;  /* 0x00076000011b7983 */ /* 0x000ea20000300800 */
[----:B----4-:R-:W-:Y:S01]  /*2e1a0*/  IADD3 R41, P2, R41, UR7, RZ ;  /* 0x0000000729297c10 */ /* 0x010fe2000ff5e0ff */
[----:B------:R-:W-:Y:S02]  /*2e1b0*/  IMAD.MOV.U32 R9, RZ, RZ, R40 ;  /* 0x000000ffff097224 */ /* 0x000fe400078e0028 */
[----:B-1----:R-:W4:Y:S01]  /*2e1c0*/  LDL.LU R40, [R1+0x768] ;  /* 0x0007680001287983 */ /* 0x002f220000300800 */
[----:B-----5:R-:W-:-:S03]  /*2e1d0*/  IADD3 R26, P3, R26, UR7, RZ ;  /* 0x000000071a1a7c10 */ /* 0x020fc6000ff7e0ff */
[----:B------:R1:W-:Y:S04]  /*2e1e0*/  STL [R1+0x664], R41 ;  /* 0x0006642901007387 */ /* 0x0003e80000100800 */
[----:B------:R5:W-:Y:S01]  /*2e1f0*/  LDGSTS.E [R2+0x9900], [R8.64], P0 ;  /* 0x0990000008027fae */ /* 0x000be20008121848 */
[----:B------:R-:W-:Y:S01]  /*2e200*/  IADD3.X R56, R56, UR6, RZ, P2, !PT ;  /* 0x0000000638387c10 */ /* 0x000fe200097fe4ff */
[----:B-----5:R-:W-:-:S04]  /*2e210*/  IMAD.MOV.U32 R8, RZ, RZ, R41 ;  /* 0x000000ffff087224 */ /* 0x020fc800078e0029 */
[----:B------:R-:W-:Y:S01]  /*2e220*/  STL [R1+0x660], R56 ;  /* 0x0006603801007387 */ /* 0x000fe20000100800 */
[----:B------:R-:W-:-:S03]  /*2e230*/  IADD3.X R43, R43, UR6, RZ, P3, !PT ;  /* 0x000000062b2b7c10 */ /* 0x000fc60009ffe4ff */
[----:B------:R-:W-:Y:S01]  /*2e240*/  STL [R1+0x66c], R26 ;  /* 0x00066c1a01007387 */ /* 0x000fe20000100800 */
[----:B------:R-:W-:-:S03]  /*2e250*/  IMAD.MOV.U32 R9, RZ, RZ, R56 ;  /* 0x000000ffff097224 */ /* 0x000fc600078e0038 */
[----:B------:R-:W5:Y:S04]  /*2e260*/  LDL.LU R58, [R1+0x7e4] ;  /* 0x0007e400013a7983 */ /* 0x000f680000300800 */
        /* <DEDUP_REMOVED lines=13> */
[----:B------:R-:W-:Y:S02]  /*2e340*/  IADD3.X R57, R57, UR6, RZ, P2, !PT ;  /* 0x0000000639397c10 */ /* 0x000fe400097fe4ff */
[----:B------:R-:W-:-:S03]  /*2e350*/  IADD3.X R24, R24, UR6, RZ, P3, !PT ;  /* 0x0000000618187c10 */ /* 0x000fc60009ffe4ff */
[----:B------:R1:W-:Y:S02]  /*2e360*/  STL [R1+0x6e0], R57 ;  /* 0x0006e03901007387 */ /* 0x0003e40000100800 */
[----:B-1----:R-:W-:Y:S02]  /*2e370*/  IMAD.MOV.U32 R9, RZ, RZ, R57 ;  /* 0x000000ffff097224 */ /* 0x002fe400078e0039 */
        /* <DEDUP_REMOVED lines=12> */
[----:B------:R-:W-:Y:S01]  /*2e440*/  STL [R1+0x764], R25 ;  /* 0x0007641901007387 */ /* 0x000fe20000100800 */
[----:B------:R-:W-:Y:S02]  /*2e450*/  IADD3 R11, P3, R11, UR7, RZ ;  /* 0x000000070b0b7c10 */ /* 0x000fe4000ff7e0ff */
[----:B--2---:R-:W-:Y:S01]  /*2e460*/  IADD3.X R27, R27, UR6, RZ, P2, !PT ;  /* 0x000000061b1b7c10 */ /* 0x004fe200097fe4ff */
[----:B-1----:R-:W-:Y:S01]  /*2e470*/  IMAD.MOV.U32 R8, RZ, RZ, R25 ;  /* 0x000000ffff087224 */ /* 0x002fe200078e0019 */
[----:B----4-:R-:W-:-:S03]  /*2e480*/  IADD3.X R40, R40, UR6, RZ, P3, !PT ;  /* 0x0000000628287c10 */ /* 0x010fc60009ffe4ff */
[----:B------:R1:W-:Y:S01]  /*2e490*/  STL [R1+0x760], R27 ;  /* 0x0007601b01007387 */ /* 0x0003e20000100800 */
[----:B------:R-:W-:-:S03]  /*2e4a0*/  IMAD.MOV.U32 R9, RZ, RZ, R27 ;  /* 0x000000ffff097224 */ /* 0x000fc600078e001b */
[----:B------:R-:W-:Y:S04]  /*2e4b0*/  STL [R1+0x76c], R11 ;  /* 0x00076c0b01007387 */ /* 0x000fe80000100800 */
[----:B------:R2:W-:Y:S04]  /*2e4c0*/  LDGSTS.E [R2+0xc800], [R8.64], P1 ;  /* 0x0c80000008027fae */ /* 0x0005e80008921848 */
[----:B-1----:R-:W3:Y:S04]  /*2e4d0*/  LDL.LU R27, [R1+0x8e0] ;  /* 0x0008e000011b7983 */ /* 0x002ee80000300800 */
[----:B------:R1:W-:Y:S04]  /*2e4e0*/  STL [R1+0x768], R40 ;  /* 0x0007682801007387 */ /* 0x0003e80000100800 */
[----:B------:R-:W4:Y:S01]  /*2e4f0*/  LDL.LU R25, [R1+0x8e8] ;  /* 0x0008e80001197983 */ /* 0x000f220000300800 */
[----:B--2---:R-:W-:-:S02]  /*2e500*/  IMAD.MOV.U32 R8, RZ, RZ, R11 ;  /* 0x000000ffff087224 */ /* 0x004fc400078e000b */
[----:B------:R-:W-:Y:S02]  /*2e510*/  IMAD.MOV.U32 R9, RZ, RZ, R40 ;  /* 0x000000ffff097224 */ /* 0x000fe400078e0028 */
[----:B-1----:R-:W2:Y:S04]  /*2e520*/  LDL.LU R40, [R1+0x174] ;  /* 0x0001740001287983 */ /* 0x002ea80000300800 */
[----:B------:R1:W-:Y:S04]  /*2e530*/  LDGSTS.E [R2+0xc900], [R8.64], P0 ;  /* 0x0c90000008027fae */ /* 0x0003e80008121848 */
[----:B------:R-:W2:Y:S01]  /*2e540*/  LDL.LU R11, [R1+0x17c] ;  /* 0x00017c00010b7983 */ /* 0x000ea20000300800 */
[----:B-----5:R-:W-:-:S05]  /*2e550*/  IADD3 R58, P2, R58, UR7, RZ ;  /* 0x000000073a3a7c10 */ /* 0x020fca000ff5e0ff */
[----:B-1----:R-:W-:Y:S01]  /*2e560*/  IMAD.MOV.U32 R8, RZ, RZ, R58 ;  /* 0x000000ffff087224 */ /* 0x002fe200078e003a */
[----:B------:R-:W-:Y:S02]  /*2e570*/  IADD3 R41, P3, R41, UR7, RZ ;  /* 0x0000000729297c10 */ /* 0x000fe4000ff7e0ff */
[----:B------:R-:W-:Y:S01]  /*2e580*/  IADD3.X R59, R59, UR6, RZ, P2, !PT ;  /* 0x000000063b3b7c10 */ /* 0x000fe200097fe4ff */
[----:B------:R-:W-:Y:S04]  /*2e590*/  STL [R1+0x7e4], R58 ;  /* 0x0007e43a01007387 */ /* 0x000fe80000100800 */
[----:B------:R-:W-:Y:S01]  /*2e5a0*/  IMAD.MOV.U32 R9, RZ, RZ, R59 ;  /* 0x000000ffff097224 */ /* 0x000fe200078e003b */
[----:B------:R-:W-:Y:S04]  /*2e5b0*/  STL [R1+0x7e0], R59 ;  /* 0x0007e03b01007387 */ /* 0x000fe80000100800 */
[----:B------:R1:W-:Y:S04]  /*2e5c0*/  STL [R1+0x7ec], R41 ;  /* 0x0007ec2901007387 */ /* 0x0003e80000100800 */
[----:B------:R5:W-:Y:S01]  /*2e5d0*/  LDGSTS.E [R2+0xd800], [R8.64], P1 ;  /* 0x0d80000008027fae */ /* 0x000be20008921848 */
[----:B------:R-:W-:-:S05]  /*2e5e0*/  IADD3.X R43, R43, UR6, RZ, P3, !PT ;  /* 0x000000062b2b7c10 */ /* 0x000fca0009ffe4ff */
[----:B------:R5:W-:Y:S01]  /*2e5f0*/  STL [R1+0x7e8], R43 ;  /* 0x0007e82b01007387 */ /* 0x000be20000100800 */
[----:B------:R-:W-:Y:S01]  /*2e600*/  IADD3 R56, P2, R56, UR7, RZ ;  /* 0x0000000738387c10 */ /* 0x000fe2000ff5e0ff */
[----:B-----5:R-:W-:Y:S02]  /*2e610*/  IMAD.MOV.U32 R8, RZ, RZ, R41 ;  /* 0x000000ffff087224 */ /* 0x020fe400078e0029 */
[----:B-1----:R-:W5:Y:S01]  /*2e620*/  LDL.LU R41, [R1+0x170] ;  /* 0x0001700001297983 */ /* 0x002f620000300800 */
[----:B------:R-:W-:Y:S01]  /*2e630*/  IMAD.MOV.U32 R9, RZ, RZ, R43 ;  /* 0x000000ffff097224 */ /* 0x000fe200078e002b */
[----:B------:R-:W-:Y:S02]  /*2e640*/  IADD3 R26, P3, R26, UR7, RZ ;  /* 0x000000071a1a7c10 */ /* 0x000fe4000ff7e0ff */
[----:B------:R-:W5:Y:S04]  /*2e650*/  LDL.LU R43, [R1+0x178] ;  /* 0x00017800012b7983 */ /* 0x000f680000300800 */
[----:B------:R1:W-:Y:S04]  /*2e660*/  LDGSTS.E [R2+0xd900], [R8.64], P0 ;  /* 0x0d90000008027fae */ /* 0x0003e80008121848 */
[----:B------:R1:W-:Y:S02]  /*2e670*/  STL [R1+0x864], R56 ;  /* 0x0008643801007387 */ /* 0x0003e40000100800 */
[----:B-1----:R-:W-:Y:S01]  /*2e680*/  IMAD.MOV.U32 R8, RZ, RZ, R56 ;  /* 0x000000ffff087224 */ /* 0x002fe200078e0038 */
[----:B------:R-:W-:-:S05]  /*2e690*/  IADD3.X R57, R57, UR6, RZ, P2, !PT ;  /* 0x0000000639397c10 */ /* 0x000fca00097fe4ff */
[----:B------:R-:W-:Y:S01]  /*2e6a0*/  IMAD.MOV.U32 R9, RZ, RZ, R57 ;  /* 0x000000ffff097224 */ /* 0x000fe200078e0039 */
[----:B------:R-:W-:Y:S01]  /*2e6b0*/  IADD3.X R42, R42, UR6, RZ, P3, !PT ;  /* 0x000000062a2a7c10 */ /* 0x000fe20009ffe4ff */
[----:B------:R-:W-:Y:S04]  /*2e6c0*/  STL [R1+0x860], R57 ;  /* 0x0008603901007387 */ /* 0x000fe80000100800 */
[----:B------:R1:W-:Y:S04]  /*2e6d0*/  STL [R1+0x86c], R26 ;  /* 0x00086c1a01007387 */ /* 0x0003e80000100800 */
[----:B------:R1:W-:Y:S04]  /*2e6e0*/  LDGSTS.E [R2+0xe800], [R8.64], P1 ;  /* 0x0e80000008027fae */ /* 0x0003e80008921848 */
[----:B------:R-:W-:Y:S04]  /*2e6f0*/  STL [R1+0x868], R42 ;  /* 0x0008682a01007387 */ /* 0x000fe80000100800 */
[----:B------:R-:W5:Y:S01]  /*2e700*/  LDL.LU R56, [R1+0x1f0] ;  /* 0x0001f00001387983 */ /* 0x000f620000300800 */
[----:B-1----:R-:W-:-:S03]  /*2e710*/  IMAD.MOV.U32 R8, RZ, RZ, R26 ;  /* 0x000000ffff087224 */ /* 0x002fc600078e001a */
[----:B------:R-:W5:Y:S04]  /*2e720*/  LDL.LU R26, [R1+0x1f4] ;  /* 0x0001f400011a7983 */ /* 0x000f680000300800 */
[----:B------:R-:W5:Y:S04]  /*2e730*/  LDL.LU R59, [R1+0x1f8] ;  /* 0x0001f800013b7983 */ /* 0x000f680000300800 */
[----:B------:R-:W5:Y:S01]  /*2e740*/  LDL.LU R58, [R1+0x1fc] ;  /* 0x0001fc00013a7983 */ /* 0x000f620000300800 */
[----:B------:R-:W-:Y:S01]  /*2e750*/  IADD3 R3, P2, R3, UR7, RZ ;  /* 0x0000000703037c10 */ /* 0x000fe2000ff5e0ff */
[----:B------:R-:W-:Y:S01]  /*2e760*/  IMAD.MOV.U32 R9, RZ, RZ, R42 ;  /* 0x000000ffff097224 */ /* 0x000fe200078e002a */
[----:B------:R-:W-:-:S03]  /*2e770*/  IADD3 R24, P3, R24, UR7, RZ ;  /* 0x0000000718187c10 */ /* 0x000fc6000ff7e0ff */
[----:B------:R1:W-:Y:S04]  /*2e780*/  STL [R1+0x8e4], R3 ;  /* 0x0008e40301007387 */ /* 0x0003e80000100800 */
[----:B------:R1:W-:Y:S02]  /*2e790*/  LDGSTS.E [R2+0xe900], [R8.64], P0 ;  /* 0x0e90000008027fae */ /* 0x0003e40008121848 */
[----:B-1----:R-:W-:Y:S01]  /*2e7a0*/  IMAD.MOV.U32 R8, RZ, RZ, R3 ;  /* 0x000000ffff087224 */ /* 0x002fe200078e0003 */
[----:B---3--:R-:W-:-:S05]  /*2e7b0*/  IADD3.X R27, R27, UR6, RZ, P2, !PT ;  /* 0x000000061b1b7c10 */ /* 0x008fca00097fe4ff */
[----:B------:R1:W-:Y:S01]  /*2e7c0*/  STL [R1+0x8e0], R27 ;  /* 0x0008e01b01007387 */ /* 0x0003e20000100800 */
[----:B----4-:R-:W-:-:S03]  /*2e7d0*/  IADD3.X R25, R25, UR6, RZ, P3, !PT ;  /* 0x0000000619197c10 */ /* 0x010fc60009ffe4ff */
[----:B------:R3:W-:Y:S01]  /*2e7e0*/  STL [R1+0x8ec], R24 ;  /* 0x0008ec1801007387 */ /* 0x0007e20000100800 */
[----:B------:R-:W-:-:S03]  /*2e7f0*/  IMAD.MOV.U32 R9, RZ, RZ, R27 ;  /* 0x000000ffff097224 */ /* 0x000fc600078e001b */
[----:B------:R-:W4:Y:S04]  /*2e800*/  LDL.LU R3, [R1+0x274] ;  /* 0x0002740001037983 */ /* 0x000f280000300800 */
[----:B------:R3:W-:Y:S04]  /*2e810*/  STL [R1+0x8e8], R25 ;  /* 0x0008e81901007387 */ /* 0x0007e80000100800 */
[----:B-1----:R-:W4:Y:S01]  /*2e820*/  LDL.LU R27, [R1+0x27c] ;  /* 0x00027c00011b7983 */ /* 0x002f220000300800 */
[----:B--2---:R-:W-:-:S03]  /*2e830*/  IADD3 R40, P2, R40, UR7, RZ ;  /* 0x0000000728287c10 */ /* 0x004fc6000ff5e0ff */
[----:B------:R-:W2:Y:S04]  /*2e840*/  LDL.LU R42, [R1+0x270] ;  /* 0x00027000012a7983 */ /* 0x000ea80000300800 */
[----:B------:R1:W-:Y:S01]  /*2e850*/  LDGSTS.E [R2+0xf800], [R8.64], P1 ;  /* 0x0f80000008027fae */ /* 0x0003e20008921848 */
[----:B------:R-:W-:-:S03]  /*2e860*/  IADD3 R11, P3, R11, UR7, RZ ;  /* 0x000000070b0b7c10 */ /* 0x000fc6000ff7e0ff */
[----:B------:R-:W2:Y:S01]  /*2e870*/  LDL.LU R57, [R1+0x278] ;  /* 0x0002780001397983 */ /* 0x000ea20000300800 */
[----:B-1----:R-:W-:Y:S02]  /*2e880*/  IMAD.MOV.U32 R8, RZ, RZ, R24 ;  /* 0x000000ffff087224 */ /* 0x002fe400078e0018 */
[----:B------:R-:W-:Y:S01]  /*2e890*/  IMAD.MOV.U32 R9, RZ, RZ, R25 ;  /* 0x000000ffff097224 */ /* 0x000fe200078e0019 */
[----:B---3--:R-:W-:Y:S01]  /*2e8a0*/  LOP3.LUT R24, R202, 0x50, RZ, 0x3c, !PT ;  /* 0x00000050ca187812 */ /* 0x008fe200078e3cff */
[----:B------:R1:W-:Y:S04]  /*2e8b0*/  STL [R1+0x174], R40 ;  /* 0x0001742801007387 */ /* 0x0003e80000100800 */
[----:B------:R3:W-:Y:S04]  /*2e8c0*/  LDGSTS.E [R2+0xf900], [R8.64], P0 ;  /* 0x0f90000008027fae */ /* 0x0007e80008121848 */
[----:B------:R-:W-:Y:S01]  /*2e8d0*/  STL [R1+0x17c], R11 ;  /* 0x00017c0b01007387 */ /* 0x000fe20000100800 */
[----:B---3--:R-:W-:Y:S01]  /*2e8e0*/  IMAD.U32 R2, RZ, RZ, UR5 ;  /* 0x00000005ff027e24 */ /* 0x008fe2000f8e00ff */
[----:B-----5:R-:W-:-:S03]  /*2e8f0*/  IADD3.X R41, R41, UR6, RZ, P2, !PT ;  /* 0x0000000629297c10 */ /* 0x020fc600097fe4ff */
[----:B------:R-:W-:Y:S02]  /*2e900*/  IMAD R2, R2, 0x10000, R24 ;  /* 0x0001000002027824 */ /* 0x000fe400078e0218 */
[----:B------:R3:W-:Y:S01]  /*2e910*/  STL [R1+0x170], R41 ;  /* 0x0001702901007387 */ /* 0x0007e20000100800 */
[----:B------:R-:W-:-:S03]  /*2e920*/  IMAD.MOV.U32 R8, RZ, RZ, R40 ;  /* 0x000000ffff087224 */ /* 0x000fc600078e0028 */
[----:B------:R-:W5:Y:S04]  /*2e930*/  LDL.LU R24, [R1+0x2f4] ;  /* 0x0002f40001187983 */ /* 0x000f680000300800 */
[----:B------:R-:W5:Y:S04]  /*2e940*/  LDL.LU R25, [R1+0x2fc] ;  /* 0x0002fc0001197983 */ /* 0x000f680000300800 */
[----:B-1----:R-:W5:Y:S01]  /*2e950*/  LDL.LU R40, [R1+0x2f0] ;  /* 0x0002f00001287983 */ /* 0x002f620000300800 */
[----:B------:R-:W-:Y:S01]  /*2e960*/  IMAD.MOV.U32 R9, RZ, RZ, R41 ;  /* 0x000000ffff097224 */ /* 0x000fe200078e0029 */
[----:B------:R-:W-:-:S02]  /*2e970*/  IADD3.X R43, R43, UR6, RZ, P3, !PT ;  /* 0x000000062b2b7c10 */ /* 0x000fc40009ffe4ff */
[----:B---3--:R-:W3:Y:S04]  /*2e980*/  LDL.LU R41, [R1+0x2f8] ;  /* 0x0002f80001297983 */ /* 0x008ee80000300800 */
[----:B------:R1:W-:Y:S04]  /*2e990*/  LDGSTS.E [R2+0xa00], [R8.64], P1 ;  /* 0x00a0000008027fae */ /* 0x0003e80008921848 */
[----:B------:R1:W-:Y:S02]  /*2e9a0*/  STL [R1+0x178], R43 ;  /* 0x0001782b01007387 */ /* 0x0003e40000100800 */
[----:B-1----:R-:W-:-:S02]  /*2e9b0*/  IMAD.MOV.U32 R8, RZ, RZ, R11 ;  /* 0x000000ffff087224 */ /* 0x002fc400078e000b */
[----:B------:R-:W-:Y:S02]  /*2e9c0*/  IMAD.MOV.U32 R9, RZ, RZ, R43 ;  /* 0x000000ffff097224 */ /* 0x000fe400078e002b */
[----:B------:R-:W3:Y:S04]  /*2e9d0*/  LDL.LU R43, [R1+0x374] ;  /* 0x00037400012b7983 */ /* 0x000ee80000300800 */
[----:B------:R-:W3:Y:S04]  /*2e9e0*/  LDL.LU R11, [R1+0x37c] ;  /* 0x00037c00010b7983 */ /* 0x000ee80000300800 */
        /* <DEDUP_REMOVED lines=10> */
[----:B------:R-:W3:Y:S04]  /*2ea90*/  LDL.LU R56, [R1+0x370] ;  /* 0x0003700001387983 */ /* 0x000ee80000300800 */
[----:B------:R-:W-:Y:S04]  /*2eaa0*/  STL [R1+0x1f8], R59 ;  /* 0x0001f83b01007387 */ /* 0x000fe80000100800 */
[----:B------:R-:W3:Y:S04]  /*2eab0*/  LDL.LU R26, [R1+0x378] ;  /* 0x00037800011a7983 */ /* 0x000ee80000300800 */
[----:B------:R1:W-:Y:S02]  /*2eac0*/  LDGSTS.E [R2+0x1a00], [R8.64], P1 ;  /* 0x01a0000008027fae */ /* 0x0003e40008921848 */
[----:B-1----:R-:W-:-:S02]  /*2ead0*/  IMAD.MOV.U32 R8, RZ, RZ, R58 ;  /* 0x000000ffff087224 */ /* 0x002fc400078e003a */
[----:B------:R-:W-:-:S05]  /*2eae0*/  IMAD.MOV.U32 R9, RZ, RZ, R59 ;  /* 0x000000ffff097224 */ /* 0x000fca00078e003b */
[----:B------:R1:W-:Y:S01]  /*2eaf0*/  LDGSTS.E [R2+0x1b00], [R8.64], P0 ;  /* 0x01b0000008027fae */ /* 0x0003e20008121848 */
[----:B----4-:R-:W-:Y:S02]  /*2eb00*/  IADD3 R3, P2, R3, UR7, RZ ;  /* 0x0000000703037c10 */ /* 0x010fe4000ff5e0ff */
[----:B------:R-:W-:Y:S02]  /*2eb10*/  IADD3 R27, P3, R27, UR7, RZ ;  /* 0x000000071b1b7c10 */ /* 0x000fe4000ff7e0ff */
[----:B--2---:R-:W-:Y:S01]  /*2eb20*/  IADD3.X R42, R42, UR6, RZ, P2, !PT ;  /* 0x000000062a2a7c10 */ /* 0x004fe200097fe4ff */
[----:B------:R-:W-:Y:S01]  /*2eb30*/  STL [R1+0x274], R3 ;  /* 0x0002740301007387 */ /* 0x000fe20000100800 */
[----:B-1----:R-:W-:-:S03]  /*2eb40*/  IMAD.MOV.U32 R8, RZ, RZ, R3 ;  /* 0x000000ffff087224 */ /* 0x002fc600078e0003 */
[----:B------:R-:W-:Y:S01]  /*2eb50*/  IMAD.MOV.U32 R9, RZ, RZ, R42 ;  /* 0x000000ffff097224 */ /* 0x000fe200078e002a */
[----:B------:R1:W-:Y:S01]  /*2eb60*/  STL [R1+0x270], R42 ;  /* 0x0002702a01007387 */ /* 0x0003e20000100800 */
[----:B------:R-:W-:-:S03]  /*2eb70*/  IADD3.X R57, R57, UR6, RZ, P3, !PT ;  /* 0x0000000639397c10 */ /* 0x000fc60009ffe4ff */
[----:B------:R-:W-:Y:S04]  /*2eb80*/  STL [R1+0x27c], R27 ;  /* 0x00027c1b01007387 */ /* 0x000fe80000100800 */
[----:B------:R2:W-:Y:S04]  /*2eb90*/  LDGSTS.E [R2+0x2a00], [R8.64], P1 ;  /* 0x02a0000008027fae */ /* 0x0005e80008921848 */
[----:B-1----:R-:W4:Y:S04]  /*2eba0*/  LDL.LU R42, [R1+0x3f4] ;  /* 0x0003f400012a7983 */ /* 0x002f280000300800 */
[----:B------:R1:W-:Y:S04]  /*2ebb0*/  STL [R1+0x278], R57 ;  /* 0x0002783901007387 */ /* 0x0003e80000100800 */
[----:B------:R-:W4:Y:S01]  /*2ebc0*/  LDL.LU R3, [R1+0x3fc] ;  /* 0x0003fc0001037983 */ /* 0x000f220000300800 */
[----:B--2---:R-:W-:-:S03]  /*2ebd0*/  IMAD.MOV.U32 R9, RZ, RZ, R57 ;  /* 0x000000ffff097224 */ /* 0x004fc600078e0039 */
[----:B-1----:R-:W2:Y:S01]  /*2ebe0*/  LDL.LU R57, [R1+0x3f0] ;  /* 0x0003f00001397983 */ /* 0x002ea20000300800 */
[----:B------:R-:W-:-:S03]  /*2ebf0*/  IMAD.MOV.U32 R8, RZ, RZ, R27 ;  /* 0x000000ffff087224 */ /* 0x000fc600078e001b */
[----:B------:R-:W2:Y:S04]  /*2ec00*/  LDL.LU R27, [R1+0x3f8] ;  /* 0x0003f800011b7983 */ /* 0x000ea80000300800 */
[----:B------:R1:W-:Y:S01]  /*2ec10*/  LDGSTS.E [R2+0x2b00], [R8.64], P0 ;  /* 0x02b0000008027fae */ /* 0x0003e20008121848 */
[----:B-----5:R-:W-:Y:S02]  /*2ec20*/  IADD3 R24, P2, R24, UR7, RZ ;  /* 0x0000000718187c10 */ /* 0x020fe4000ff5e0ff */
[----:B------:R-:W-:Y:S02]  /*2ec30*/  IADD3 R25, P3, R25, UR7, RZ ;  /* 0x0000000719197c10 */ /* 0x000fe4000ff7e0ff */
[----:B------:R-:W-:Y:S01]  /*2ec40*/  IADD3.X R40, R40, UR6, RZ, P2, !PT ;  /* 0x0000000628287c10 */ /* 0x000fe200097fe4ff */
[----:B------:R-:W-:Y:S01]  /*2ec50*/  STL [R1+0x2f4], R24 ;  /* 0x0002f41801007387 */ /* 0x000fe20000100800 */
[----:B-1----:R-:W-:Y:S01]  /*2ec60*/  IMAD.MOV.U32 R8, RZ, RZ, R24 ;  /* 0x000000ffff087224 */ /* 0x002fe200078e0018 */
[----:B---3--:R-:W-:-:S02]  /*2ec70*/  IADD3.X R41, R41, UR6, RZ, P3, !PT ;  /* 0x0000000629297c10 */ /* 0x008fc40009ffe4ff */
[----:B------:R-:W-:Y:S01]  /*2ec80*/  IMAD.MOV.U32 R9, RZ, RZ, R40 ;  /* 0x000000ffff097224 */ /* 0x000fe200078e0028 */
[----:B------:R1:W-:Y:S04]  /*2ec90*/  STL [R1+0x2f0], R40 ;  /* 0x0002f02801007387 */ /* 0x0003e80000100800 */
        /* <DEDUP_REMOVED lines=11> */
[----:B------:R1:W-:Y:S04]  /*2ed50*/  STL [R1+0x374], R43 ;  /* 0x0003742b01007387 */ /* 0x0003e80000100800 */
[----:B------:R1:W-:Y:S02]  /*2ed60*/  LDGSTS.E [R2+0x3b00], [R8.64], P0 ;  /* 0x03b0000008027fae */ /* 0x0003e40008121848 */
[----:B-1----:R-:W-:Y:S01]  /*2ed70*/  IMAD.MOV.U32 R8, RZ, RZ, R43 ;  /* 0x000000ffff087224 */ /* 0x002fe200078e002b */
[----:B------:R-:W-:-:S05]  /*2ed80*/  IADD3.X R56, R56, UR6, RZ, P2, !PT ;  /* 0x0000000638387c10 */ /* 0x000fca00097fe4ff */
[----:B------:R1:W-:Y:S01]  /*2ed90*/  STL [R1+0x370], R56 ;  /* 0x0003703801007387 */ /* 0x0003e20000100800 */
[----:B------:R-:W-:-:S03]  /*2eda0*/  IADD3.X R26, R26, UR6, RZ, P3, !PT ;  /* 0x000000061a1a7c10 */ /* 0x000fc60009ffe4ff */
[----:B------:R1:W-:Y:S01]  /*2edb0*/  STL [R1+0x37c], R11 ;  /* 0x00037c0b01007387 */ /* 0x0003e20000100800 */
[----:B------:R-:W-:-:S03]  /*2edc0*/  IMAD.MOV.U32 R9, RZ, RZ, R56 ;  /* 0x000000ffff097224 */ /* 0x000fc600078e0038 */
[----:B------:R-:W3:Y:S04]  /*2edd0*/  LDL.LU R43, [R1+0x4f4] ;  /* 0x0004f400012b7983 */ /* 0x000ee80000300800 */
[----:B------:R1:W-:Y:S04]  /*2ede0*/  STL [R1+0x378], R26 ;  /* 0x0003781a01007387 */ /* 0x0003e80000100800 */
[----:B------:R-:W3:Y:S04]  /*2edf0*/  LDL.LU R58, [R1+0x4fc] ;  /* 0x0004fc00013a7983 */ /* 0x000ee80000300800 */
[----:B-1----:R-:W3:Y:S04]  /*2ee00*/  LDL.LU R56, [R1+0x4f0] ;  /* 0x0004f00001387983 */ /* 0x002ee80000300800 */
        /* <DEDUP_REMOVED lines=13> */
[----:B------:R1:W-:Y:S04]  /*2eee0*/  STL [R1+0x3f0], R57 ;  /* 0x0003f03901007387 */ /* 0x0003e80000100800 */
[----:B------:R2:W-:Y:S04]  /*2eef0*/  STL [R1+0x3fc], R3 ;  /* 0x0003fc0301007387 */ /* 0x0005e80000100800 */
[----:B----4-:R-:W4:Y:S01]  /*2ef00*/  LDL.LU R42, [R1+0x570] ;  /* 0x00057000012a7983 */ /* 0x010f220000300800 */
[----:B------:R-:W-:-:S03]  /*2ef10*/  IMAD.MOV.U32 R9, RZ, RZ, R57 ;  /* 0x000000ffff097224 */ /* 0x000fc600078e0039 */
[----:B------:R2:W-:Y:S04]  /*2ef20*/  STL [R1+0x3f8], R27 ;  /* 0x0003f81b01007387 */ /* 0x0005e80000100800 */
[----:B-1----:R-:W4:Y:S04]  /*2ef30*/  LDL.LU R57, [R1+0x578] ;  /* 0x0005780001397983 */ /* 0x002f280000300800 */
[----:B------:R1:W-:Y:S02]  /*2ef40*/  LDGSTS.E [R2+0x5a00], [R8.64], P1 ;  /* 0x05a0000008027fae */ /* 0x0003e40008921848 */
[----:B-1----:R-:W-:-:S02]  /*2ef50*/  IMAD.MOV.U32 R8, RZ, RZ, R3 ;  /* 0x000000ffff087224 */ /* 0x002fc400078e0003 */
[----:B------:R-:W-:Y:S01]  /*2ef60*/  IMAD.MOV.U32 R9, RZ, RZ, R27 ;  /* 0x000000ffff097224 */ /* 0x000fe200078e001b */
[----:B--2---:R-:W2:Y:S01]  /*2ef70*/  LDL.LU R3, [R1+0x5f4] ;  /* 0x0005f40001037983 */ /* 0x004ea20000300800 */
[----:B-----5:R-:W-:-:S03]  /*2ef80*/  IADD3 R40, P2, R40, UR7, RZ ;  /* 0x0000000728287c10 */ /* 0x020fc6000ff5e0ff */
[----:B------:R-:W5:Y:S04]  /*2ef90*/  LDL.LU R27, [R1+0x5fc] ;  /* 0x0005fc00011b7983 */ /* 0x000f680000300800 */
[----:B------:R1:W-:Y:S01]  /*2efa0*/  STL [R1+0x474], R40 ;  /* 0x0004742801007387 */ /* 0x0003e20000100800 */
[----:B------:R-:W-:-:S03]  /*2efb0*/  IADD3 R24, P3, R24, UR7, RZ ;  /* 0x0000000718187c10 */ /* 0x000fc6000ff7e0ff */
[----:B------:R1:W-:Y:S01]  /*2efc0*/  LDGSTS.E [R2+0x5b00], [R8.64], P0 ;  /* 0x05b0000008027fae */ /* 0x0003e20008121848 */
[----:B---3--:R-:W-:Y:S02]  /*2efd0*/  IADD3.X R41, R41, UR6, RZ, P2, !PT ;  /* 0x0000000629297c10 */ /* 0x008fe400097fe4ff */
[----:B------:R-:W-:-:S03]  /*2efe0*/  IADD3.X R25, R25, UR6, RZ, P3, !PT ;  /* 0x0000000619197c10 */ /* 0x000fc60009ffe4ff */
[----:B------:R3:W-:Y:S01]  /*2eff0*/  STL [R1+0x470], R41 ;  /* 0x0004702901007387 */ /* 0x0007e20000100800 */
[----:B-1----:R-:W-:-:S03]  /*2f000*/  IMAD.MOV.U32 R8, RZ, RZ, R40 ;  /* 0x000000ffff087224 */ /* 0x002fc600078e0028 */
[----:B------:R-:W-:Y:S04]  /*2f010*/  STL [R1+0x47c], R24 ;  /* 0x00047c1801007387 */ /* 0x000fe80000100800 */
[----:B------:R-:W5:Y:S01]  /*2f020*/  LDL.LU R40, [R1+0x5f0] ;  /* 0x0005f00001287983 */ /* 0x000f620000300800 */
[----:B------:R-:W-:-:S03]  /*2f030*/  IMAD.MOV.U32 R9, RZ, RZ, R41 ;  /* 0x000000ffff097224 */ /* 0x000fc600078e0029 */
[----:B------:R1:W-:Y:S04]  /*2f040*/  STL [R1+0x478], R25 ;  /* 0x0004781901007387 */ /* 0x0003e80000100800 */
[----:B---3--:R-:W5:Y:S04]  /*2f050*/  LDL.LU R41, [R1+0x5f8] ;  /* 0x0005f80001297983 */ /* 0x008f680000300800 */
[----:B------:R1:W-:Y:S02]  /*2f060*/  LDGSTS.E [R2+0x6a00], [R8.64], P1 ;  /* 0x06a0000008027fae */ /* 0x0003e40008921848 */
[----:B-1----:R-:W-:-:S02]  /*2f070*/  IMAD.MOV.U32 R8, RZ, RZ, R24 ;  /* 0x000000ffff087224 */ /* 0x002fc400078e0018 */
[----:B------:R-:W-:Y:S02]  /*2f080*/  IMAD.MOV.U32 R9, RZ, RZ, R25 ;  /* 0x000000ffff097224 */ /* 0x000fe400078e0019 */
        /* <DEDUP_REMOVED lines=10> */
[----:B------:R-:W-:Y:S01]  /*2f130*/  STL [R1+0x4fc], R58 ;  /* 0x0004fc3a01007387 */ /* 0x000fe20000100800 */
[----:B------:R-:W-:-:S03]  /*2f140*/  IMAD.MOV.U32 R8, RZ, RZ, R43 ;  /* 0x000000ffff087224 */ /* 0x000fc600078e002b */
[----:B------:R-:W5:Y:S04]  /*2f150*/  LDL.LU R56, [R1+0x670] ;  /* 0x0006700001387983 */ /* 0x000f680000300800 */
[----:B------:R-:W-:Y:S04]  /*2f160*/  STL [R1+0x4f8], R59 ;  /* 0x0004f83b01007387 */ /* 0x000fe80000100800 */
[----:B------:R-:W5:Y:S01]  /*2f170*/  LDL.LU R43, [R1+0x678] ;  /* 0x00067800012b7983 */ /* 0x000f620000300800 */
        /* <DEDUP_REMOVED lines=8> */
[----:B----4-:R-:W-:-:S05]  /*2f200*/  IADD3.X R42, R42, UR6, RZ, P2, !PT ;  /* 0x000000062a2a7c10 */ /* 0x010fca00097fe4ff */
        /* <DEDUP_REMOVED lines=8> */
[----:B----4-:R-:W-:Y:S01]  /*2f290*/  IMAD.MOV.U32 R9, RZ, RZ, R57 ;  /* 0x000000ffff097224 */ /* 0x010fe200078e0039 */
[----:B--2---:R-:W-:-:S02]  /*2f2a0*/  IADD3 R3, P2, R3, UR7, RZ ;  /* 0x0000000703037c10 */ /* 0x004fc4000ff5e0ff */
[----:B-1----:R-:W2:Y:S01]  /*2f2b0*/  LDL.LU R57, [R1+0x6f0] ;  /* 0x0006f00001397983 */ /* 0x002ea20000300800 */
[----:B------:R-:W-:Y:S01]  /*2f2c0*/  IMAD.MOV.U32 R8, RZ, RZ, R26 ;  /* 0x000000ffff087224 */ /* 0x000fe200078e001a */
[----:B-----5:R-:W-:Y:S02]  /*2f2d0*/  IADD3 R27, P3, R27, UR7, RZ ;  /* 0x000000071b1b7c10 */ /* 0x020fe4000ff7e0ff */
[----:B------:R-:W4:Y:S04]  /*2f2e0*/  LDL.LU R26, [R1+0x6f8] ;  /* 0x0006f800011a7983 */ /* 0x000f280000300800 */
        /* <DEDUP_REMOVED lines=12> */
[----:B-----5:R-:W-:Y:S01]  /*2f3b0*/  IMAD.MOV.U32 R9, RZ, RZ, R41 ;  /* 0x000000ffff097224 */ /* 0x020fe200078e0029 */
[----:B------:R-:W-:-:S02]  /*2f3c0*/  IADD3 R25, P2, R25, UR7, RZ ;  /* 0x0000000719197c10 */ /* 0x000fc4000ff5e0ff */
[----:B-1----:R-:W5:Y:S01]  /*2f3d0*/  LDL.LU R41, [R1+0x770] ;  /* 0x0007700001297983 */ /* 0x002f620000300800 */
[----:B------:R-:W-:Y:S01]  /*2f3e0*/  IMAD.MOV.U32 R8, RZ, RZ, R27 ;  /* 0x000000ffff087224 */ /* 0x000fe200078e001b */
[----:B------:R-:W-:Y:S02]  /*2f3f0*/  IADD3 R24, P3, R24, UR7, RZ ;  /* 0x0000000718187c10 */ /* 0x000fe4000ff7e0ff */
[----:B------:R-:W5:Y:S04]  /*2f400*/  LDL.LU R27, [R1+0x778] ;  /* 0x00077800011b7983 */ /* 0x000f680000300800 */
[----:B------:R1:W-:Y:S04]  /*2f410*/  STL [R1+0x674], R25 ;  /* 0x0006741901007387 */ /* 0x0003e80000100800 */
[----:B------:R1:W-:Y:S02]  /*2f420*/  LDGSTS.E [R2+0x9b00], [R8.64], P0 ;  /* 0x09b0000008027fae */ /* 0x0003e40008121848 */
[----:B-1----:R-:W-:Y:S01]  /*2f430*/  IMAD.MOV.U32 R8, RZ, RZ, R25 ;  /* 0x000000ffff087224 */ /* 0x002fe200078e0019 */
[----:B------:R-:W-:-:S05]  /*2f440*/  IADD3.X R56, R56, UR6, RZ, P2, !PT ;  /* 0x0000000638387c10 */ /* 0x000fca00097fe4ff */
[----:B------:R1:W-:Y:S01]  /*2f450*/  STL [R1+0x670], R56 ;  /* 0x0006703801007387 */ /* 0x0003e20000100800 */
[----:B------:R-:W-:-:S03]  /*2f460*/  IADD3.X R43, R43, UR6, RZ, P3, !PT ;  /* 0x000000062b2b7c10 */ /* 0x000fc60009ffe4ff */
[----:B------:R-:W-:Y:S04]  /*2f470*/  STL [R1+0x67c], R24 ;  /* 0x00067c1801007387 */ /* 0x000fe80000100800 */
[----:B------:R-:W5:Y:S04]  /*2f480*/  LDL.LU R58, [R1+0x7f4] ;  /* 0x0007f400013a7983 */ /* 0x000f680000300800 */
[----:B------:R1:W-:Y:S04]  /*2f490*/  STL [R1+0x678], R43 ;  /* 0x0006782b01007387 */ /* 0x0003e80000100800 */
[----:B------:R-:W5:Y:S04]  /*2f4a0*/  LDL.LU R25, [R1+0x7fc] ;  /* 0x0007fc0001197983 */ /* 0x000f680000300800 */
[----:B------:R-:W5:Y:S01]  /*2f4b0*/  LDL.LU R59, [R1+0x7f0] ;  /* 0x0007f000013b7983 */ /* 0x000f620000300800 */
[----:B------:R-:W-:-:S03]  /*2f4c0*/  IMAD.MOV.U32 R9, RZ, RZ, R56 ;  /* 0x000000ffff097224 */ /* 0x000fc600078e0038 */
[----:B-1----:R-:W5:Y:S04]  /*2f4d0*/  LDL.LU R56, [R1+0x7f8] ;  /* 0x0007f80001387983 */ /* 0x002f680000300800 */
[----:B------:R1:W-:Y:S02]  /*2f4e0*/  LDGSTS.E [R2+0xaa00], [R8.64], P1 ;  /* 0x0aa0000008027fae */ /* 0x0003e40008921848 */
[----:B-1----:R-:W-:Y:S02]  /*2f4f0*/  IMAD.MOV.U32 R8, RZ, RZ, R24 ;  /* 0x000000ffff087224 */ /* 0x002fe400078e0018 */
[----:B------:R-:W-:Y:S02]  /*2f500*/  IMAD.MOV.U32 R9, RZ, RZ, R43 ;  /* 0x000000ffff097224 */ /* 0x000fe400078e002b */
[----:B------:R-:W5:Y:S04]  /*2f510*/  LDL.LU R43, [R1+0x874] ;  /* 0x00087400012b7983 */ /* 0x000f680000300800 */
[----:B------:R-:W5:Y:S04]  /*2f520*/  LDL.LU R24, [R1+0x87c] ;  /* 0x00087c0001187983 */ /* 0x000f680000300800 */
[----:B------:R1:W-:Y:S01]  /*2f530*/  LDGSTS.E [R2+0xab00], [R8.64], P0 ;  /* 0x0ab0000008027fae */ /* 0x0003e20008121848 */
[----:B---3--:R-:W-:-:S05]  /*2f540*/  IADD3 R42, P2, R42, UR7, RZ ;  /* 0x000000072a2a7c10 */ /* 0x008fca000ff5e0ff */
[----:B------:R-:W-:Y:S01]  /*2f550*/  STL [R1+0x6f4], R42 ;  /* 0x0006f42a01007387 */ /* 0x000fe20000100800 */
[----:B------:R-:W-:Y:S02]  /*2f560*/  IADD3 R11, P3, R11, UR7, RZ ;  /* 0x000000070b0b7c10 */ /* 0x000fe4000ff7e0ff */
[----:B--2---:R-:W-:Y:S02]  /*2f570*/  IADD3.X R57, R57, UR6, RZ, P2, !PT ;  /* 0x0000000639397c10 */ /* 0x004fe400097fe4ff */
[----:B----4-:R-:W-:-:S03]  /*2f580*/  IADD3.X R26, R26, UR6, RZ, P3, !PT ;  /* 0x000000061a1a7c10 */ /* 0x010fc60009ffe4ff */
[----:B------:R2:W-:Y:S01]  /*2f590*/  STL [R1+0x6f0], R57 ;  /* 0x0006f03901007387 */ /* 0x0005e20000100800 */
[----:B-1----:R-:W-:-:S03]  /*2f5a0*/  IMAD.MOV.U32 R9, RZ, RZ, R57 ;  /* 0x000000ffff097224 */ /* 0x002fc600078e0039 */
[----:B------:R1:W-:Y:S01]  /*2f5b0*/  STL [R1+0x6fc], R11 ;  /* 0x0006fc0b01007387 */ /* 0x0003e20000100800 */
[----:B------:R-:W-:-:S03]  /*2f5c0*/  IMAD.MOV.U32 R8, RZ, RZ, R42 ;  /* 0x000000ffff087224 */ /* 0x000fc600078e002a */
[----:B--2---:R-:W2:Y:S04]  /*2f5d0*/  LDL.LU R57, [R1+0x870] ;  /* 0x0008700001397983 */ /* 0x004ea80000300800 */
[----:B------:R3:W-:Y:S04]  /*2f5e0*/  STL [R1+0x6f8], R26 ;  /* 0x0006f81a01007387 */ /* 0x0007e80000100800 */
[----:B------:R-:W4:Y:S04]  /*2f5f0*/  LDL.LU R42, [R1+0x878] ;  /* 0x00087800012a7983 */ /* 0x000f280000300800 */
[----:B------:R1:W-:Y:S02]  /*2f600*/  LDGSTS.E [R2+0xba00], [R8.64], P1 ;  /* 0x0ba0000008027fae */ /* 0x0003e40008921848 */
[----:B-1----:R-:W-:Y:S01]  /*2f610*/  IMAD.MOV.U32 R8, RZ, RZ, R11 ;  /* 0x000000ffff087224 */ /* 0x002fe200078e000b */
[----:B------:R-:W-:Y:S01]  /*2f620*/  IADD3 R40, P2, R40, UR7, RZ ;  /* 0x0000000728287c10 */ /* 0x000fe2000ff5e0ff */
[----:B------:R-:W-:Y:S01]  /*2f630*/  IMAD.MOV.U32 R9, RZ, RZ, R26 ;  /* 0x000000ffff097224 */ /* 0x000fe200078e001a */
[----:B------:R-:W4:Y:S04]  /*2f640*/  LDL.LU R11, [R1+0x8f4] ;  /* 0x0008f400010b7983 */ /* 0x000f280000300800 */
[----:B---3--:R-:W3:Y:S01]  /*2f650*/  LDL.LU R26, [R1+0x8fc] ;  /* 0x0008fc00011a7983 */ /* 0x008ee20000300800 */
[----:B------:R-:W-:-:S03]  /*2f660*/  IADD3 R3, P3, R3, UR7, RZ ;  /* 0x0000000703037c10 */ /* 0x000fc6000ff7e0ff */
[----:B------:R1:W-:Y:S01]  /*2f670*/  STL [R1+0x774], R40 ;  /* 0x0007742801007387 */ /* 0x0003e20000100800 */
[----:B-----5:R-:W-:-:S03]  /*2f680*/  IADD3.X R41, R41, UR6, RZ, P2, !PT ;  /* 0x0000000629297c10 */ /* 0x020fc600097fe4ff */
[----:B------:R5:W-:Y:S01]  /*2f690*/  LDGSTS.E [R2+0xbb00], [R8.64], P0 ;  /* 0x0bb0000008027fae */ /* 0x000be20008121848 */
[----:B------:R-:W-:-:S03]  /*2f6a0*/  IADD3.X R27, R27, UR6, RZ, P3, !PT ;  /* 0x000000061b1b7c10 */ /* 0x000fc60009ffe4ff */
[----:B------:R1:W-:Y:S04]  /*2f6b0*/  STL [R1+0x770], R41 ;  /* 0x0007702901007387 */ /* 0x0003e80000100800 */
[----:B------:R-:W-:Y:S01]  /*2f6c0*/  STL [R1+0x77c], R3 ;  /* 0x00077c0301007387 */ /* 0x000fe20000100800 */
[----:B-----5:R-:W-:-:S03]  /*2f6d0*/  IMAD.MOV.U32 R8, RZ, RZ, R40 ;  /* 0x000000ffff087224 */ /* 0x020fc600078e0028 */
[----:B-1----:R-:W5:Y:S01]  /*2f6e0*/  LDL.LU R40, [R1+0x8f0] ;  /* 0x0008f00001287983 */ /* 0x002f620000300800 */
[----:B------:R-:W-:-:S03]  /*2f6f0*/  IMAD.MOV.U32 R9, RZ, RZ, R41 ;  /* 0x000000ffff097224 */ /* 0x000fc600078e0029 */
[----:B------:R1:W-:Y:S04]  /*2f700*/  STL [R1+0x778], R27 ;  /* 0x0007781b01007387 */ /* 0x0003e80000100800 */
[----:B------:R-:W5:Y:S04]  /*2f710*/  LDL.LU R41, [R1+0x8f8] ;  /* 0x0008f80001297983 */ /* 0x000f680000300800 */
[----:B------:R1:W-:Y:S02]  /*2f720*/  LDGSTS.E [R2+0xca00], [R8.64], P1 ;  /* 0x0ca0000008027fae */ /* 0x0003e40008921848 */
[----:B-1----:R-:W-:-:S02]  /*2f730*/  IMAD.MOV.U32 R8, RZ, RZ, R3 ;  /* 0x000000ffff087224 */ /* 0x002fc400078e0003 */
[----:B------:R-:W-:Y:S02]  /*2f740*/  IMAD.MOV.U32 R9, RZ, RZ, R27 ;  /* 0x000000ffff097224 */ /* 0x000fe400078e001b */
[----:B------:R-:W5:Y:S04]  /*2f750*/  LDL.LU R27, [R1+0x184] ;  /* 0x00018400011b7983 */ /* 0x000f680000300800 */
[----:B------:R1:W-:Y:S01]  /*2f760*/  LDGSTS.E [R2+0xcb00], [R8.64], P0 ;  /* 0x0cb0000008027fae */ /* 0x0003e20008121848 */
[----:B------:R-:W-:-:S03]  /*2f770*/  IADD3 R58, P2, R58, UR7, RZ ;  /* 0x000000073a3a7c10 */ /* 0x000fc6000ff5e0ff */
[----:B------:R-:W5:Y:S01]  /*2f780*/  LDL.LU R3, [R1+0x18c] ;  /* 0x00018c0001037983 */ /* 0x000f620000300800 */
[----:B------:R-:W-:Y:S02]  /*2f790*/  IADD3 R25, P3, R25, UR7, RZ ;  /* 0x0000000719197c10 */ /* 0x000fe4000ff7e0ff */
[----:B------:R-:W-:Y:S01]  /*2f7a0*/  IADD3.X R59, R59, UR6, RZ, P2, !PT ;  /* 0x000000063b3b7c10 */ /* 0x000fe200097fe4ff */
[----:B-1----:R-:W-:Y:S01]  /*2f7b0*/  IMAD.MOV.U32 R8, RZ, RZ, R58 ;  /* 0x000000ffff087224 */ /* 0x002fe200078e003a */
[----:B------:R-:W-:Y:S01]  /*2f7c0*/  STL [R1+0x7f4], R58 ;  /* 0x0007f43a01007387 */ /* 0x000fe20000100800 */
[----:B------:R-:W-:Y:S02]  /*2f7d0*/  IADD3.X R56, R56, UR6, RZ, P3, !PT ;  /* 0x0000000638387c10 */ /* 0x000fe40009ffe4ff */
[----:B------:R-:W-:Y:S01]  /*2f7e0*/  IMAD.MOV.U32 R9, RZ, RZ, R59 ;  /* 0x000000ffff097224 */ /* 0x000fe200078e003b */
[----:B------:R-:W-:Y:S04]  /*2f7f0*/  STL [R1+0x7f0], R59 ;  /* 0x0007f03b01007387 */ /* 0x000fe80000100800 */
[----:B------:R-:W-:Y:S04]  /*2f800*/  STL [R1+0x7fc], R25 ;  /* 0x0007fc1901007387 */ /* 0x000fe80000100800 */
[----:B------:R1:W-:Y:S04]  /*2f810*/  LDGSTS.E [R2+0xda00], [R8.64], P1 ;  /* 0x0da0000008027fae */ /* 0x0003e80008921848 */
[----:B------:R1:W-:Y:S02]  /*2f820*/  STL [R1+0x7f8], R56 ;  /* 0x0007f83801007387 */ /* 0x0003e40000100800 */
[----:B-1----:R-:W-:-:S02]  /*2f830*/  IMAD.MOV.U32 R9, RZ, RZ, R56 ;  /* 0x000000ffff097224 */ /* 0x002fc400078e0038 */
[----:B------:R-:W5:Y:S01]  /*2f840*/  LDL.LU R56, [R1+0x180] ;  /* 0x0001800001387983 */ /* 0x000f620000300800 */
[----:B------:R-:W-:Y:S01]  /*2f850*/  IADD3 R43, P2, R43, UR7, RZ ;  /* 0x000000072b2b7c10 */ /* 0x000fe2000ff5e0ff */
[----:B------:R-:W-:Y:S01]  /*2f860*/  IMAD.MOV.U32 R8, RZ, RZ, R25 ;  /* 0x000000ffff087224 */ /* 0x000fe200078e0019 */
[----:B------:R-:W-:Y:S01]  /*2f870*/  IADD3 R24, P3, R24, UR7, RZ ;  /* 0x0000000718187c10 */ /* 0x000fe2000ff7e0ff */
[----:B------:R-:W5:Y:S04]  /*2f880*/  LDL.LU R25, [R1+0x188] ;  /* 0x0001880001197983 */ /* 0x000f680000300800 */
[----:B------:R1:W-:Y:S04]  /*2f890*/  LDGSTS.E [R2+0xdb00], [R8.64], P0 ;  /* 0x0db0000008027fae */ /* 0x0003e80008121848 */
[----:B------:R2:W-:Y:S01]  /*2f8a0*/  STL [R1+0x874], R43 ;  /* 0x0008742b01007387 */ /* 0x0005e20000100800 */
[----:B-1----:R-:W-:Y:S01]  /*2f8b0*/  IMAD.MOV.U32 R8, RZ, RZ, R43 ;  /* 0x000000ffff087224 */ /* 0x002fe200078e002b */
[----:B--2---:R-:W-:-:S05]  /*2f8c0*/  IADD3.X R57, R57, UR6, RZ, P2, !PT ;  /* 0x0000000639397c10 */ /* 0x004fca00097fe4ff */
[----:B------:R-:W-:Y:S01]  /*2f8d0*/  IMAD.MOV.U32 R9, RZ, RZ, R57 ;  /* 0x000000ffff097224 */ /* 0x000fe200078e0039 */
[----:B----4-:R-:W-:Y:S01]  /*2f8e0*/  IADD3.X R42, R42, UR6, RZ, P3, !PT ;  /* 0x000000062a2a7c10 */ /* 0x010fe20009ffe4ff */
[----:B------:R-:W-:Y:S04]  /*2f8f0*/  STL [R1+0x870], R57 ;  /* 0x0008703901007387 */ /* 0x000fe80000100800 */
[----:B------:R1:W-:Y:S04]  /*2f900*/  STL [R1+0x87c], R24 ;  /* 0x00087c1801007387 */ /* 0x0003e80000100800 */
[----:B------:R2:W-:Y:S04]  /*2f910*/  LDGSTS.E [R2+0xea00], [R8.64], P1 ;  /* 0x0ea0000008027fae */ /* 0x0005e80008921848 */
[----:B------:R-:W-:Y:S04]  /*2f920*/  STL [R1+0x878], R42 ;  /* 0x0008782a01007387 */ /* 0x000fe80000100800 */
[----:B------:R-:W4:Y:S01]  /*2f930*/  LDL.LU R43, [R1+0x200] ;  /* 0x00020000012b7983 */ /* 0x000f220000300800 */
[----:B--2---:R-:W-:Y:S01]  /*2f940*/  IMAD.MOV.U32 R8, RZ, RZ, R24 ;  /* 0x000000ffff087224 */ /* 0x004fe200078e0018 */
[----:B------:R-:W-:-:S02]  /*2f950*/  IADD3 R11, P2, R11, UR7, RZ ;  /* 0x000000070b0b7c10 */ /* 0x000fc4000ff5e0ff */
[----:B-1----:R-:W2:Y:S01]  /*2f960*/  LDL.LU R24, [R1+0x204] ;  /* 0x0002040001187983 */ /* 0x002ea20000300800 */
[----:B------:R-:W-:-:S03]  /*2f970*/  IMAD.MOV.U32 R9, RZ, RZ, R42 ;  /* 0x000000ffff097224 */ /* 0x000fc600078e002a */
[----:B------:R-:W4:Y:S01]  /*2f980*/  LDL.LU R58, [R1+0x208] ;  /* 0x00020800013a7983 */ /* 0x000f220000300800 */
[----:B---3--:R-:W-:-:S03]  /*2f990*/  IADD3 R26, P3, R26, UR7, RZ ;  /* 0x000000071a1a7c10 */ /* 0x008fc6000ff7e0ff */
[----:B------:R-:W3:Y:S04]  /*2f9a0*/  LDL.LU R57, [R1+0x20c] ;  /* 0x00020c0001397983 */ /* 0x000ee80000300800 */
[----:B------:R1:W-:Y:S04]  /*2f9b0*/  LDGSTS.E [R2+0xeb00], [R8.64], P0 ;  /* 0x0eb0000008027fae */ /* 0x0003e80008121848 */
[----:B------:R1:W-:Y:S01]  /*2f9c0*/  STL [R1+0x8f4], R11 ;  /* 0x0008f40b01007387 */ /* 0x0003e20000100800 */
[----:B-----5:R-:W-:Y:S01]  /*2f9d0*/  IADD3.X R40, R40, UR6, RZ, P2, !PT ;  /* 0x0000000628287c10 */ /* 0x020fe200097fe4ff */
[----:B-1----:R-:W-:-:S04]  /*2f9e0*/  IMAD.MOV.U32 R8, RZ, RZ, R11 ;  /* 0x000000ffff087224 */ /* 0x002fc800078e000b */
[----:B------:R-:W-:Y:S01]  /*2f9f0*/  IMAD.MOV.U32 R9, RZ, RZ, R40 ;  /* 0x000000ffff097224 */ /* 0x000fe200078e0028 */
[----:B------:R1:W-:Y:S01]  /*2fa00*/  STL [R1+0x8f0], R40 ;  /* 0x0008f02801007387 */ /* 0x0003e20000100800 */
[----:B------:R-:W-:-:S03]  /*2fa10*/  IADD3.X R41, R41, UR6, RZ, P3, !PT ;  /* 0x0000000629297c10 */ /* 0x000fc60009ffe4ff */
[----:B------:R5:W-:Y:S04]  /*2fa20*/  STL [R1+0x8fc], R26 ;  /* 0x0008fc1a01007387 */ /* 0x000be80000100800 */
[----:B------:R-:W3:Y:S04]  /*2fa30*/  LDL.LU R11, [R1+0x284] ;  /* 0x00028400010b7983 */ /* 0x000ee80000300800 */
[----:B------:R5:W-:Y:S04]  /*2fa40*/  STL [R1+0x8f8], R41 ;  /* 0x0008f82901007387 */ /* 0x000be80000100800 */
[----:B------:R5:W-:Y:S04]  /*2fa50*/  LDGSTS.E [R2+0xfa00], [R8.64], P1 ;  /* 0x0fa0000008027fae */ /* 0x000be80008921848 */
[----:B-1----:R-:W3:Y:S01]  /*2fa60*/  LDL.LU R40, [R1+0x28c] ;  /* 0x00028c0001287983 */ /* 0x002ee20000300800 */
[----:B------:R-:W-:Y:S01]  /*2fa70*/  IADD3 R27, P2, R27, UR7, RZ ;  /* 0x000000071b1b7c10 */ /* 0x000fe2000ff5e0ff */
[----:B-----5:R-:W-:-:S02]  /*2fa80*/  IMAD.MOV.U32 R8, RZ, RZ, R26 ;  /* 0x000000ffff087224 */ /* 0x020fc400078e001a */
[----:B------:R-:W5:Y:S01]  /*2fa90*/  LDL.LU R26, [R1+0x280] ;  /* 0x00028000011a7983 */ /* 0x000f620000300800 */
[----:B------:R-:W-:-:S03]  /*2faa0*/  IMAD.MOV.U32 R9, RZ, RZ, R41 ;  /* 0x000000ffff097224 */ /* 0x000fc600078e0029 */
[----:B------:R-:W5:Y:S01]  /*2fab0*/  LDL.LU R41, [R1+0x288] ;  /* 0x0002880001297983 */ /* 0x000f620000300800 */
[----:B------:R-:W-:-:S03]  /*2fac0*/  IADD3 R3, P3, R3, UR7, RZ ;  /* 0x0000000703037c10 */ /* 0x000fc6000ff7e0ff */
        /* <DEDUP_REMOVED lines=8> */
[----:B------:R-:W5:Y:S04]  /*2fb50*/  LDL.LU R10, [R1+0x304] ;  /* 0x00030400010a7983 */ /* 0x000f680000300800 */
[----:B------:R-:W5:Y:S04]  /*2fb60*/  LDL.LU R42, [R1+0x30c] ;  /* 0x00030c00012a7983 */ /* 0x000f680000300800 */
[----:B------:R-:W5:Y:S01]  /*2fb70*/  LDL.LU R27, [R1+0x300] ;  /* 0x00030000011b7983 */ /* 0x000f620000300800 */
[----:B------:R-:W-:-:S03]  /*2fb80*/  IMAD.MOV.U32 R9, RZ, RZ, R56 ;  /* 0x000000ffff097224 */ /* 0x000fc600078e0038 */
[----:B-1----:R-:W5:Y:S01]  /*2fb90*/  LDL.LU R56, [R1+0x308] ;  /* 0x0003080001387983 */ /* 0x002f620000300800 */
[----:B------:R-:W-:-:S03]  /*2fba0*/  IADD3.X R25, R25, UR6, RZ, P3, !PT ;  /* 0x0000000619197c10 */ /* 0x000fc60009ffe4ff */
[----:B------:R1:W-:Y:S04]  /*2fbb0*/  LDGSTS.E [R2+0xc00], [R8.64], P1 ;  /* 0x00c0000008027fae */ /* 0x0003e80008921848 */
[----:B------:R1:W-:Y:S02]  /*2fbc0*/  STL [R1+0x188], R25 ;  /* 0x0001881901007387 */ /* 0x0003e40000100800 */
[----:B-1----:R-:W-:Y:S02]  /*2fbd0*/  IMAD.MOV.U32 R8, RZ, RZ, R3 ;  /* 0x000000ffff087224 */ /* 0x002fe400078e0003 */
[----:B------:R-:W-:Y:S02]  /*2fbe0*/  IMAD.MOV.U32 R9, RZ, RZ, R25 ;  /* 0x000000ffff097224 */ /* 0x000fe400078e0019 */
[----:B------:R-:W5:Y:S04]  /*2fbf0*/  LDL.LU R25, [R1+0x384] ;  /* 0x0003840001197983 */ /* 0x000f680000300800 */
[----:B------:R-:W5:Y:S04]  /*2fc00*/  LDL.LU R3, [R1+0x38c] ;  /* 0x00038c0001037983 */ /* 0x000f680000300800 */
[----:B------:R1:W-:Y:S01]  /*2fc10*/  LDGSTS.E [R2+0xd00], [R8.64], P0 ;  /* 0x00d0000008027fae */ /* 0x0003e20008121848 */
[----:B--2---:R-:W-:-:S04]  /*2fc20*/  IADD3 R24, P2, R24, UR7, RZ ;  /* 0x0000000718187c10 */ /* 0x004fc8000ff5e0ff */
[----:B----4-:R-:W-:Y:S01]  /*2fc30*/  IADD3.X R43, R43, UR6, RZ, P2, !PT ;  /* 0x000000062b2b7c10 */ /* 0x010fe200097fe4ff */
[----:B------:R-:W-:Y:S01]  /*2fc40*/  STL [R1+0x204], R24 ;  /* 0x0002041801007387 */ /* 0x000fe20000100800 */
[----:B---3--:R-:W-:-:S03]  /*2fc50*/  IADD3 R57, P3, R57, UR7, RZ ;  /* 0x0000000739397c10 */ /* 0x008fc6000ff7e0ff */
[----:B------:R2:W-:Y:S01]  /*2fc60*/  STL [R1+0x200], R43 ;  /* 0x0002002b01007387 */ /* 0x0005e20000100800 */
[----:B-1----:R-:W-:Y:S01]  /*2fc70*/  IMAD.MOV.U32 R8, RZ, RZ, R24 ;  /* 0x000000ffff087224 */ /* 0x002fe200078e0018 */
[----:B------:R-:W-:Y:S01]  /*2fc80*/  IADD3.X R58, R58, UR6, RZ, P3, !PT ;  /* 0x000000063a3a7c10 */ /* 0x000fe20009ffe4ff */
[----:B------:R-:W-:Y:S01]  /*2fc90*/  IMAD.MOV.U32 R9, RZ, RZ, R43 ;  /* 0x000000ffff097224 */ /* 0x000fe200078e002b */
[----:B------:R-:W-:Y:S04]  /*2fca0*/  STL [R1+0x20c], R57 ;  /* 0x00020c3901007387 */ /* 0x000fe80000100800 */
[----:B------:R1:W-:Y:S04]  /*2fcb0*/  LDGSTS.E [R2+0x1c00], [R8.64], P1 ;  /* 0x01c0000008027fae */ /* 0x0003e80008921848 */
[----:B--2---:R-:W2:Y:S04]  /*2fcc0*/  LDL.LU R43, [R1+0x380] ;  /* 0x00038000012b7983 */ /* 0x004ea80000300800 */
[----:B------:R-:W-:Y:S04]  /*2fcd0*/  STL [R1+0x208], R58 ;  /* 0x0002083a01007387 */ /* 0x000fe80000100800 */
[----:B------:R-:W3:Y:S01]  /*2fce0*/  LDL.LU R24, [R1+0x388] ;  /* 0x0003880001187983 */ /* 0x000ee20000300800 */
[----:B-1----:R-:W-:-:S02]  /*2fcf0*/  IMAD.MOV.U32 R8, RZ, RZ, R57 ;  /* 0x000000ffff087224 */ /* 0x002fc400078e0039 */
[----:B------:R-:W-:-:S05]  /*2fd00*/  IMAD.MOV.U32 R9, RZ, RZ, R58 ;  /* 0x000000ffff097224 */ /* 0x000fca00078e003a */
[----:B------:R1:W-:Y:S01]  /*2fd10*/  LDGSTS.E [R2+0x1d00], [R8.64], P0 ;  /* 0x01d0000008027fae */ /* 0x0003e20008121848 */
[----:B------:R-:W-:-:S05]  /*2fd20*/  IADD3 R11, P2, R11, UR7, RZ ;  /* 0x000000070b0b7c10 */ /* 0x000fca000ff5e0ff */
[----:B------:R-:W-:Y:S01]  /*2fd30*/  STL [R1+0x284], R11 ;  /* 0x0002840b01007387 */ /* 0x000fe20000100800 */
[----:B------:R-:W-:Y:S01]  /*2fd40*/  IADD3 R40, P3, R40, UR7, RZ ;  /* 0x0000000728287c10 */ /* 0x000fe2000ff7e0ff */
[----:B-1----:R-:W-:Y:S01]  /*2fd50*/  IMAD.MOV.U32 R8, RZ, RZ, R11 ;  /* 0x000000ffff087224 */ /* 0x002fe200078e000b */
[----:B-----5:R-:W-:Y:S02]  /*2fd60*/  IADD3.X R26, R26, UR6, RZ, P2, !PT ;  /* 0x000000061a1a7c10 */ /* 0x020fe400097fe4ff */
        /* <DEDUP_REMOVED lines=11> */
[----:B------:R-:W4:Y:S04]  /*2fe20*/  LDL.LU R40, [R1+0x408] ;  /* 0x0004080001287983 */ /* 0x000f280000300800 */
[----:B------:R1:W-:Y:S01]  /*2fe30*/  LDGSTS.E [R2+0x2d00], [R8.64], P0 ;  /* 0x02d0000008027fae */ /* 0x0003e20008121848 */
[----:B------:R-:W-:Y:S02]  /*2fe40*/  IADD3 R10, P2, R10, UR7, RZ ;  /* 0x000000070a0a7c10 */ /* 0x000fe4000ff5e0ff */
[----:B------:R-:W-:Y:S02]  /*2fe50*/  IADD3 R42, P3, R42, UR7, RZ ;  /* 0x000000072a2a7c10 */ /* 0x000fe4000ff7e0ff */
[----:B------:R-:W-:Y:S01]  /*2fe60*/  IADD3.X R27, R27, UR6, RZ, P2, !PT ;  /* 0x000000061b1b7c10 */ /* 0x000fe200097fe4ff */
[----:B------:R-:W-:Y:S01]  /*2fe70*/  STL [R1+0x304], R10 ;  /* 0x0003040a01007387 */ /* 0x000fe20000100800 */
[----:B-1----:R-:W-:Y:S01]  /*2fe80*/  IMAD.MOV.U32 R8, RZ, RZ, R10 ;  /* 0x000000ffff087224 */ /* 0x002fe200078e000a */
[----:B------:R-:W-:-:S02]  /*2fe90*/  IADD3.X R56, R56, UR6, RZ, P3, !PT ;  /* 0x0000000638387c10 */ /* 0x000fc40009ffe4ff */
[----:B------:R-:W-:Y:S01]  /*2fea0*/  IMAD.MOV.U32 R9, RZ, RZ, R27 ;  /* 0x000000ffff097224 */ /* 0x000fe200078e001b */
[----:B------:R1:W-:Y:S04]  /*2feb0*/  STL [R1+0x300], R27 ;  /* 0x0003001b01007387 */ /* 0x0003e80000100800 */
[----:B------:R-:W-:Y:S04]  /*2fec0*/  STL [R1+0x30c], R42 ;  /* 0x00030c2a01007387 */ /* 0x000fe80000100800 */
[----:B------:R1:W-:Y:S04]  /*2fed0*/  LDGSTS.E [R2+0x3c00], [R8.64], P1 ;  /* 0x03c0000008027fae */ /* 0x0003e80008921848 */
[----:B-1----:R-:W4:Y:S04]  /*2fee0*/  LDL.LU R27, [R1+0x484] ;  /* 0x00048400011b7983 */ /* 0x002f280000300800 */
[----:B------:R1:W-:Y:S04]  /*2fef0*/  STL [R1+0x308], R56 ;  /* 0x0003083801007387 */ /* 0x0003e80000100800 */
[----:B------:R-:W4:Y:S01]  /*2ff00*/  LDL.LU R10, [R1+0x48c] ;  /* 0x00048c00010a7983 */ /* 0x000f220000300800 */
[----:B------:R-:W-:-:S03]  /*2ff10*/  IMAD.MOV.U32 R9, RZ, RZ, R56 ;  /* 0x000000ffff097224 */ /* 0x000fc600078e0038 */
        /* <DEDUP_REMOVED lines=8> */
[----:B--2---:R-:W-:-:S05]  /*2ffa0*/  IADD3.X R43, R43, UR6, RZ, P2, !PT ;  /* 0x000000062b2b7c10 */ /* 0x004fca00097fe4ff */
[----:B------:R1:W-:Y:S01]  /*2ffb0*/  STL [R1+0x380], R43 ;  /* 0x0003802b01007387 */ /* 0x0003e20000100800 */
[----:B---3--:R-:W-:-:S03]  /*2ffc0*/  IADD3.X R24, R24, UR6, RZ, P3, !PT ;  /* 0x0000000618187c10 */ /* 0x008fc60009ffe4ff */
        /* <DEDUP_REMOVED lines=13> */
[----:B-----5:R-:W-:-:S05]  /*300a0*/  IADD3 R26, P2, R26, UR7, RZ ;  /* 0x000000071a1a7c10 */ /* 0x020fca000ff5e0ff */
[----:B------:R5:W-:Y:S01]  /*300b0*/  STL [R1+0x404], R26 ;  /* 0x0004041a01007387 */ /* 0x000be20000100800 */
[----:B------:R-:W-:Y:S02]  /*300c0*/  IADD3 R11, P3, R11, UR7, RZ ;  /* 0x000000070b0b7c10 */ /* 0x000fe4000ff7e0ff */
[----:B----4-:R-:W-:Y:S01]  /*300d0*/  IADD3.X R41, R41, UR6, RZ, P2, !PT ;  /* 0x0000000629297c10 */ /* 0x010fe200097fe4ff */
[----:B-1----:R-:W-:Y:S01]  /*300e0*/  IMAD.MOV.U32 R8, RZ, RZ, R26 ;  /* 0x000000ffff087224 */ /* 0x002fe200078e001a */
[----:B------:R-:W-:-:S03]  /*300f0*/  IADD3.X R40, R40, UR6, RZ, P3, !PT ;  /* 0x0000000628287c10 */ /* 0x000fc60009ffe4ff */
[----:B------:R1:W-:Y:S04]  /*30100*/  STL [R1+0x400], R41 ;  /* 0x0004002901007387 */ /* 0x0003e80000100800 */
[----:B------:R4:W-:Y:S04]  /*30110*/  STL [R1+0x40c], R11 ;  /* 0x00040c0b01007387 */ /* 0x0009e80000100800 */
[----:B-----5:R-:W5:Y:S01]  /*30120*/  LDL.LU R26, [R1+0x580] ;  /* 0x00058000011a7983 */ /* 0x020f620000300800 */
[----:B------:R-:W-:-:S03]  /*30130*/  IMAD.MOV.U32 R9, RZ, RZ, R41 ;  /* 0x000000ffff097224 */ /* 0x000fc600078e0029 */
[----:B------:R4:W-:Y:S04]  /*30140*/  STL [R1+0x408], R40 ;  /* 0x0004082801007387 */ /* 0x0009e80000100800 */
[----:B-1----:R-:W5:Y:S04]  /*30150*/  LDL.LU R41, [R1+0x588] ;  /* 0x0005880001297983 */ /* 0x002f680000300800 */
[----:B------:R1:W-:Y:S01]  /*30160*/  LDGSTS.E [R2+0x5c00], [R8.64], P1 ;  /* 0x05c0000008027fae */ /* 0x0003e20008921848 */
[----:B------:R-:W-:Y:S01]  /*30170*/  IADD3 R27, P2, R27, UR7, RZ ;  /* 0x000000071b1b7c10 */ /* 0x000fe2000ff5e0ff */
[----:B-1----:R-:W-:-:S02]  /*30180*/  IMAD.MOV.U32 R8, RZ, RZ, R11 ;  /* 0x000000ffff087224 */ /* 0x002fc400078e000b */
[----:B------:R-:W-:Y:S01]  /*30190*/  IMAD.MOV.U32 R9, RZ, RZ, R40 ;  /* 0x000000ffff097224 */ /* 0x000fe200078e0028 */
[----:B----4-:R-:W5:Y:S01]  /*301a0*/  LDL.LU R11, [R1+0x604] ;  /* 0x00060400010b7983 */ /* 0x010f620000300800 */
[----:B------:R-:W-:-:S03]  /*301b0*/  IADD3 R10, P3, R10, UR7, RZ ;  /* 0x000000070a0a7c10 */ /* 0x000fc6000ff7e0ff */
[----:B------:R-:W5:Y:S01]  /*301c0*/  LDL.LU R40, [R1+0x60c] ;  /* 0x00060c0001287983 */ /* 0x000f620000300800 */
[----:B------:R-:W-:-:S03]  /*301d0*/  IADD3.X R56, R56, UR6, RZ, P2, !PT ;  /* 0x0000000638387c10 */ /* 0x000fc600097fe4ff */
[----:B------:R1:W-:Y:S01]  /*301e0*/  STL [R1+0x484], R27 ;  /* 0x0004841b01007387 */ /* 0x0003e20000100800 */
[----:B------:R-:W-:-:S03]  /*301f0*/  IADD3.X R42, R42, UR6, RZ, P3, !PT ;  /* 0x000000062a2a7c10 */ /* 0x000fc60009ffe4ff */
[----:B------:R1:W-:Y:S04]  /*30200*/  LDGSTS.E [R2+0x5d00], [R8.64], P0 ;  /* 0x05d0000008027fae */ /* 0x0003e80008121848 */
[----:B------:R1:W-:Y:S04]  /*30210*/  STL [R1+0x480], R56 ;  /* 0x0004803801007387 */ /* 0x0003e80000100800 */
[----:B------:R-:W-:Y:S01]  /*30220*/  STL [R1+0x48c], R10 ;  /* 0x00048c0a01007387 */ /* 0x000fe20000100800 */
[----:B-1----:R-:W-:-:S03]  /*30230*/  IMAD.MOV.U32 R8, RZ, RZ, R27 ;  /* 0x000000ffff087224 */ /* 0x002fc600078e001b */
[----:B------:R-:W5:Y:S01]  /*30240*/  LDL.LU R27, [R1+0x600] ;  /* 0x00060000011b7983 */ /* 0x000f620000300800 */
[----:B------:R-:W-:-:S03]  /*30250*/  IMAD.MOV.U32 R9, RZ, RZ, R56 ;  /* 0x000000ffff097224 */ /* 0x000fc600078e0038 */
[----:B------:R1:W-:Y:S04]  /*30260*/  STL [R1+0x488], R42 ;  /* 0x0004882a01007387 */ /* 0x0003e80000100800 */
[----:B------:R-:W5:Y:S04]  /*30270*/  LDL.LU R56, [R1+0x608] ;  /* 0x0006080001387983 */ /* 0x000f680000300800 */
        /* <DEDUP_REMOVED lines=20> */
[----:B---3--:R-:W-:Y:S02]  /*303c0*/  IMAD.MOV.U32 R8, RZ, RZ, R57 ;  /* 0x000000ffff087224 */ /* 0x008fe400078e0039 */
[----:B------:R-:W-:Y:S01]  /*303d0*/  IMAD.MOV.U32 R9, RZ, RZ, R58 ;  /* 0x000000ffff097224 */ /* 0x000fe200078e003a */
[----:B------:R-:W-:Y:S01]  /*303e0*/  IADD3 R24, P3, R24, UR7, RZ ;  /* 0x0000000718187c10 */ /* 0x000fe2000ff7e0ff */
[----:B------:R-:W-:Y:S04]  /*303f0*/  STL [R1+0x584], R3 ;  /* 0x0005840301007387 */ /* 0x000fe80000100800 */
[----:B------:R1:W-:Y:S02]  /*30400*/  LDGSTS.E [R2+0x7d00], [R8.64], P0 ;  /* 0x07d0000008027fae */ /* 0x0003e40008121848 */
[----:B-1----:R-:W-:Y:S01]  /*30410*/  IMAD.MOV.U32 R8, RZ, RZ, R3 ;  /* 0x000000ffff087224 */ /* 0x002fe200078e0003 */
[----:B-----5:R-:W-:-:S05]  /*30420*/  IADD3.X R26, R26, UR6, RZ, P2, !PT ;  /* 0x000000061a1a7c10 */ /* 0x020fca00097fe4ff */
        /* <DEDUP_REMOVED lines=8> */
[----:B---3--:R-:W-:-:S03]  /*304b0*/  IMAD.MOV.U32 R9, RZ, RZ, R41 ;  /* 0x000000ffff097224 */ /* 0x008fc600078e0029 */
[----:B-1----:R-:W3:Y:S01]  /*304c0*/  LDL.LU R41, [R1+0x700] ;  /* 0x0007000001297983 */ /* 0x002ee20000300800 */
[----:B------:R-:W-:Y:S01]  /*304d0*/  IADD3 R11, P2, R11, UR7, RZ ;  /* 0x000000070b0b7c10 */ /* 0x000fe2000ff5e0ff */
[----:B------:R-:W-:Y:S02]  /*304e0*/  IMAD.MOV.U32 R8, RZ, RZ, R24 ;  /* 0x000000ffff087224 */ /* 0x000fe400078e0018 */
[----:B------:R-:W3:Y:S01]  /*304f0*/  LDL.LU R24, [R1+0x708] ;  /* 0x0007080001187983 */ /* 0x000ee20000300800 */
[----:B------:R-:W-:-:S03]  /*30500*/  IADD3 R40, P3, R40, UR7, RZ ;  /* 0x0000000728287c10 */ /* 0x000fc6000ff7e0ff */
[----:B------:R1:W-:Y:S04]  /*30510*/  LDGSTS.E [R2+0x8d00], [R8.64], P0 ;  /* 0x08d0000008027fae */ /* 0x0003e80008121848 */
[----:B------:R-:W-:Y:S01]  /*30520*/  STL [R1+0x604], R11 ;  /* 0x0006040b01007387 */ /* 0x000fe20000100800 */
[----:B-1----:R-:W-:Y:S01]  /*30530*/  IMAD.MOV.U32 R8, RZ, RZ, R11 ;  /* 0x000000ffff087224 */ /* 0x002fe200078e000b */
[----:B------:R-:W-:-:S05]  /*30540*/  IADD3.X R27, R27, UR6, RZ, P2, !PT ;  /* 0x000000061b1b7c10 */ /* 0x000fca00097fe4ff */
        /* <DEDUP_REMOVED lines=8> */
[----:B------:R-:W-:-:S03]  /*305d0*/  IMAD.MOV.U32 R8, RZ, RZ, R40 ;  /* 0x000000ffff087224 */ /* 0x000fc600078e0028 */
[----:B------:R-:W3:Y:S04]  /*305e0*/  LDL.LU R40, [R1+0x780] ;  /* 0x0007800001287983 */ /* 0x000ee80000300800 */
[----:B------:R-:W3:Y:S01]  /*305f0*/  LDL.LU R57, [R1+0x788] ;  /* 0x0007880001397983 */ /* 0x000ee20000300800 */
[----:B------:R-:W-:Y:S02]  /*30600*/  IADD3 R42, P2, R42, UR7, RZ ;  /* 0x000000072a2a7c10 */ /* 0x000fe4000ff5e0ff */
[----:B------:R-:W-:Y:S01]  /*30610*/  IADD3 R10, P3, R10, UR7, RZ ;  /* 0x000000070a0a7c10 */ /* 0x000fe2000ff7e0ff */
[----:B------:R-:W-:Y:S02]  /*30620*/  IMAD.MOV.U32 R9, RZ, RZ, R56 ;  /* 0x000000ffff097224 */ /* 0x000fe400078e0038 */
[----:B------:R1:W-:Y:S04]  /*30630*/  STL [R1+0x684], R42 ;  /* 0x0006842a01007387 */ /* 0x0003e80000100800 */
[----:B------:R1:W-:Y:S02]  /*30640*/  LDGSTS.E [R2+0x9d00], [R8.64], P0 ;  /* 0x09d0000008027fae */ /* 0x0003e40008121848 */
[----:B-1----:R-:W-:Y:S01]  /*30650*/  IMAD.MOV.U32 R8, RZ, RZ, R42 ;  /* 0x000000ffff087224 */ /* 0x002fe200078e002a */
[----:B----4-:R-:W-:-:S05]  /*30660*/  IADD3.X R43, R43, UR6, RZ, P2, !PT ;  /* 0x000000062b2b7c10 */ /* 0x010fca00097fe4ff */
[----:B------:R1:W-:Y:S01]  /*30670*/  STL [R1+0x680], R43 ;  /* 0x0006802b01007387 */ /* 0x0003e20000100800 */
[----:B--2---:R-:W-:-:S03]  /*30680*/  IADD3.X R25, R25, UR6, RZ, P3, !PT ;  /* 0x0000000619197c10 */ /* 0x004fc60009ffe4ff */
[----:B------:R2:W-:Y:S04]  /*30690*/  STL [R1+0x68c], R10 ;  /* 0x00068c0a01007387 */ /* 0x0005e80000100800 */
[----:B------:R-:W4:Y:S04]  /*306a0*/  LDL.LU R56, [R1+0x804] ;  /* 0x0008040001387983 */ /* 0x000f280000300800 */
[----:B------:R1:W-:Y:S01]  /*306b0*/  STL [R1+0x688], R25 ;  /* 0x0006881901007387 */ /* 0x0003e20000100800 */
[----:B------:R-:W-:-:S03]  /*306c0*/  IMAD.MOV.U32 R9, RZ, RZ, R43 ;  /* 0x000000ffff097224 */ /* 0x000fc600078e002b */
[----:B------:R-:W4:Y:S04]  /*306d0*/  LDL.LU R42, [R1+0x80c] ;  /* 0x00080c00012a7983 */ /* 0x000f280000300800 */
[----:B------:R-:W4:Y:S04]  /*306e0*/  LDL.LU R58, [R1+0x800] ;  /* 0x00080000013a7983 */ /* 0x000f280000300800 */
[----:B-1----:R-:W4:Y:S04]  /*306f0*/  LDL.LU R43, [R1+0x808] ;  /* 0x00080800012b7983 */ /* 0x002f280000300800 */
        /* <DEDUP_REMOVED lines=9> */
[----:B---3--:R-:W-:Y:S01]  /*30790*/  IADD3.X R41, R41, UR6, RZ, P2, !PT ;  /* 0x0000000629297c10 */ /* 0x008fe200097fe4ff */
[----:B-1----:R-:W-:Y:S01]  /*307a0*/  IMAD.MOV.U32 R8, RZ, RZ, R26 ;  /* 0x000000ffff087224 */ /* 0x002fe200078e001a */
[----:B------:R-:W-:-:S03]  /*307b0*/  IADD3.X R24, R24, UR6, RZ, P3, !PT ;  /* 0x0000000618187c10 */ /* 0x000fc60009ffe4ff */
[----:B------:R1:W-:Y:S04]  /*307c0*/  STL [R1+0x700], R41 ;  /* 0x0007002901007387 */ /* 0x0003e80000100800 */
[----:B------:R-:W-:Y:S04]  /*307d0*/  STL [R1+0x70c], R3 ;  /* 0x00070c0301007387 */ /* 0x000fe80000100800 */
[----:B-----5:R-:W3:Y:S01]  /*307e0*/  LDL.LU R26, [R1+0x880] ;  /* 0x00088000011a7983 */ /* 0x020ee20000300800 */
[----:B------:R-:W-:-:S03]  /*307f0*/  IMAD.MOV.U32 R9, RZ, RZ, R41 ;  /* 0x000000ffff097224 */ /* 0x000fc600078e0029 */
[----:B------:R5:W-:Y:S04]  /*30800*/  STL [R1+0x708], R24 ;  /* 0x0007081801007387 */ /* 0x000be80000100800 */
[----:B-1----:R-:W3:Y:S04]  /*30810*/  LDL.LU R41, [R1+0x888] ;  /* 0x0008880001297983 */ /* 0x002ee80000300800 */
[----:B------:R1:W-:Y:S02]  /*30820*/  LDGSTS.E [R2+0xbc00], [R8.64], P1 ;  /* 0x0bc0000008027fae */ /* 0x0003e40008921848 */
[----:B-1----:R-:W-:-:S02]  /*30830*/  IMAD.MOV.U32 R8, RZ, RZ, R3 ;  /* 0x000000ffff087224 */ /* 0x002fc400078e0003 */
[----:B------:R-:W-:Y:S02]  /*30840*/  IMAD.MOV.U32 R9, RZ, RZ, R24 ;  /* 0x000000ffff097224 */ /* 0x000fe400078e0018 */
[----:B-----5:R-:W5:Y:S04]  /*30850*/  LDL.LU R24, [R1+0x904] ;  /* 0x0009040001187983 */ /* 0x020f680000300800 */
[----:B------:R-:W5:Y:S01]  /*30860*/  LDL.LU R3, [R1+0x90c] ;  /* 0x00090c0001037983 */ /* 0x000f620000300800 */
[----:B------:R-:W-:-:S03]  /*30870*/  IADD3 R27, P2, R27, UR7, RZ ;  /* 0x000000071b1b7c10 */ /* 0x000fc6000ff5e0ff */
[----:B------:R1:W-:Y:S01]  /*30880*/  LDGSTS.E [R2+0xbd00], [R8.64], P0 ;  /* 0x0bd0000008027fae */ /* 0x0003e20008121848 */
[----:B------:R-:W-:Y:S02]  /*30890*/  IADD3 R11, P3, R11, UR7, RZ ;  /* 0x000000070b0b7c10 */ /* 0x000fe4000ff7e0ff */
[----:B------:R-:W-:Y:S01]  /*308a0*/  IADD3.X R40, R40, UR6, RZ, P2, !PT ;  /* 0x0000000628287c10 */ /* 0x000fe200097fe4ff */
[----:B------:R-:W-:Y:S01]  /*308b0*/  STL [R1+0x784], R27 ;  /* 0x0007841b01007387 */ /* 0x000fe20000100800 */
        /* <DEDUP_REMOVED lines=12> */
[----:B------:R1:W-:Y:S04]  /*30980*/  LDGSTS.E [R2+0xcd00], [R8.64], P0 ;  /* 0x0cd0000008027fae */ /* 0x0003e80008121848 */
[----:B------:R-:W5:Y:S01]  /*30990*/  LDL.LU R57, [R1+0x19c] ;  /* 0x00019c0001397983 */ /* 0x000f620000300800 */
[----:B----4-:R-:W-:-:S05]  /*309a0*/  IADD3 R56, P2, R56, UR7, RZ ;  /* 0x0000000738387c10 */ /* 0x010fca000ff5e0ff */
[----:B-1----:R-:W-:Y:S01]  /*309b0*/  IMAD.MOV.U32 R8, RZ, RZ, R56 ;  /* 0x000000ffff087224 */ /* 0x002fe200078e0038 */
[----:B------:R-:W-:Y:S02]  /*309c0*/  IADD3 R42, P3, R42, UR7, RZ ;  /* 0x000000072a2a7c10 */ /* 0x000fe4000ff7e0ff */
[----:B------:R-:W-:Y:S01]  /*309d0*/  IADD3.X R58, R58, UR6, RZ, P2, !PT ;  /* 0x000000063a3a7c10 */ /* 0x000fe200097fe4ff */
[----:B------:R-:W-:Y:S01]  /*309e0*/  STL [R1+0x804], R56 ;  /* 0x0008043801007387 */ /* 0x000fe20000100800 */
[----:B------:R-:W-:-:S03]  /*309f0*/  IADD3.X R43, R43, UR6, RZ, P3, !PT ;  /* 0x000000062b2b7c10 */ /* 0x000fc60009ffe4ff */
[----:B------:R-:W-:Y:S01]  /*30a00*/  IMAD.MOV.U32 R9, RZ, RZ, R58 ;  /* 0x000000ffff097224 */ /* 0x000fe200078e003a */
[----:B------:R-:W-:Y:S04]  /*30a10*/  STL [R1+0x800], R58 ;  /* 0x0008003a01007387 */ /* 0x000fe80000100800 */
[----:B------:R1:W-:Y:S04]  /*30a20*/  STL [R1+0x80c], R42 ;  /* 0x00080c2a01007387 */ /* 0x0003e80000100800 */
[----:B------:R4:W-:Y:S04]  /*30a30*/  LDGSTS.E [R2+0xdc00], [R8.64], P1 ;  /* 0x0dc0000008027fae */ /* 0x0009e80008921848 */
[----:B------:R-:W-:Y:S01]  /*30a40*/  STL [R1+0x808], R43 ;  /* 0x0008082b01007387 */ /* 0x000fe20000100800 */
[----:B--2---:R-:W-:Y:S01]  /*30a50*/  IADD3 R10, P2, R10, UR7, RZ ;  /* 0x000000070a0a7c10 */ /* 0x004fe2000ff5e0ff */
[----:B----4-:R-:W-:-:S02]  /*30a60*/  IMAD.MOV.U32 R8, RZ, RZ, R42 ;  /* 0x000000ffff087224 */ /* 0x010fc400078e002a */
[----:B-1----:R-:W2:Y:S01]  /*30a70*/  LDL.LU R42, [R1+0x190] ;  /* 0x00019000012a7983 */ /* 0x002ea20000300800 */
[----:B------:R-:W-:Y:S01]  /*30a80*/  IMAD.MOV.U32 R9, RZ, RZ, R43 ;  /* 0x000000ffff097224 */ /* 0x000fe200078e002b */
[----:B------:R-:W-:Y:S02]  /*30a90*/  IADD3 R25, P3, R25, UR7, RZ ;  /* 0x0000000719197c10 */ /* 0x000fe4000ff7e0ff */
[----:B------:R-:W4:Y:S04]  /*30aa0*/  LDL.LU R58, [R1+0x198] ;  /* 0x00019800013a7983 */ /* 0x000f280000300800 */
[----:B------:R1:W-:Y:S04]  /*30ab0*/  LDGSTS.E [R2+0xdd00], [R8.64], P0 ;  /* 0x0dd0000008027fae */ /* 0x0003e80008121848 */
[----:B------:R3:W-:Y:S01]  /*30ac0*/  STL [R1+0x884], R10 ;  /* 0x0008840a01007387 */ /* 0x0007e20000100800 */
[----:B-1----:R-:W-:Y:S01]  /*30ad0*/  IMAD.MOV.U32 R8, RZ, RZ, R10 ;  /* 0x000000ffff087224 */ /* 0x002fe200078e000a */
[----:B---3--:R-:W-:-:S05]  /*30ae0*/  IADD3.X R26, R26, UR6, RZ, P2, !PT ;  /* 0x000000061a1a7c10 */ /* 0x008fca00097fe4ff */
[----:B------:R-:W-:Y:S01]  /*30af0*/  IMAD.MOV.U32 R9, RZ, RZ, R26 ;  /* 0x000000ffff097224 */ /* 0x000fe200078e001a */
[----:B------:R1:W-:Y:S01]  /*30b00*/  STL [R1+0x880], R26 ;  /* 0x0008801a01007387 */ /* 0x0003e20000100800 */
[----:B------:R-:W-:-:S03]  /*30b10*/  IADD3.X R41, R41, UR6, RZ, P3, !PT ;  /* 0x0000000629297c10 */ /* 0x000fc60009ffe4ff */
[----:B------:R3:W-:Y:S04]  /*30b20*/  STL [R1+0x88c], R25 ;  /* 0x00088c1901007387 */ /* 0x0007e80000100800 */
[----:B------:R-:W4:Y:S04]  /*30b30*/  LDL.LU R10, [R1+0x214] ;  /* 0x00021400010a7983 */ /* 0x000f280000300800 */
[----:B------:R-:W-:Y:S04]  /*30b40*/  STL [R1+0x888], R41 ;  /* 0x0008882901007387 */ /* 0x000fe80000100800 */
[----:B------:R3:W-:Y:S04]  /*30b50*/  LDGSTS.E [R2+0xec00], [R8.64], P1 ;  /* 0x0ec0000008027fae */ /* 0x0007e80008921848 */
[----:B-1----:R-:W4:Y:S01]  /*30b60*/  LDL.LU R26, [R1+0x21c] ;  /* 0x00021c00011a7983 */ /* 0x002f220000300800 */
[----:B-----5:R-:W-:Y:S01]  /*30b70*/  IADD3 R24, P2, R24, UR7, RZ ;  /* 0x0000000718187c10 */ /* 0x020fe2000ff5e0ff */
[----:B---3--:R-:W-:-:S02]  /*30b80*/  IMAD.MOV.U32 R8, RZ, RZ, R25 ;  /* 0x000000ffff087224 */ /* 0x008fc400078e0019 */
[----:B------:R-:W3:Y:S01]  /*30b90*/  LDL.LU R25, [R1+0x210] ;  /* 0x0002100001197983 */ /* 0x000ee20000300800 */
[----:B------:R-:W-:-:S03]  /*30ba0*/  IMAD.MOV.U32 R9, RZ, RZ, R41 ;  /* 0x000000ffff097224 */ /* 0x000fc600078e0029 */
[----:B------:R-:W5:Y:S01]  /*30bb0*/  LDL.LU R43, [R1+0x218] ;  /* 0x00021800012b7983 */ /* 0x000f620000300800 */
[----:B------:R-:W-:-:S03]  /*30bc0*/  IADD3 R3, P3, R3, UR7, RZ ;  /* 0x0000000703037c10 */ /* 0x000fc6000ff7e0ff */
[----:B------:R1:W-:Y:S04]  /*30bd0*/  LDGSTS.E [R2+0xed00], [R8.64], P0 ;  /* 0x0ed0000008027fae */ /* 0x0003e80008121848 */
[----:B------:R1:W-:Y:S01]  /*30be0*/  STL [R1+0x904], R24 ;  /* 0x0009041801007387 */ /* 0x0003e20000100800 */
[----:B------:R-:W-:Y:S01]  /*30bf0*/  IADD3.X R40, R40, UR6, RZ, P2, !PT ;  /* 0x0000000628287c10 */ /* 0x000fe200097fe4ff */
[----:B-1----:R-:W-:-:S04]  /*30c00*/  IMAD.MOV.U32 R8, RZ, RZ, R24 ;  /* 0x000000ffff087224 */ /* 0x002fc800078e0018 */
[----:B------:R-:W-:Y:S01]  /*30c10*/  IMAD.MOV.U32 R9, RZ, RZ, R40 ;  /* 0x000000ffff097224 */ /* 0x000fe200078e0028 */
[----:B------:R-:W-:Y:S01]  /*30c20*/  STL [R1+0x900], R40 ;  /* 0x0009002801007387 */ /* 0x000fe20000100800 */
[----:B------:R-:W-:-:S03]  /*30c30*/  IADD3.X R27, R27, UR6, RZ, P3, !PT ;  /* 0x000000061b1b7c10 */ /* 0x000fc60009ffe4ff */
[----:B------:R-:W-:Y:S04]  /*30c40*/  STL [R1+0x90c], R3 ;  /* 0x00090c0301007387 */ /* 0x000fe80000100800 */
[----:B------:R-:W5:Y:S04]  /*30c50*/  LDL.LU R24, [R1+0x294] ;  /* 0x0002940001187983 */ /* 0x000f680000300800 */
[----:B------:R1:W-:Y:S04]  /*30c60*/  STL [R1+0x908], R27 ;  /* 0x0009081b01007387 */ /* 0x0003e80000100800 */
[----:B------:R1:W-:Y:S04]  /*30c70*/  LDGSTS.E [R2+0xfc00], [R8.64], P1 ;  /* 0x0fc0000008027fae */ /* 0x0003e80008921848 */
[----:B------:R-:W5:Y:S01]  /*30c80*/  LDL.LU R41, [R1+0x29c] ;  /* 0x00029c0001297983 */ /* 0x000f620000300800 */
[----:B-1----:R-:W-:-:S03]  /*30c90*/  IMAD.MOV.U32 R9, RZ, RZ, R27 ;  /* 0x000000ffff097224 */ /* 0x002fc600078e001b */
[----:B------:R-:W5:Y:S04]  /*30ca0*/  LDL.LU R27, [R1+0x290] ;  /* 0x00029000011b7983 */ /* 0x000f680000300800 */
[----:B------:R-:W5:Y:S01]  /*30cb0*/  LDL.LU R56, [R1+0x298] ;  /* 0x0002980001387983 */ /* 0x000f620000300800 */
[----:B------:R-:W-:Y:S01]  /*30cc0*/  IADD3 R11, P2, R11, UR7, RZ ;  /* 0x000000070b0b7c10 */ /* 0x000fe2000ff5e0ff */
[----:B------:R-:W-:Y:S01]  /*30cd0*/  IMAD.MOV.U32 R8, RZ, RZ, R3 ;  /* 0x000000ffff087224 */ /* 0x000fe200078e0003 */
[----:B------:R-:W-:Y:S02]  /*30ce0*/  IADD3 R57, P3, R57, UR7, RZ ;  /* 0x0000000739397c10 */ /* 0x000fe4000ff7e0ff */
[----:B------:R-:W-:Y:S01]  /*30cf0*/  LOP3.LUT R3, R202, 0x70, RZ, 0x3c, !PT ;  /* 0x00000070ca037812 */ /* 0x000fe200078e3cff */
[----:B------:R-:W-:Y:S04]  /*30d00*/  STL [R1+0x194], R11 ;  /* 0x0001940b01007387 */ /* 0x000fe80000100800 */
[----:B------:R1:W-:Y:S04]  /*30d10*/  LDGSTS.E [R2+0xfd00], [R8.64], P0 ;  /* 0x0fd0000008027fae */ /* 0x0003e80008121848 */
[----:B------:R-:W-:Y:S01]  /*30d20*/  STL [R1+0x19c], R57 ;  /* 0x00019c3901007387 */ /* 0x000fe20000100800 */
[----:B-1----:R-:W-:-:S02]  /*30d30*/  IMAD.U32 R2, RZ, RZ, UR5 ;  /* 0x00000005ff027e24 */ /* 0x002fc4000f8e00ff */
[----:B------:R-:W-:Y:S02]  /*30d40*/  IMAD.MOV.U32 R8, RZ, RZ, R11 ;  /* 0x000000ffff087224 */ /* 0x000fe400078e000b */
[----:B------:R-:W-:Y:S01]  /*30d50*/  IMAD R2, R2, 0x10000, R3 ;  /* 0x0001000002027824 */ /* 0x000fe200078e0203 */
[----:B--2---:R-:W-:-:S05]  /*30d60*/  IADD3.X R42, R42, UR6, RZ, P2, !PT ;  /* 0x000000062a2a7c10 */ /* 0x004fca00097fe4ff */
[----:B------:R1:W-:Y:S01]  /*30d70*/  STL [R1+0x190], R42 ;  /* 0x0001902a01007387 */ /* 0x0003e20000100800 */
[----:B------:R-:W-:-:S03]  /*30d80*/  IMAD.MOV.U32 R9, RZ, RZ, R42 ;  /* 0x000000ffff097224 */ /* 0x000fc600078e002a */
[----:B------:R-:W2:Y:S01]  /*30d90*/  LDL.LU R40, [R1+0x314] ;  /* 0x0003140001287983 */ /* 0x000ea20000300800 */
[----:B----4-:R-:W-:-:S03]  /*30da0*/  IADD3.X R58, R58, UR6, RZ, P3, !PT ;  /* 0x000000063a3a7c10 */ /* 0x010fc60009ffe4ff */
[----:B------:R-:W4:Y:S04]  /*30db0*/  LDL.LU R3, [R1+0x31c] ;  /* 0x00031c0001037983 */ /* 0x000f280000300800 */
[----:B-1----:R-:W4:Y:S04]  /*30dc0*/  LDL.LU R42, [R1+0x310] ;  /* 0x00031000012a7983 */ /* 0x002f280000300800 */
[----:B------:R1:W-:Y:S04]  /*30dd0*/  LDGSTS.E [R2+0xe00], [R8.64], P1 ;  /* 0x00e0000008027fae */ /* 0x0003e80008921848 */
[----:B------:R-:W4:Y:S01]  /*30de0*/  LDL.LU R11, [R1+0x318] ;  /* 0x00031800010b7983 */ /* 0x000f220000300800 */
[----:B-1----:R-:W-:-:S02]  /*30df0*/  IMAD.MOV.U32 R8, RZ, RZ, R57 ;  /* 0x000000ffff087224 */ /* 0x002fc400078e0039 */
[----:B------:R-:W-:Y:S01]  /*30e00*/  IMAD.MOV.U32 R9, RZ, RZ, R58 ;  /* 0x000000ffff097224 */ /* 0x000fe200078e003a */
[----:B------:R-:W-:Y:S04]  /*30e10*/  STL [R1+0x198], R58 ;  /* 0x0001983a01007387 */ /* 0x000fe80000100800 */
[----:B------:R1:W-:Y:S01]  /*30e20*/  LDGSTS.E [R2+0xf00], [R8.64], P0 ;  /* 0x00f0000008027fae */ /* 0x0003e20008121848 */
[----:B------:R-:W-:-:S05]  /*30e30*/  IADD3 R10, P2, R10, UR7, RZ ;  /* 0x000000070a0a7c10 */ /* 0x000fca000ff5e0ff */
[----:B------:R-:W-:Y:S01]  /*30e40*/  STL [R1+0x214], R10 ;  /* 0x0002140a01007387 */ /* 0x000fe20000100800 */
[----:B-1----:R-:W-:Y:S01]  /*30e50*/  IMAD.MOV.U32 R8, RZ, RZ, R10 ;  /* 0x000000ffff087224 */ /* 0x002fe200078e000a */
[----:B------:R-:W-:Y:S02]  /*30e60*/  IADD3 R26, P3, R26, UR7, RZ ;  /* 0x000000071a1a7c10 */ /* 0x000fe4000ff7e0ff */
[----:B---3--:R-:W-:Y:S02]  /*30e70*/  IADD3.X R25, R25, UR6, RZ, P2, !PT ;  /* 0x0000000619197c10 */ /* 0x008fe400097fe4ff */
[----:B-----5:R-:W-:-:S03]  /*30e80*/  IADD3.X R43, R43, UR6, RZ, P3, !PT ;  /* 0x000000062b2b7c10 */ /* 0x020fc60009ffe4ff */
[----:B------:R-:W-:Y:S01]  /*30e90*/  IMAD.MOV.U32 R9, RZ, RZ, R25 ;  /* 0x000000ffff097224 */ /* 0x000fe200078e0019 */
[----:B------:R1:W-:Y:S04]  /*30ea0*/  STL [R1+0x210], R25 ;  /* 0x0002101901007387 */ /* 0x0003e80000100800 */
[----:B------:R3:W-:Y:S04]  /*30eb0*/  STL [R1+0x21c], R26 ;  /* 0x00021c1a01007387 */ /* 0x0007e80000100800 */
[----:B------:R5:W-:Y:S04]  /*30ec0*/  LDGSTS.E [R2+0x1e00], [R8.64], P1 ;  /* 0x01e0000008027fae */ /* 0x000be80008921848 */
[----:B-1----:R-:W4:Y:S04]  /*30ed0*/  LDL.LU R25, [R1+0x394] ;  /* 0x0003940001197983 */ /* 0x002f280000300800 */
[----:B------:R1:W-:Y:S04]  /*30ee0*/  STL [R1+0x218], R43 ;  /* 0x0002182b01007387 */ /* 0x0003e80000100800 */
[----:B------:R-:W4:Y:S01]  /*30ef0*/  LDL.LU R10, [R1+0x39c] ;  /* 0x00039c00010a7983 */ /* 0x000f220000300800 */
[----:B-----5:R-:W-:-:S03]  /*30f00*/  IMAD.MOV.U32 R8, RZ, RZ, R26 ;  /* 0x000000ffff087224 */ /* 0x020fc600078e001a */
[----:B---3--:R-:W3:Y:S01]  /*30f10*/  LDL.LU R26, [R1+0x390] ;  /* 0x00039000011a7983 */ /* 0x008ee20000300800 */
[----:B------:R-:W-:-:S03]  /*30f20*/  IMAD.MOV.U32 R9, RZ, RZ, R43 ;  /* 0x000000ffff097224 */ /* 0x000fc600078e002b */
[----:B-1----:R-:W5:Y:S01]  /*30f30*/  LDL.LU R43, [R1+0x398] ;  /* 0x00039800012b7983 */ /* 0x002f620000300800 */
[----:B------:R-:W-:-:S03]  /*30f40*/  IADD3 R24, P2, R24, UR7, RZ ;  /* 0x0000000718187c10 */ /* 0x000fc6000ff5e0ff */
[----:B------:R1:W-:Y:S04]  /*30f50*/  LDGSTS.E [R2+0x1f00], [R8.64], P0 ;  /* 0x01f0000008027fae */ /* 0x0003e80008121848 */
[----:B------:R1:W-:Y:S01]  /*30f60*/  STL [R1+0x294], R24 ;  /* 0x0002941801007387 */ /* 0x0003e20000100800 */
[----:B------:R-:W-:Y:S01]  /*30f70*/  IADD3 R41, P3, R41, UR7, RZ ;  /* 0x0000000729297c10 */ /* 0x000fe2000ff7e0ff */
[----:B-1----:R-:W-:Y:S01]  /*30f80*/  IMAD.MOV.U32 R8, RZ, RZ, R24 ;  /* 0x000000ffff087224 */ /* 0x002fe200078e0018 */
[----:B------:R-:W-:Y:S02]  /*30f90*/  IADD3.X R27, R27, UR6, RZ, P2, !PT ;  /* 0x000000061b1b7c10 */ /* 0x000fe400097fe4ff */
[----:B------:R-:W-:-:S03]  /*30fa0*/  IADD3.X R56, R56, UR6, RZ, P3, !PT ;  /* 0x0000000638387c10 */ /* 0x000fc60009ffe4ff */
[----:B------:R-:W-:Y:S01]  /*30fb0*/  IMAD.MOV.U32 R9, RZ, RZ, R27 ;  /* 0x000000ffff097224 */ /* 0x000fe200078e001b */
[----:B------:R1:W-:Y:S04]  /*30fc0*/  STL [R1+0x290], R27 ;  /* 0x0002901b01007387 */ /* 0x0003e80000100800 */
[----:B------:R-:W-:Y:S04]  /*30fd0*/  STL [R1+0x29c], R41 ;  /* 0x00029c2901007387 */ /* 0x000fe80000100800 */
[----:B------:R-:W5:Y:S04]  /*30fe0*/  LDL.LU R24, [R1+0x414] ;  /* 0x0004140001187983 */ /* 0x000f680000300800 */
[----:B------:R1:W-:Y:S04]  /*30ff0*/  STL [R1+0x298], R56 ;  /* 0x0002983801007387 */ /* 0x0003e80000100800 */
[----:B------:R1:W-:Y:S04]  /*31000*/  LDGSTS.E [R2+0x2e00], [R8.64], P1 ;  /* 0x02e0000008027fae */ /* 0x0003e80008921848 */
[----:B-1----:R-:W5:Y:S01]  /*31010*/  LDL.LU R27, [R1+0x41c] ;  /* 0x00041c00011b7983 */ /* 0x002f620000300800 */
[----:B------:R-:W-:-:S03]  /*31020*/  IMAD.MOV.U32 R9, RZ, RZ, R56 ;  /* 0x000000ffff097224 */ /* 0x000fc600078e0038 */
[----:B------:R-:W5:Y:S01]  /*31030*/  LDL.LU R56, [R1+0x410] ;  /* 0x0004100001387983 */ /* 0x000f620000300800 */
[----:B------:R-:W-:-:S03]  /*31040*/  IMAD.MOV.U32 R8, RZ, RZ, R41 ;  /* 0x000000ffff087224 */ /* 0x000fc600078e0029 */
[----:B------:R-:W5:Y:S04]  /*31050*/  LDL.LU R41, [R1+0x418] ;  /* 0x0004180001297983 */ /* 0x000f680000300800 */
[----:B------:R1:W-:Y:S01]  /*31060*/  LDGSTS.E [R2+0x2f00], [R8.64], P0 ;  /* 0x02f0000008027fae */ /* 0x0003e20008121848 */
[----:B--2---:R-:W-:Y:S02]  /*31070*/  IADD3 R40, P2, R40, UR7, RZ ;  /* 0x0000000728287c10 */ /* 0x004fe4000ff5e0ff */
[----:B----4-:R-:W-:Y:S02]  /*31080*/  IADD3 R3, P3, R3, UR7, RZ ;  /* 0x0000000703037c10 */ /* 0x010fe4000ff7e0ff */
[----:B------:R-:W-:Y:S01]  /*31090*/  IADD3.X R42, R42, UR6, RZ, P2, !PT ;  /* 0x000000062a2a7c10 */ /* 0x000fe200097fe4ff */
[----:B------:R2:W-:Y:S01]  /*310a0*/  STL [R1+0x314], R40 ;  /* 0x0003142801007387 */ /* 0x0005e20000100800 */
[----:B-1----:R-:W-:-:S03]  /*310b0*/  IMAD.MOV.U32 R8, RZ, RZ, R40 ;  /* 0x000000ffff087224 */ /* 0x002fc600078e0028 */
[----:B------:R1:W-:Y:S01]  /*310c0*/  STL [R1+0x310], R42 ;  /* 0x0003102a01007387 */ /* 0x0003e20000100800 */
[----:B------:R-:W-:-:S03]  /*310d0*/  IADD3.X R11, R11, UR6, RZ, P3, !PT ;  /* 0x000000060b0b7c10 */ /* 0x000fc60009ffe4ff */
[----:B------:R4:W-:Y:S01]  /*310e0*/  STL [R1+0x31c], R3 ;  /* 0x00031c0301007387 */ /* 0x0009e20000100800 */
[----:B------:R-:W-:-:S03]  /*310f0*/  IMAD.MOV.U32 R9, RZ, RZ, R42 ;  /* 0x000000ffff097224 */ /* 0x000fc600078e002a */
[----:B--2---:R-:W2:Y:S04]  /*31100*/  LDL.LU R40, [R1+0x494] ;  /* 0x0004940001287983 */ /* 0x004ea80000300800 */
[----:B------:R4:W-:Y:S04]  /*31110*/  STL [R1+0x318], R11 ;  /* 0x0003180b01007387 */ /* 0x0009e80000100800 */
[----:B------:R-:W2:Y:S04]  /*31120*/  LDL.LU R57, [R1+0x49c] ;  /* 0x00049c0001397983 */ /* 0x000ea80000300800 */
[----:B-1----:R-:W2:Y:S04]  /*31130*/  LDL.LU R42, [R1+0x490] ;  /* 0x00049000012a7983 */ /* 0x002ea80000300800 */
[----:B------:R-:W2:Y:S04]  /*31140*/  LDL.LU R58, [R1+0x498] ;  /* 0x00049800013a7983 */ /* 0x000ea80000300800 */
[----:B------:R1:W-:Y:S02]  /*31150*/  LDGSTS.E [R2+0x3e00], [R8.64], P1 ;  /* 0x03e0000008027fae */ /* 0x0003e40008921848 */
[----:B-1----:R-:W-:-:S02]  /*31160*/  IMAD.MOV.U32 R8, RZ, RZ, R3 ;  /* 0x000000ffff087224 */ /* 0x002fc400078e0003 */
[----:B------:R-:W-:Y:S01]  /*31170*/  IMAD.MOV.U32 R9, RZ, RZ, R11 ;  /* 0x000000ffff097224 */ /* 0x000fe200078e000b */
[----:B----4-:R-:W4:Y:S04]  /*31180*/  LDL.LU R3, [R1+0x514] ;  /* 0x0005140001037983 */ /* 0x010f280000300800 */
[----:B------:R-:W4:Y:S04]  /*31190*/  LDL.LU R11, [R1+0x51c] ;  /* 0x00051c00010b7983 */ /* 0x000f280000300800 */
[----:B------:R1:W-:Y:S01]  /*311a0*/  LDGSTS.E [R2+0x3f00], [R8.64], P0 ;  /* 0x03f0000008027fae */ /* 0x0003e20008121848 */
[----:B------:R-:W-:-:S05]  /*311b0*/  IADD3 R25, P2, R25, UR7, RZ ;  /* 0x0000000719197c10 */ /* 0x000fca000ff5e0ff */
[----:B------:R5:W-:Y:S01]  /*311c0*/  STL [R1+0x394], R25 ;  /* 0x0003941901007387 */ /* 0x000be20000100800 */
[----:B------:R-:W-:Y:S02]  /*311d0*/  IADD3 R10, P3, R10, UR7, RZ ;  /* 0x000000070a0a7c10 */ /* 0x000fe4000ff7e0ff */
[----:B---3--:R-:W-:Y:S01]  /*311e0*/  IADD3.X R26, R26, UR6, RZ, P2, !PT ;  /* 0x000000061a1a7c10 */ /* 0x008fe200097fe4ff */
[----:B-1----:R-:W-:Y:S01]  /*311f0*/  IMAD.MOV.U32 R8, RZ, RZ, R25 ;  /* 0x000000ffff087224 */ /* 0x002fe200078e0019 */
[----:B-----5:R-:W-:-:S03]  /*31200*/  IADD3.X R43, R43, UR6, RZ, P3, !PT ;  /* 0x000000062b2b7c10 */ /* 0x020fc60009ffe4ff */
[----:B------:R1:W-:Y:S04]  /*31210*/  STL [R1+0x390], R26 ;  /* 0x0003901a01007387 */ /* 0x0003e80000100800 */
[----:B------:R-:W-:Y:S04]  /*31220*/  STL [R1+0x39c], R10 ;  /* 0x00039c0a01007387 */ /* 0x000fe80000100800 */
[----:B------:R-:W3:Y:S01]  /*31230*/  LDL.LU R25, [R1+0x510] ;  /* 0x0005100001197983 */ /* 0x000ee20000300800 */
[----:B------:R-:W-:-:S03]  /*31240*/  IMAD.MOV.U32 R9, RZ, RZ, R26 ;  /* 0x000000ffff097224 */ /* 0x000fc600078e001a */
[----:B------:R5:W-:Y:S04]  /*31250*/  STL [R1+0x398], R43 ;  /* 0x0003982b01007387 */ /* 0x000be80000100800 */
[----:B-1----:R-:W3:Y:S04]  /*31260*/  LDL.LU R26, [R1+0x518] ;  /* 0x00051800011a7983 */ /* 0x002ee80000300800 */
[----:B------:R1:W-:Y:S02]  /*31270*/  LDGSTS.E [R2+0x4e00], [R8.64], P1 ;  /* 0x04e0000008027fae */ /* 0x0003e40008921848 */
[----:B-1----:R-:W-:-:S02]  /*31280*/  IMAD.MOV.U32 R8, RZ, RZ, R10 ;  /* 0x000000ffff087224 */ /* 0x002fc400078e000a */
[----:B------:R-:W-:Y:S02]  /*31290*/  IMAD.MOV.U32 R9, RZ, RZ, R43 ;  /* 0x000000ffff097224 */ /* 0x000fe400078e002b */
[----:B-----5:R-:W5:Y:S01]  /*312a0*/  LDL.LU R43, [R1+0x594] ;  /* 0x00059400012b7983 */ /* 0x020f620000300800 */
[----:B------:R-:W-:-:S03]  /*312b0*/  IADD3 R24, P2, R24, UR7, RZ ;  /* 0x0000000718187c10 */ /* 0x000fc6000ff5e0ff */
[----:B------:R-:W5:Y:S04]  /*312c0*/  LDL.LU R10, [R1+0x59c] ;  /* 0x00059c00010a7983 */ /* 0x000f680000300800 */
[----:B------:R-:W-:Y:S04]  /*312d0*/  STL [R1+0x414], R24 ;  /* 0x0004141801007387 */ /* 0x000fe80000100800 */
[----:B------:R1:W-:Y:S01]  /*312e0*/  LDGSTS.E [R2+0x4f00], [R8.64], P0 ;  /* 0x04f0000008027fae */ /* 0x0003e20008121848 */
[----:B------:R-:W-:Y:S02]  /*312f0*/  IADD3 R27, P3, R27, UR7, RZ ;  /* 0x000000071b1b7c10 */ /* 0x000fe4000ff7e0ff */
[----:B------:R-:W-:-:S05]  /*31300*/  IADD3.X R56, R56, UR6, RZ, P2, !PT ;  /* 0x0000000638387c10 */ /* 0x000fca00097fe4ff */
[----:B------:R1:W-:Y:S02]  /*31310*/  STL [R1+0x410], R56 ;  /* 0x0004103801007387 */ /* 0x0003e40000100800 */
[----:B-1----:R-:W-:Y:S01]  /*31320*/  IMAD.MOV.U32 R9, RZ, RZ, R56 ;  /* 0x000000ffff097224 */ /* 0x002fe200078e0038 */
[----:B------:R-:W-:Y:S01]  /*31330*/  IADD3.X R41, R41, UR6, RZ, P3, !PT ;  /* 0x0000000629297c10 */ /* 0x000fe20009ffe4ff */
[----:B------:R-:W-:Y:S01]  /*31340*/  STL [R1+0x41c], R27 ;  /* 0x00041c1b01007387 */ /* 0x000fe20000100800 */
[----:B------:R-:W-:-:S03]  /*31350*/  IMAD.MOV.U32 R8, RZ, RZ, R24 ;  /* 0x000000ffff087224 */ /* 0x000fc600078e0018 */
[----:B------:R-:W5:Y:S04]  /*31360*/  LDL.LU R56, [R1+0x590] ;  /* 0x0005900001387983 */ /* 0x000f680000300800 */
        /* <DEDUP_REMOVED lines=8> */
[----:B--2---:R-:W-:-:S02]  /*313f0*/  IADD3 R40, P2, R40, UR7, RZ ;  /* 0x0000000728287c10 */ /* 0x004fc4000ff5e0ff */
[----:B------:R-:W-:Y:S02]  /*31400*/  IADD3 R57, P3, R57, UR7, RZ ;  /* 0x0000000739397c10 */ /* 0x000fe4000ff7e0ff */
[----:B------:R-:W-:Y:S01]  /*31410*/  IADD3.X R42, R42, UR6, RZ, P2, !PT ;  /* 0x000000062a2a7c10 */ /* 0x000fe200097fe4ff */
[----:B------:R-:W-:Y:S01]  /*31420*/  STL [R1+0x494], R40 ;  /* 0x0004942801007387 */ /* 0x000fe20000100800 */
[----:B------:R-:W-:-:S03]  /*31430*/  IADD3.X R58, R58, UR6, RZ, P3, !PT ;  /* 0x000000063a3a7c10 */ /* 0x000fc60009ffe4ff */
[----:B------:R2:W-:Y:S01]  /*31440*/  STL [R1+0x490], R42 ;  /* 0x0004902a01007387 */ /* 0x0005e20000100800 */
[----:B-1----:R-:W-:Y:S02]  /*31450*/  IMAD.MOV.U32 R8, RZ, RZ, R40 ;  /* 0x000000ffff087224 */ /* 0x002fe400078e0028 */
[----:B------:R-:W-:Y:S01]  /*31460*/  IMAD.MOV.U32 R9, RZ, RZ, R42 ;  /* 0x000000ffff097224 */ /* 0x000fe200078e002a */
[----:B------:R-:W-:Y:S04]  /*31470*/  STL [R1+0x49c], R57 ;  /* 0x00049c3901007387 */ /* 0x000fe80000100800 */
[----:B------:R1:W-:Y:S04]  /*31480*/  LDGSTS.E [R2+0x6e00], [R8.64], P1 ;  /* 0x06e0000008027fae */ /* 0x0003e80008921848 */
[----:B--2---:R-:W2:Y:S04]  /*31490*/  LDL.LU R42, [R1+0x610] ;  /* 0x00061000012a7983 */ /* 0x004ea80000300800 */
[----:B------:R-:W-:Y:S01]  /*314a0*/  STL [R1+0x498], R58 ;  /* 0x0004983a01007387 */ /* 0x000fe20000100800 */
[----:B----4-:R-:W-:-:S03]  /*314b0*/  IADD3 R3, P2, R3, UR7, RZ ;  /* 0x0000000703037c10 */ /* 0x010fc6000ff5e0ff */
[----:B------:R-:W4:Y:S01]  /*314c0*/  LDL.LU R40, [R1+0x618] ;  /* 0x0006180001287983 */ /* 0x000f220000300800 */
[----:B-1----:R-:W-:Y:S02]  /*314d0*/  IMAD.MOV.U32 R8, RZ, RZ, R57 ;  /* 0x000000ffff087224 */ /* 0x002fe400078e0039 */
[----:B------:R-:W-:Y:S01]  /*314e0*/  IMAD.MOV.U32 R9, RZ, RZ, R58 ;  /* 0x000000ffff097224 */ /* 0x000fe200078e003a */
[----:B------:R-:W-:Y:S01]  /*314f0*/  IADD3 R11, P3, R11, UR7, RZ ;  /* 0x000000070b0b7c10 */ /* 0x000fe2000ff7e0ff */
[----:B------:R-:W-:Y:S04]  /*31500*/  STL [R1+0x514], R3 ;  /* 0x0005140301007387 */ /* 0x000fe80000100800 */
        /* <DEDUP_REMOVED lines=39> */
[----:B------:R1:W-:Y:S01]  /*31780*/  STL [R1+0x610], R42 ;  /* 0x0006102a01007387 */ /* 0x0003e20000100800 */
[----:B----4-:R-:W-:-:S03]  /*31790*/  IADD3.X R40, R40, UR6, RZ, P3, !PT ;  /* 0x0000000628287c10 */ /* 0x010fc60009ffe4ff */
[----:B------:R-:W-:Y:S04]  /*317a0*/  STL [R1+0x61c], R27 ;  /* 0x00061c1b01007387 */ /* 0x000fe80000100800 */
[----:B------:R2:W-:Y:S04]  /*317b0*/  STL [R1+0x618], R40 ;  /* 0x0006182801007387 */ /* 0x0005e80000100800 */
[----:B------:R-:W4:Y:S04]  /*317c0*/  LDL.LU R60, [R1+0x790] ;  /* 0x00079000013c7983 */ /* 0x000f280000300800 */
[----:B------:R-:W4:Y:S04]  /*317d0*/  LDL.LU R59, [R1+0x794] ;  /* 0x00079400013b7983 */ /* 0x000f280000300800 */
[----:B------:R-:W4:Y:S04]  /*317e0*/  LDL.LU R58, [R1+0x798] ;  /* 0x00079800013a7983 */ /* 0x000f280000300800 */
[----:B------:R-:W4:Y:S04]  /*317f0*/  LDL.LU R57, [R1+0x79c] ;  /* 0x00079c0001397983 */ /* 0x000f280000300800 */
[----:B------:R-:W4:Y:S01]  /*31800*/  LDL.LU R43, [R1+0x814] ;  /* 0x00081400012b7983 */ /* 0x000f220000300800 */
[----:B------:R-:W-:-:S03]  /*31810*/  IMAD.MOV.U32 R9, RZ, RZ, R42 ;  /* 0x000000ffff097224 */ /* 0x000fc600078e002a */
[----:B------:R-:W4:Y:S04]  /*31820*/  LDL.LU R41, [R1+0x81c] ;  /* 0x00081c0001297983 */ /* 0x000f280000300800 */
[----:B------:R1:W-:Y:S02]  /*31830*/  LDGSTS.E [R2+0x9e00], [R8.64], P1 ;  /* 0x09e0000008027fae */ /* 0x0003e40008921848 */
[----:B-1----:R-:W-:Y:S02]  /*31840*/  IMAD.MOV.U32 R8, RZ, RZ, R27 ;  /* 0x000000ffff087224 */ /* 0x002fe400078e001b */
[----:B------:R-:W-:-:S05]  /*31850*/  IMAD.MOV.U32 R9, RZ, RZ, R40 ;  /* 0x000000ffff097224 */ /* 0x000fca00078e0028 */
[----:B------:R1:W-:Y:S01]  /*31860*/  LDGSTS.E [R2+0x9f00], [R8.64], P0 ;  /* 0x09f0000008027fae */ /* 0x0003e20008121848 */
[----:B------:R-:W-:-:S05]  /*31870*/  IADD3 R25, P2, R25, UR7, RZ ;  /* 0x0000000719197c10 */ /* 0x000fca000ff5e0ff */
[----:B------:R-:W-:Y:S01]  /*31880*/  STL [R1+0x694], R25 ;  /* 0x0006941901007387 */ /* 0x000fe20000100800 */
[----:B------:R-:W-:Y:S02]  /*31890*/  IADD3 R3, P3, R3, UR7, RZ ;  /* 0x0000000703037c10 */ /* 0x000fe4000ff7e0ff */
[----:B---3--:R-:W-:-:S05]  /*318a0*/  IADD3.X R26, R26, UR6, RZ, P2, !PT ;  /* 0x000000061a1a7c10 */ /* 0x008fca00097fe4ff */
[----:B------:R3:W-:Y:S01]  /*318b0*/  STL [R1+0x690], R26 ;  /* 0x0006901a01007387 */ /* 0x0007e20000100800 */
[----:B-----5:R-:W-:-:S03]  /*318c0*/  IADD3.X R11, R11, UR6, RZ, P3, !PT ;  /* 0x000000060b0b7c10 */ /* 0x020fc60009ffe4ff */
[----:B------:R-:W-:Y:S04]  /*318d0*/  STL [R1+0x69c], R3 ;  /* 0x00069c0301007387 */ /* 0x000fe80000100800 */
[----:B------:R-:W5:Y:S04]  /*318e0*/  LDL.LU R56, [R1+0x810] ;  /* 0x0008100001387983 */ /* 0x000f680000300800 */
[----:B------:R3:W-:Y:S04]  /*318f0*/  STL [R1+0x698], R11 ;  /* 0x0006980b01007387 */ /* 0x0007e80000100800 */
[----:B------:R-:W5:Y:S04]  /*31900*/  LDL.LU R42, [R1+0x818] ;  /* 0x00081800012a7983 */ /* 0x000f680000300800 */
[----:B--2---:R-:W2:Y:S01]  /*31910*/  LDL.LU R40, [R1+0x890] ;  /* 0x0008900001287983 */ /* 0x004ea20000300800 */
[----:B-1----:R-:W-:-:S03]  /*31920*/  IMAD.MOV.U32 R8, RZ, RZ, R25 ;  /* 0x000000ffff087224 */ /* 0x002fc600078e0019 */
[----:B------:R-:W2:Y:S01]  /*31930*/  LDL.LU R27, [R1+0x894] ;  /* 0x00089400011b7983 */ /* 0x000ea20000300800 */
[----:B------:R-:W-:-:S03]  /*31940*/  IMAD.MOV.U32 R9, RZ, RZ, R26 ;  /* 0x000000ffff097224 */ /* 0x000fc600078e001a */
[----:B---3--:R-:W3:Y:S04]  /*31950*/  LDL.LU R26, [R1+0x898] ;  /* 0x00089800011a7983 */ /* 0x008ee80000300800 */
[----:B------:R-:W3:Y:S04]  /*31960*/  LDL.LU R25, [R1+0x89c] ;  /* 0x00089c0001197983 */ /* 0x000ee80000300800 */
[----:B------:R1:W-:Y:S02]  /*31970*/  LDGSTS.E [R2+0xae00], [R8.64], P1 ;  /* 0x0ae0000008027fae */ /* 0x0003e40008921848 */
        /* <DEDUP_REMOVED lines=10> */
[----:B-1----:R-:W-:Y:S02]  /*31a20*/  IMAD.MOV.U32 R9, RZ, RZ, R24 ;  /* 0x000000ffff097224 */ /* 0x002fe400078e0018 */
[----:B------:R-:W-:Y:S04]  /*31a30*/  STL [R1+0x71c], R61 ;  /* 0x00071c3d01007387 */ /* 0x000fe80000100800 */
[----:B------:R-:W3:Y:S01]  /*31a40*/  LDL.LU R24, [R1+0x910] ;  /* 0x0009100001187983 */ /* 0x000ee20000300800 */
[----:B------:R-:W-:Y:S01]  /*31a50*/  IADD3.X R62, R62, UR6, RZ, P3, !PT ;  /* 0x000000063e3e7c10 */ /* 0x000fe20009ffe4ff */
[----:B------:R-:W-:-:S04]  /*31a60*/  IMAD.MOV.U32 R8, RZ, RZ, R10 ;  /* 0x000000ffff087224 */ /* 0x000fc800078e000a */
[----:B------:R-:W-:Y:S04]  /*31a70*/  STL [R1+0x718], R62 ;  /* 0x0007183e01007387 */ /* 0x000fe80000100800 */
[----:B------:R-:W3:Y:S04]  /*31a80*/  LDL.LU R10, [R1+0x918] ;  /* 0x00091800010a7983 */ /* 0x000ee80000300800 */
[----:B------:R1:W-:Y:S02]  /*31a90*/  LDGSTS.E [R2+0xbe00], [R8.64], P1 ;  /* 0x0be0000008027fae */ /* 0x0003e40008921848 */
[----:B-1----:R-:W-:-:S02]  /*31aa0*/  IMAD.MOV.U32 R8, RZ, RZ, R61 ;  /* 0x000000ffff087224 */ /* 0x002fc400078e003d */
[----:B------:R-:W-:-:S05]  /*31ab0*/  IMAD.MOV.U32 R9, RZ, RZ, R62 ;  /* 0x000000ffff097224 */ /* 0x000fca00078e003e */
[----:B------:R1:W-:Y:S01]  /*31ac0*/  LDGSTS.E [R2+0xbf00], [R8.64], P0 ;  /* 0x0bf0000008027fae */ /* 0x0003e20008121848 */
[----:B------:R-:W-:-:S05]  /*31ad0*/  IMAD.MOV.U32 R198, RZ, RZ, 0x7f ;  /* 0x0000007fffc67424 */ /* 0x000fca00078e00ff */
[----:B------:R-:W-:Y:S02]  /*31ae0*/  IADD3 R198, R198, c[0x0][0x180], RZ ;  /* 0x00006000c6c67a10 */ /* 0x000fe40007ffe0ff */
[----:B------:R-:W-:Y:S01]  /*31af0*/  IADD3 R203, R203, 0x1, RZ ;  /* 0x00000001cbcb7810 */ /* 0x000fe20007ffe0ff */
[C---:B------:R-:W-:Y:S08]  /*31b00*/  HMMA.1688.F32.TF32 R120, R64.reuse, R118, R120 ;  /* 0x000000764078723c */ /* 0x040ff00000081078 */
[----:B------:R-:W-:Y:S08]  /*31b10*/  HMMA.1688.F32.TF32 R112, R64, R110, R112 ;  /* 0x0000006e4070723c */ /* 0x000ff00000081070 */
[C---:B------:R-:W-:Y:S08]  /*31b20*/  HMMA.1688.F32.TF32 R68, R148.reuse, R118, R68 ;  /* 0x000000769444723c */ /* 0x040ff00000081044 */
[----:B------:R-:W-:Y:S01]  /*31b30*/  HMMA.1688.F32.TF32 R20, R148, R110, R20 ;  /* 0x0000006e9414723c */ /* 0x000fe20000081014 */
[----:B----4-:R-:W-:-:S04]  /*31b40*/  IADD3 R59, P2, R59, UR7, RZ ;  /* 0x000000073b3b7c10 */ /* 0x010fc8000ff5e0ff */
[----:B------:R-:W-:Y:S01]  /*31b50*/  IADD3.X R60, R60, UR6, RZ, P2, !PT ;  /* 0x000000063c3c7c10 */ /* 0x000fe200097fe4ff */
[----:B-1----:R-:W-:Y:S01]  /*31b60*/  IMAD.MOV.U32 R8, RZ, RZ, R59 ;  /* 0x000000ffff087224 */ /* 0x002fe200078e003b */
[----:B------:R-:W-:-:S03]  /*31b70*/  IADD3 R57, P3, R57, UR7, RZ ;  /* 0x0000000739397c10 */ /* 0x000fc6000ff7e0ff */
[----:B------:R-:W-:Y:S01]  /*31b80*/  IMAD.MOV.U32 R9, RZ, RZ, R60 ;  /* 0x000000ffff097224 */ /* 0x000fe200078e003c */
[----:B------:R-:W-:Y:S02]  /*31b90*/  IADD3.X R58, R58, UR6, RZ, P3, !PT ;  /* 0x000000063a3a7c10 */ /* 0x000fe40009ffe4ff */
[----:B------:R-:W-:Y:S02]  /*31ba0*/  IADD3 R43, P2, R43, UR7, RZ ;  /* 0x000000072b2b7c10 */ /* 0x000fe4000ff5e0ff */
[----:B------:R1:W-:Y:S01]  /*31bb0*/  LDGSTS.E [R2+0xce00], [R8.64], P1 ;  /* 0x0ce0000008027fae */ /* 0x0003e20008921848 */
[----:B------:R-:W-:Y:S01]  /*31bc0*/  IADD3 R41, P3, R41, UR7, RZ ;  /* 0x0000000729297c10 */ /* 0x000fe2000ff7e0ff */
[----:B-1----:R-:W-:Y:S02]  /*31bd0*/  IMAD.MOV.U32 R8, RZ, RZ, R57 ;  /* 0x000000ffff087224 */ /* 0x002fe400078e0039 */
[----:B------:R-:W-:-:S05]  /*31be0*/  IMAD.MOV.U32 R9, RZ, RZ, R58 ;  /* 0x000000ffff097224 */ /* 0x000fca00078e003a */
[----:B------:R1:W-:Y:S02]  /*31bf0*/  LDGSTS.E [R2+0xcf00], [R8.64], P0 ;  /* 0x0cf0000008027fae */ /* 0x0003e40008121848 */
[----:B-1----:R-:W-:Y:S02]  /*31c00*/  IMAD.MOV.U32 R8, RZ, RZ, R43 ;  /* 0x000000ffff087224 */ /* 0x002fe400078e002b */
[----:B------:R-:W-:Y:S04]  /*31c10*/  STL [R1+0x794], R59 ;  /* 0x0007943b01007387 */ /* 0x000fe80000100800 */
[----:B------:R-:W-:Y:S04]  /*31c20*/  STL [R1+0x790], R60 ;  /* 0x0007903c01007387 */ /* 0x000fe80000100800 */
[----:B------:R-:W-:Y:S01]  /*31c30*/  STL [R1+0x79c], R57 ;  /* 0x00079c3901007387 */ /* 0x000fe20000100800 */
[----:B-----5:R-:W-:-:S05]  /*31c40*/  IADD3.X R56, R56, UR6, RZ, P2, !PT ;  /* 0x0000000638387c10 */ /* 0x020fca00097fe4ff */
[----:B------:R-:W-:Y:S01]  /*31c50*/  IMAD.MOV.U32 R9, RZ, RZ, R56 ;  /* 0x000000ffff097224 */ /* 0x000fe200078e0038 */
[----:B------:R-:W-:-:S04]  /*31c60*/  IADD3.X R42, R42, UR6, RZ, P3, !PT ;  /* 0x000000062a2a7c10 */ /* 0x000fc80009ffe4ff */
[----:B------:R1:W-:Y:S01]  /*31c70*/  LDGSTS.E [R2+0xde00], [R8.64], P1 ;  /* 0x0de0000008027fae */ /* 0x0003e20008921848 */
[----:B--2---:R-:W-:-:S04]  /*31c80*/  IADD3 R27, P2, R27, UR7, RZ ;  /* 0x000000071b1b7c10 */ /* 0x004fc8000ff5e0ff */
[----:B------:R-:W-:Y:S01]  /*31c90*/  IADD3.X R40, R40, UR6, RZ, P2, !PT ;  /* 0x0000000628287c10 */ /* 0x000fe200097fe4ff */
[----:B-1----:R-:W-:Y:S02]  /*31ca0*/  IMAD.MOV.U32 R8, RZ, RZ, R41 ;  /* 0x000000ffff087224 */ /* 0x002fe400078e0029 */
[----:B------:R-:W-:Y:S01]  /*31cb0*/  IMAD.MOV.U32 R9, RZ, RZ, R42 ;  /* 0x000000ffff097224 */ /* 0x000fe200078e002a */
[----:B---3--:R-:W-:-:S04]  /*31cc0*/  IADD3 R25, P3, R25, UR7, RZ ;  /* 0x0000000719197c10 */ /* 0x008fc8000ff7e0ff */
[----:B------:R1:W-:Y:S01]  /*31cd0*/  LDGSTS.E [R2+0xdf00], [R8.64], P0 ;  /* 0x0df0000008027fae */ /* 0x0003e20008121848 */
[----:B------:R-:W-:-:S03]  /*31ce0*/  IADD3.X R26, R26, UR6, RZ, P3, !PT ;  /* 0x000000061a1a7c10 */ /* 0x000fc60009ffe4ff */
[----:B------:R-:W-:Y:S01]  /*31cf0*/  STL [R1+0x798], R58 ;  /* 0x0007983a01007387 */ /* 0x000fe20000100800 */
[----:B-1----:R-:W-:Y:S02]  /*31d00*/  IMAD.MOV.U32 R8, RZ, RZ, R27 ;  /* 0x000000ffff087224 */ /* 0x002fe400078e001b */
[----:B------:R-:W-:Y:S01]  /*31d10*/  IMAD.MOV.U32 R9, RZ, RZ, R40 ;  /* 0x000000ffff097224 */ /* 0x000fe200078e0028 */
[----:B------:R-:W-:Y:S01]  /*31d20*/  IADD3 R11, P2, R11, UR7, RZ ;  /* 0x000000070b0b7c10 */ /* 0x000fe2000ff5e0ff */
[----:B------:R-:W-:Y:S04]  /*31d30*/  STL [R1+0x814], R43 ;  /* 0x0008142b01007387 */ /* 0x000fe80000100800 */
[----:B------:R1:W-:Y:S04]  /*31d40*/  LDGSTS.E [R2+0xee00], [R8.64], P1 ;  /* 0x0ee0000008027fae */ /* 0x0003e80008921848 */
[----:B------:R-:W-:Y:S01]  /*31d50*/  STL [R1+0x810], R56 ;  /* 0x0008103801007387 */ /* 0x000fe20000100800 */
[----:B------:R-:W-:-:S03]  /*31d60*/  IADD3 R3, P3, R3, UR7, RZ ;  /* 0x0000000703037c10 */ /* 0x000fc6000ff7e0ff */
[----:B------:R-:W-:Y:S01]  /*31d70*/  STL [R1+0x81c], R41 ;  /* 0x00081c2901007387 */ /* 0x000fe20000100800 */
[----:B-1----:R-:W-:Y:S02]  /*31d80*/  IMAD.MOV.U32 R8, RZ, RZ, R25 ;  /* 0x000000ffff087224 */ /* 0x002fe400078e0019 */
[----:B------:R-:W-:Y:S01]  /*31d90*/  IMAD.MOV.U32 R9, RZ, RZ, R26 ;  /* 0x000000ffff097224 */ /* 0x000fe200078e001a */
[----:B------:R-:W-:Y:S04]  /*31da0*/  STL [R1+0x818], R42 ;  /* 0x0008182a01007387 */ /* 0x000fe80000100800 */
[----:B------:R1:W-:Y:S04]  /*31db0*/  LDGSTS.E [R2+0xef00], [R8.64], P0 ;  /* 0x0ef0000008027fae */ /* 0x0003e80008121848 */
[----:B------:R-:W-:Y:S01]  /*31dc0*/  STL [R1+0x894], R27 ;  /* 0x0008941b01007387 */ /* 0x000fe20000100800 */
[----:B------:R-:W-:-:S03]  /*31dd0*/  IADD3.X R24, R24, UR6, RZ, P2, !PT ;  /* 0x0000000618187c10 */ /* 0x000fc600097fe4ff */
[----:B------:R-:W-:Y:S01]  /*31de0*/  STL [R1+0x890], R40 ;  /* 0x0008902801007387 */ /* 0x000fe20000100800 */
[----:B-1----:R-:W-:Y:S02]  /*31df0*/  IMAD.MOV.U32 R8, RZ, RZ, R11 ;  /* 0x000000ffff087224 */ /* 0x002fe400078e000b */
[----:B------:R-:W-:Y:S01]  /*31e00*/  IMAD.MOV.U32 R9, RZ, RZ, R24 ;  /* 0x000000ffff097224 */ /* 0x000fe200078e0018 */
[----:B------:R-:W-:Y:S04]  /*31e10*/  STL [R1+0x89c], R25 ;  /* 0x00089c1901007387 */ /* 0x000fe80000100800 */
[----:B------:R-:W-:Y:S04]  /*31e20*/  STL [R1+0x898], R26 ;  /* 0x0008981a01007387 */ /* 0x000fe80000100800 */
[----:B------:R-:W-:Y:S01]  /*31e30*/  STL [R1+0x914], R11 ;  /* 0x0009140b01007387 */ /* 0x000fe20000100800 */
[----:B------:R-:W-:-:S03]  /*31e40*/  IADD3.X R10, R10, UR6, RZ, P3, !PT ;  /* 0x000000060a0a7c10 */ /* 0x000fc60009ffe4ff */
[----:B------:R-:W-:Y:S04]  /*31e50*/  STL [R1+0x910], R24 ;  /* 0x0009101801007387 */ /* 0x000fe80000100800 */
[----:B------:R1:W-:Y:S04]  /*31e60*/  LDGSTS.E [R2+0xfe00], [R8.64], P1 ;  /* 0x0fe0000008027fae */ /* 0x0003e80008921848 */
[----:B------:R2:W-:Y:S01]  /*31e70*/  STL [R1+0x91c], R3 ;  /* 0x00091c0301007387 */ /* 0x0005e20000100800 */
[----:B-1----:R-:W-:Y:S01]  /*31e80*/  IMAD.MOV.U32 R8, RZ, RZ, R3 ;  /* 0x000000ffff087224 */ /* 0x002fe200078e0003 */
[----:B--2---:R-:W-:Y:S01]  /*31e90*/  SHF.R.S32.HI R3, RZ, 0x1f, R198 ;  /* 0x0000001fff037819 */ /* 0x004fe200000114c6 */
[----:B------:R-:W-:-:S03]  /*31ea0*/  IMAD.MOV.U32 R9, RZ, RZ, R10 ;  /* 0x000000ffff097224 */ /* 0x000fc600078e000a */
[----:B------:R-:W-:Y:S01]  /*31eb0*/  LEA.HI R3, R3, R198, RZ, 0x7 ;  /* 0x000000c603037211 */ /* 0x000fe200078f38ff */
[----:B------:R1:W-:Y:S03]  /*31ec0*/  STL [R1+0x918], R10 ;  /* 0x0009180a01007387 */ /* 0x0003e60000100800 */
[----:B------:R-:W-:Y:S01]  /*31ed0*/  SHF.R.S32.HI R3, RZ, 0x7, R3 ;  /* 0x00000007ff037819 */ /* 0x000fe20000011403 */
[----:B------:R1:W-:Y:S03]  /*31ee0*/  LDGSTS.E [R2+0xff00], [R8.64], P0 ;  /* 0x0ff0000008027fae */ /* 0x0003e60008121848 */
[----:B------:R-:W-:Y:S01]  /*31ef0*/  ISETP.NE.U32.AND P0, PT, R203, R3, PT ;  /* 0x00000003cb00720c */ /* 0x000fe20003f05070 */
[----:B------:R-:W-:Y:S01]  /*31f00*/  HMMA.1688.F32.TF32 R4, R148, R106, R4 ;  /* 0x0000006a9404723c */ /* 0x000fe20000081004 */
[----:B------:R-:W0:Y:S07]  /*31f10*/  LDGDEPBAR ;  /* 0x00000000000079af */ /* 0x000e2e0000000000 */
[C---:B------:R-:W-:Y:S08]  /*31f20*/  HMMA.1688.F32.TF32 R88, R140.reuse, R118, R88 ;  /* 0x000000768c58723c */ /* 0x040ff00000081058 */
[C---:B------:R-:W-:Y:S08]  /*31f30*/  HMMA.1688.F32.TF32 R92, R140.reuse, R110, R92 ;  /* 0x0000006e8c5c723c */ /* 0x040ff0000008105c */
[-C--:B------:R-:W-:Y:S08]  /*31f40*/  HMMA.1688.F32.TF32 R164, R140, R106.reuse, R164 ;  /* 0x0000006a8ca4723c */ /* 0x080ff000000810a4 */
[----:B------:R-:W-:Y:S01]  /*31f50*/  HMMA.1688.F32.TF32 R64, R64, R106, R100 ;  /* 0x0000006a4040723c */ /* 0x000fe20000081064 */
[----:B-1----:R-:W-:Y:S01]  /*31f60*/  @!P0 CALL.REL.NOINC `(.L_x_0) ;  /* 0x0000001000008944 */ /* 0x002fe20003c00000 */
[----:B------:R-:W-:Y:S06]  /*31f70*/  BRA `(.L_x_1) ;  /* 0xfffed3a000007947 */ /* 0x000fec000383ffff */
.L_x_0:
[----:B-----5:R-:W2:Y:S01]  /*31f80*/  LDL.LU R10, [R1+0xdb8] ;  /* 0x000db800010a7983 */ /* 0x020ea20000300800 */
[----:B------:R-:W-:-:S04]  /*31f90*/  DEPBAR.LE SB0, 0x0 ;  /* 0x000080000000791a */ /* 0x000fc80000000000 */
[----:B------:R-:W3:Y:S04]  /*31fa0*/  LDL.LU R9, [R1+0xdb4] ;  /* 0x000db40001097983 */ /* 0x000ee80000300800 */
[----:B------:R-:W4:Y:S04]  /*31fb0*/  LDL.LU R8, [R1+0xdb0] ;  /* 0x000db00001087983 */ /* 0x000f280000300800 */
[----:B------:R-:W2:Y:S04]  /*31fc0*/  LDL.LU R140, [R1+0xd50] ;  /* 0x000d5000018c7983 */ /* 0x000ea80000300800 */
[----:B------:R-:W1:Y:S01]  /*31fd0*/  S2R R24, SR_TID.X ;  /* 0x0000000000187919 */ /* 0x000e620000002100 */
[----:B------:R-:W-:-:S02]  /*31fe0*/  IMAD.MOV.U32 R26, RZ, RZ, R124 ;  /* 0x000000ffff1a7224 */ /* 0x000fc400078e007c */
[----:B------:R-:W-:Y:S02]  /*31ff0*/  IMAD.MOV.U32 R27, RZ, RZ, R125 ;  /* 0x000000ffff1b7224 */ /* 0x000fe400078e007d */
[----:B------:R-:W-:Y:S02]  /*32000*/  IMAD.MOV.U32 R42, RZ, RZ, R96 ;  /* 0x000000ffff2a7224 */ /* 0x000fe400078e0060 */
[----:B------:R-:W-:Y:S02]  /*32010*/  IMAD.MOV.U32 R43, RZ, RZ, R97 ;  /* 0x000000ffff2b7224 */ /* 0x000fe400078e0061 */
[----:B------:R-:W-:Y:S02]  /*32020*/  IMAD.MOV.U32 R58, RZ, RZ, R172 ;  /* 0x000000ffff3a7224 */ /* 0x000fe400078e00ac */
[C---:B-1----:R-:W-:Y:S02]  /*32030*/  IMAD.SHL.U32 R2, R24.reuse, 0x100, RZ ;  /* 0x0000010018027824 */ /* 0x042fe400078e00ff */
[----:B------:R-:W-:-:S02]  /*32040*/  IMAD.SHL.U32 R0, R24, 0x400, RZ ;  /* 0x0000040018007824 */ /* 0x000fc400078e00ff */
[----:B------:R-:W-:Y:S01]  /*32050*/  IMAD.SHL.U32 R3, R24, 0x20, RZ ;  /* 0x0000002018037824 */ /* 0x000fe200078e00ff */
[----:B------:R-:W-:Y:S02]  /*32060*/  LOP3.LUT R2, R2, 0x1800, RZ, 0xc0, !PT ;  /* 0x0000180002027812 */ /* 0x000fe400078ec0ff */
[----:B------:R-:W-:Y:S02]  /*32070*/  LOP3.LUT R0, R0, 0x1800, RZ, 0xc0, !PT ;  /* 0x0000180000007812 */ /* 0x000fe400078ec0ff */
[----:B------:R-:W-:Y:S02]  /*32080*/  LOP3.LUT R11, R24, 0x3f, RZ, 0xc0, !PT ;  /* 0x0000003f180b7812 */ /* 0x000fe400078ec0ff */
[----:B------:R-:W-:Y:S01]  /*32090*/  LOP3.LUT R2, R2, 0x460, R3, 0xf8, !PT ;  /* 0x0000046002027812 */ /* 0x000fe200078ef803 */
[----:B------:R-:W-:Y:S02]  /*320a0*/  IMAD.SHL.U32 R3, R24, 0x4, RZ ;  /* 0x0000000418037824 */ /* 0x000fe400078e00ff */
[----:B------:R-:W-:Y:S01]  /*320b0*/  IMAD R0, R11, 0x10, R0 ;  /* 0x000000100b007824 */ /* 0x000fe200078e0200 */
[----:B------:R-:W-:Y:S01]  /*320c0*/  BAR.SYNC.DEFER_BLOCKING 0x0 ;  /* 0x0000000000007b1d */ /* 0x000fe20000010000 */
[----:B------:R-:W-:Y:S01]  /*320d0*/  IMAD.MOV.U32 R11, RZ, RZ, R77 ;  /* 0x000000ffff0b7224 */ /* 0x000fe200078e004d */
[----:B------:R-:W-:Y:S01]  /*320e0*/  LOP3.LUT R2, R2, 0x70, R3, 0x78, !PT ;  /* 0x0000007002027812 */ /* 0x000fe200078e7803 */
[----:B------:R-:W-:-:S02]  /*320f0*/  IMAD.MOV.U32 R59, RZ, RZ, R173 ;  /* 0x000000ffff3b7224 */ /* 0x000fc400078e00ad */
[----:B------:R-:W-:Y:S02]  /*32100*/  IMAD.MOV.U32 R77, RZ, RZ, R83 ;  /* 0x000000ffff4d7224 */ /* 0x000fe400078e0053 */
[----:B------:R-:W-:Y:S02]  /*32110*/  IMAD.MOV.U32 R24, RZ, RZ, R72 ;  /* 0x000000ffff187224 */ /* 0x000fe400078e0048 */
        /* <DEDUP_REMOVED lines=9> */
[----:B------:R-:W-:-:S02]  /*321b0*/  IMAD.MOV.U32 R172, RZ, RZ, R182 ;  /* 0x000000ffffac7224 */ /* 0x000fc400078e00b6 */
[----:B------:R-:W-:Y:S01]  /*321c0*/  IMAD.MOV.U32 R173, RZ, RZ, R183 ;  /* 0x000000ffffad7224 */ /* 0x000fe200078e00b7 */
[----:B------:R1:W-:Y:S04]  /*321d0*/  STS.128 [R2+0x100], R24 ;  /* 0x0001001802007388 */ /* 0x0003e80000000c00 */
[----:B------:R-:W-:Y:S04]  /*321e0*/  STS.128 [R2+0x180], R124 ;  /* 0x0001807c02007388 */ /* 0x000fe80000000c00 */
[----:B------:R-:W-:Y:S04]  /*321f0*/  STS.128 [R2+0x200], R40 ;  /* 0x0002002802007388 */ /* 0x000fe80000000c00 */
[----:B------:R-:W-:Y:S04]  /*32200*/  STS.128 [R2+0x280], R96 ;  /* 0x0002806002007388 */ /* 0x000fe80000000c00 */
[----:B------:R-:W-:Y:S04]  /*32210*/  STS.128 [R2+0x300], R56 ;  /* 0x0003003802007388 */ /* 0x000fe80000000c00 */
[----:B------:R-:W-:Y:S01]  /*32220*/  STS.128 [R2+0x380], R172 ;  /* 0x000380ac02007388 */ /* 0x000fe20000000c00 */
[----:B------:R-:W-:Y:S01]  /*32230*/  LOP3.LUT R3, R0, 0x60, RZ, 0x3c, !PT ;  /* 0x0000006000037812 */ /* 0x000fe200078e3cff */
[----:B-1----:R-:W-:-:S02]  /*32240*/  IMAD.MOV.U32 R24, RZ, RZ, R156 ;  /* 0x000000ffff187224 */ /* 0x002fc400078e009c */
        /* <DEDUP_REMOVED lines=25> */
[----:B--2---:R-:W-:-:S04]  /*323e0*/  ISETP.GE.AND P0, PT, R140, c[0x0][0x178], PT ;  /* 0x00005e008c007a0c */ /* 0x004fc80003f06270 */
[----:B------:R-:W-:Y:S01]  /*323f0*/  ISETP.LT.AND P1, PT, R10, c[0x0][0x17c], !P0 ;  /* 0x00005f000a007a0c */ /* 0x000fe20004721270 */
[----:B------:R-:W-:Y:S01]  /*32400*/  IMAD.MOV.U32 R10, RZ, RZ, R76 ;  /* 0x000000ffff0a7224 */ /* 0x000fe200078e004c */
[----:B---3--:R-:W-:Y:S01]  /*32410*/  ISETP.LT.AND P5, PT, R9, c[0x0][0x17c], !P0 ;  /* 0x00005f0009007a0c */ /* 0x008fe200047a1270 */
[----:B------:R-:W-:Y:S01]  /*32420*/  IMAD.MOV.U32 R9, RZ, RZ, R81 ;  /* 0x000000ffff097224 */ /* 0x000fe200078e0051 */
[----:B----4-:R-:W-:Y:S01]  /*32430*/  ISETP.LT.AND P4, PT, R8, c[0x0][0x17c], !P0 ;  /* 0x00005f0008007a0c */ /* 0x010fe20004781270 */
[----:B------:R-:W-:Y:S02]  /*32440*/  IMAD.MOV.U32 R8, RZ, RZ, R80 ;  /* 0x000000ffff087224 */ /* 0x000fe400078e0050 */
[----:B------:R-:W-:-:S03]  /*32450*/  IMAD.MOV.U32 R76, RZ, RZ, R82 ;  /* 0x000000ffff4c7224 */ /* 0x000fc600078e0052 */
[----:B------:R1:W-:Y:S04]  /*32460*/  STS.128 [R2], R8 ;  /* 0x0000000802007388 */ /* 0x0003e80000000c00 */
[----:B------:R-:W-:Y:S04]  /*32470*/  STS.128 [R2+0x80], R76 ;  /* 0x0000804c02007388 */ /* 0x000fe80000000c00 */
[----:B------:R-:W-:Y:S01]  /*32480*/  BAR.SYNC.DEFER_BLOCKING 0x0 ;  /* 0x0000000000007b1d */ /* 0x000fe20000010000 */
[C---:B-1----:R-:W-:Y:S02]  /*32490*/  LOP3.LUT R9, R0.reuse, 0x20, RZ, 0x3c, !PT ;  /* 0x0000002000097812 */ /* 0x042fe400078e3cff */
[----:B------:R-:W-:-:S03]  /*324a0*/  LOP3.LUT R8, R0, 0x40, RZ, 0x3c, !PT ;  /* 0x0000004000087812 */ /* 0x000fc600078e3cff */
[----:B------:R-:W1:Y:S04]  /*324b0*/  LDS.128 R100, [R0] ;  /* 0x0000000000647984 */ /* 0x000e680000000c00 */
[----:B------:R-:W-:Y:S04]  /*324c0*/  LDS.128 R76, [R0+0x400] ;  /* 0x00040000004c7984 */ /* 0x000fe80000000c00 */
[----:B------:R-:W2:Y:S04]  /*324d0*/  LDS.128 R40, [R9] ;  /* 0x0000000009287984 */ /* 0x000ea80000000c00 */
[----:B------:R-:W-:Y:S04]  /*324e0*/  LDS.128 R72, [R9+0x400] ;  /* 0x0004000009487984 */ /* 0x000fe80000000c00 */
[----:B------:R-:W3:Y:S04]  /*324f0*/  LDS.128 R96, [R8] ;  /* 0x0000000008607984 */ /* 0x000ee80000000c00 */
[----:B------:R-:W-:Y:S04]  /*32500*/  LDS.128 R60, [R8+0x400] ;  /* 0x00040000083c7984 */ /* 0x000fe80000000c00 */
[----:B------:R-:W2:Y:S04]  /*32510*/  LDS.128 R80, [R3] ;  /* 0x0000000003507984 */ /* 0x000ea80000000c00 */
[----:B------:R-:W1:Y:S04]  /*32520*/  LDS.128 R56, [R3+0x400] ;  /* 0x0004000003387984 */ /* 0x000e680000000c00 */
[----:B------:R-:W-:Y:S06]  /*32530*/  BAR.SYNC.DEFER_BLOCKING 0x0 ;  /* 0x0000000000007b1d */ /* 0x000fec0000010000 */
[----:B------:R1:W-:Y:S04]  /*32540*/  STS.128 [R2], R24 ;  /* 0x0000001802007388 */ /* 0x0003e80000000c00 */
[----:B------:R-:W-:Y:S04]  /*32550*/  STS.128 [R2+0x80], R152 ;  /* 0x0000809802007388 */ /* 0x000fe80000000c00 */
[----:B------:R-:W-:Y:S01]  /*32560*/  STS.128 [R2+0x100], R104 ;  /* 0x0001006802007388 */ /* 0x000fe20000000c00 */
[----:B-1----:R-:W-:-:S02]  /*32570*/  IMAD.MOV.U32 R26, RZ, RZ, R136 ;  /* 0x000000ffff1a7224 */ /* 0x002fc400078e0088 */
[----:B------:R-:W-:Y:S02]  /*32580*/  IMAD.MOV.U32 R27, RZ, RZ, R137 ;  /* 0x000000ffff1b7224 */ /* 0x000fe400078e0089 */
[----:B------:R-:W-:Y:S02]  /*32590*/  IMAD.MOV.U32 R24, RZ, RZ, R144 ;  /* 0x000000ffff187224 */ /* 0x000fe400078e0090 */
[----:B------:R-:W-:Y:S02]  /*325a0*/  IMAD.MOV.U32 R25, RZ, RZ, R145 ;  /* 0x000000ffff197224 */ /* 0x000fe400078e0091 */
[----:B------:R-:W-:Y:S02]  /*325b0*/  IMAD.MOV.U32 R136, RZ, RZ, R146 ;  /* 0x000000ffff887224 */ /* 0x000fe400078e0092 */
[----:B------:R-:W-:Y:S01]  /*325c0*/  IMAD.MOV.U32 R137, RZ, RZ, R147 ;  /* 0x000000ffff897224 */ /* 0x000fe200078e0093 */
[----:B------:R-:W-:Y:S04]  /*325d0*/  STS.128 [R2+0x180], R108 ;  /* 0x0001806c02007388 */ /* 0x000fe80000000c00 */
[----:B------:R1:W-:Y:S04]  /*325e0*/  STS.128 [R2+0x200], R16 ;  /* 0x0002001002007388 */ /* 0x0003e80000000c00 */
[----:B------:R-:W-:Y:S04]  /*325f0*/  STS.128 [R2+0x280], R28 ;  /* 0x0002801c02007388 */ /* 0x000fe80000000c00 */
[----:B------:R-:W-:Y:S04]  /*32600*/  STS.128 [R2+0x300], R24 ;  /* 0x0003001802007388 */ /* 0x000fe80000000c00 */
[----:B------:R2:W-:Y:S04]  /*32610*/  STS.128 [R2+0x380], R136 ;  /* 0x0003808802007388 */ /* 0x0005e80000000c00 */
[----:B------:R-:W-:Y:S01]  /*32620*/  BAR.SYNC.DEFER_BLOCKING 0x0 ;  /* 0x0000000000007b1d */ /* 0x000fe20000010000 */
[----:B-1----:R-:W-:-:S02]  /*32630*/  IMAD.MOV.U32 R16, RZ, RZ, R48 ;  /* 0x000000ffff107224 */ /* 0x002fc400078e0030 */
[----:B------:R-:W-:Y:S02]  /*32640*/  IMAD.MOV.U32 R17, RZ, RZ, R49 ;  /* 0x000000ffff117224 */ /* 0x000fe400078e0031 */
[----:B------:R-:W-:Y:S02]  /*32650*/  IMAD.MOV.U32 R18, RZ, RZ, R68 ;  /* 0x000000ffff127224 */ /* 0x000fe400078e0044 */
[----:B------:R-:W-:Y:S01]  /*32660*/  IMAD.MOV.U32 R19, RZ, RZ, R69 ;  /* 0x000000ffff137224 */ /* 0x000fe200078e0045 */
[----:B--2---:R-:W2:Y:S04]  /*32670*/  LDL.LU R137, [R1+0xe84] ;  /* 0x000e840001897983 */ /* 0x004ea80000300800 */
[----:B------:R-:W1:Y:S04]  /*32680*/  LDS.128 R24, [R0] ;  /* 0x0000000000187984 */ /* 0x000e680000000c00 */
[----:B------:R-:W-:Y:S04]  /*32690*/  LDS.128 R28, [R0+0x400] ;  /* 0x00040000001c7984 */ /* 0x000fe80000000c00 */
[----:B------:R-:W1:Y:S04]  /*326a0*/  LDS.128 R32, [R9] ;  /* 0x0000000009207984 */ /* 0x000e680000000c00 */
[----:B------:R-:W-:Y:S04]  /*326b0*/  LDS.128 R104, [R9+0x400] ;  /* 0x0004000009687984 */ /* 0x000fe80000000c00 */
[----:B------:R-:W1:Y:S04]  /*326c0*/  LDS.128 R108, [R8] ;  /* 0x00000000086c7984 */ /* 0x000e680000000c00 */
[----:B------:R-:W-:Y:S04]  /*326d0*/  LDS.128 R116, [R8+0x400] ;  /* 0x0004000008747984 */ /* 0x000fe80000000c00 */
[----:B------:R-:W1:Y:S04]  /*326e0*/  LDS.128 R124, [R3] ;  /* 0x00000000037c7984 */ /* 0x000e680000000c00 */
[----:B------:R-:W1:Y:S04]  /*326f0*/  LDS.128 R132, [R3+0x400] ;  /* 0x0004000003847984 */ /* 0x000e680000000c00 */
[----:B------:R-:W-:Y:S01]  /*32700*/  BAR.SYNC.DEFER_BLOCKING 0x0 ;  /* 0x0000000000007b1d */ /* 0x000fe20000010000 */
[----:B------:R-:W-:-:S02]  /*32710*/  IMAD.MOV.U32 R68, RZ, RZ, R50 ;  /* 0x000000ffff447224 */ /* 0x000fc400078e0032 */
[----:B------:R-:W-:Y:S02]  /*32720*/  IMAD.MOV.U32 R69, RZ, RZ, R51 ;  /* 0x000000ffff457224 */ /* 0x000fe400078e0033 */
[----:B------:R-:W-:Y:S01]  /*32730*/  IMAD.MOV.U32 R50, RZ, RZ, R88 ;  /* 0x000000ffff327224 */ /* 0x000fe200078e0058 */
[----:B------:R-:W2:Y:S01]  /*32740*/  LDL.LU R136, [R1+0xe80] ;  /* 0x000e800001887983 */ /* 0x000ea20000300800 */
[----:B------:R-:W-:Y:S02]  /*32750*/  IMAD.MOV.U32 R51, RZ, RZ, R89 ;  /* 0x000000ffff337224 */ /* 0x000fe400078e0059 */
[----:B------:R-:W-:Y:S02]  /*32760*/  IMAD.MOV.U32 R48, RZ, RZ, R84 ;  /* 0x000000ffff307224 */ /* 0x000fe400078e0054 */
[----:B------:R-:W-:Y:S02]  /*32770*/  IMAD.MOV.U32 R49, RZ, RZ, R85 ;  /* 0x000000ffff317224 */ /* 0x000fe400078e0055 */
[----:B------:R-:W-:-:S02]  /*32780*/  IMAD.MOV.U32 R88, RZ, RZ, R86 ;  /* 0x000000ffff587224 */ /* 0x000fc400078e0056 */
[----:B------:R-:W-:Y:S01]  /*32790*/  IMAD.MOV.U32 R89, RZ, RZ, R87 ;  /* 0x000000ffff597224 */ /* 0x000fe200078e0057 */
[----:B------:R1:W-:Y:S04]  /*327a0*/  STS.128 [R2+0x100], R16 ;  /* 0x0001001002007388 */ /* 0x0003e80000000c00 */
[----:B------:R3:W-:Y:S04]  /*327b0*/  STS.128 [R2], R12 ;  /* 0x0000000c02007388 */ /* 0x0007e80000000c00 */
        /* <DEDUP_REMOVED lines=8> */
[----:B------:R-:W-:Y:S04]  /*32840*/  STS.128 [R2+0x200], R48 ;  /* 0x0002003002007388 */ /* 0x000fe80000000c00 */
[----:B------:R-:W-:Y:S04]  /*32850*/  STS.128 [R2+0x280], R88 ;  /* 0x0002805802007388 */ /* 0x000fe80000000c00 */
[----:B------:R-:W-:Y:S04]  /*32860*/  STS.128 [R2+0x300], R16 ;  /* 0x0003001002007388 */ /* 0x000fe80000000c00 */
[----:B------:R-:W-:Y:S04]  /*32870*/  STS.128 [R2+0x380], R120 ;  /* 0x0003807802007388 */ /* 0x000fe80000000c00 */
[----:B------:R-:W-:Y:S01]  /*32880*/  BAR.SYNC.DEFER_BLOCKING 0x0 ;  /* 0x0000000000007b1d */ /* 0x000fe20000010000 */
[----:B---3--:R-:W-:-:S02]  /*32890*/  IMAD.MOV.U32 R14, RZ, RZ, R44 ;  /* 0x000000ffff0e7224 */ /* 0x008fc400078e002c */
[----:B------:R-:W-:Y:S02]  /*328a0*/  IMAD.MOV.U32 R15, RZ, RZ, R45 ;  /* 0x000000ffff0f7224 */ /* 0x000fe400078e002d */
[----:B------:R-:W-:Y:S02]  /*328b0*/  IMAD.MOV.U32 R12, RZ, RZ, R52 ;  /* 0x000000ffff0c7224 */ /* 0x000fe400078e0034 */
[----:B------:R-:W-:Y:S02]  /*328c0*/  IMAD.MOV.U32 R13, RZ, RZ, R53 ;  /* 0x000000ffff0d7224 */ /* 0x000fe400078e0035 */
[----:B------:R-:W-:Y:S02]  /*328d0*/  IMAD.MOV.U32 R44, RZ, RZ, R54 ;  /* 0x000000ffff2c7224 */ /* 0x000fe400078e0036 */
[----:B------:R-:W-:Y:S01]  /*328e0*/  IMAD.MOV.U32 R45, RZ, RZ, R55 ;  /* 0x000000ffff2d7224 */ /* 0x000fe200078e0037 */
[----:B------:R-:W1:Y:S04]  /*328f0*/  LDS.128 R16, [R0] ;  /* 0x0000000000107984 */ /* 0x000e680000000c00 */
[----:B------:R-:W-:Y:S04]  /*32900*/  LDS.128 R36, [R0+0x400] ;  /* 0x0004000000247984 */ /* 0x000fe80000000c00 */
[----:B------:R-:W3:Y:S04]  /*32910*/  LDS.128 R48, [R9] ;  /* 0x0000000009307984 */ /* 0x000ee80000000c00 */
        /* <DEDUP_REMOVED lines=14> */
[----:B------:R1:W-:Y:S01]  /*32a00*/  STS.128 [R2+0x80], R44 ;  /* 0x0000802c02007388 */ /* 0x0003e20000000c00 */
[----:B------:R-:W-:Y:S02]  /*32a10*/  IMAD.MOV.U32 R22, RZ, RZ, R64 ;  /* 0x000000ffff167224 */ /* 0x000fe400078e0040 */
[----:B------:R-:W-:Y:S01]  /*32a20*/  IMAD.MOV.U32 R23, RZ, RZ, R65 ;  /* 0x000000ffff177224 */ /* 0x000fe200078e0041 */
[----:B------:R3:W-:Y:S04]  /*32a30*/  STS.128 [R2], R12 ;  /* 0x0000000c02007388 */ /* 0x0007e80000000c00 */
[----:B-1----:R-:W4:Y:S01]  /*32a40*/  LDL.LU R47, [R1+0xe90] ;  /* 0x000e9000012f7983 */ /* 0x002f220000300800 */
[----:B---3--:R-:W-:-:S03]  /*32a50*/  IMAD.MOV.U32 R12, RZ, RZ, R92 ;  /* 0x000000ffff0c7224 */ /* 0x008fc600078e005c */
[----:B------:R-:W3:Y:S01]  /*32a60*/  LDL.LU R46, [R1+0xe8c] ;  /* 0x000e8c00012e7983 */ /* 0x000ee20000300800 */
[----:B------:R-:W-:Y:S02]  /*32a70*/  IMAD.MOV.U32 R13, RZ, RZ, R93 ;  /* 0x000000ffff0d7224 */ /* 0x000fe400078e005d */
[----:B------:R-:W-:Y:S01]  /*32a80*/  IMAD.MOV.U32 R14, RZ, RZ, R164 ;  /* 0x000000ffff0e7224 */ /* 0x000fe200078e00a4 */
[----:B------:R-:W3:Y:S01]  /*32a90*/  LDL.LU R45, [R1+0xe94] ;  /* 0x000e9400012d7983 */ /* 0x000ee20000300800 */
[----:B------:R-:W-:-:S03]  /*32aa0*/  IMAD.MOV.U32 R15, RZ, RZ, R165 ;  /* 0x000000ffff0f7224 */ /* 0x000fc600078e00a5 */
[----:B------:R-:W3:Y:S04]  /*32ab0*/  LDL.LU R44, [R1+0xe9c] ;  /* 0x000e9c00012c7983 */ /* 0x000ee80000300800 */
[----:B------:R1:W-:Y:S04]  /*32ac0*/  STS.128 [R2+0x300], R20 ;  /* 0x0003001402007388 */ /* 0x0003e80000000c00 */
[----:B------:R1:W-:Y:S04]  /*32ad0*/  STS.128 [R2+0x200], R12 ;  /* 0x0002000c02007388 */ /* 0x0003e80000000c00 */
[----:B-1----:R-:W3:Y:S04]  /*32ae0*/  LDL.LU R23, [R1+0xea0] ;  /* 0x000ea00001177983 */ /* 0x002ee80000300800 */
[----:B------:R-:W3:Y:S04]  /*32af0*/  LDL.LU R14, [R1+0xea8] ;  /* 0x000ea800010e7983 */ /* 0x000ee80000300800 */
[----:B------:R-:W3:Y:S04]  /*32b00*/  LDL.LU R22, [R1+0xeac] ;  /* 0x000eac0001167983 */ /* 0x000ee80000300800 */
[----:B------:R-:W3:Y:S01]  /*32b10*/  LDL.LU R20, [R1+0xeb4] ;  /* 0x000eb40001147983 */ /* 0x000ee20000300800 */
[----:B------:R-:W-:-:S02]  /*32b20*/  IMAD.MOV.U32 R164, RZ, RZ, R94 ;  /* 0x000000ffffa47224 */ /* 0x000fc400078e005e */
[----:B------:R-:W-:Y:S01]  /*32b30*/  IMAD.MOV.U32 R165, RZ, RZ, R95 ;  /* 0x000000ffffa57224 */ /* 0x000fe200078e005f */
[----:B------:R-:W-:Y:S01]  /*32b40*/  STS.128 [R2+0x100], R128 ;  /* 0x0001008002007388 */ /* 0x000fe20000000c00 */
[----:B------:R-:W-:Y:S02]  /*32b50*/  IMAD.MOV.U32 R64, RZ, RZ, R114 ;  /* 0x000000ffff407224 */ /* 0x000fe400078e0072 */
[----:B------:R-:W-:Y:S01]  /*32b60*/  IMAD.MOV.U32 R65, RZ, RZ, R115 ;  /* 0x000000ffff417224 */ /* 0x000fe200078e0073 */
[----:B------:R1:W-:Y:S04]  /*32b70*/  STS.128 [R2+0x180], R4 ;  /* 0x0001800402007388 */ /* 0x0003e80000000c00 */
[----:B------:R-:W-:Y:S04]  /*32b80*/  STS.128 [R2+0x280], R164 ;  /* 0x000280a402007388 */ /* 0x000fe80000000c00 */
[----:B------:R2:W-:Y:S01]  /*32b90*/  STS.128 [R2+0x380], R64 ;  /* 0x0003804002007388 */ /* 0x0005e20000000c00 */
[----:B------:R-:W-:-:S03]  /*32ba0*/  IMAD R11, R140, c[0x0][0x194], RZ ;  /* 0x000065008c0b7a24 */ /* 0x000fc600078e02ff */
[----:B------:R-:W-:Y:S01]  /*32bb0*/  BAR.SYNC.DEFER_BLOCKING 0x0 ;  /* 0x0000000000007b1d */ /* 0x000fe20000010000 */
[C---:B------:R-:W-:Y:S01]  /*32bc0*/  ISETP.LT.AND P2, PT, R201.reuse, c[0x0][0x17c], !P0 ;  /* 0x00005f00c9007a0c */ /* 0x040fe20004741270 */
[----:B------:R-:W-:Y:S01]  /*32bd0*/  IMAD R201, R201, c[0x0][0x198], RZ ;  /* 0x00006600c9c97a24 */ /* 0x000fe200078e02ff */
[----:B------:R-:W-:-:S03]  /*32be0*/  LEA R10, P3, R11, c[0x0][0x170], 0x2 ;  /* 0x00005c000b0a7a11 */ /* 0x000fc600078610ff */
[----:B------:R-:W3:Y:S01]  /*32bf0*/  LDL.LU R21, [R1+0xeb8] ;  /* 0x000eb80001157983 */ /* 0x000ee20000300800 */
[----:B------:R-:W-:Y:S02]  /*32c00*/  LEA.HI.X.SX32 R11, R11, c[0x0][0x174], 0x2, P3 ;  /* 0x00005d000b0b7a11 */ /* 0x000fe400018f16ff */
[CC--:B-1----:R-:W-:Y:S01]  /*32c10*/  LEA R4, P3, R201.reuse, R10.reuse, 0x2 ;  /* 0x0000000ac9047211 */ /* 0x0c2fe200078610ff */
[----:B------:R-:W3:Y:S01]  /*32c20*/  LDL.LU R15, [R1+0xebc] ;  /* 0x000ebc00010f7983 */ /* 0x000ee20000300800 */
[C---:B------:R-:W-:Y:S02]  /*32c30*/  IADD3 R7, R201.reuse, c[0x0][0x198], RZ ;  /* 0x00006600c9077a10 */ /* 0x040fe40007ffe0ff */
[----:B------:R-:W-:Y:S02]  /*32c40*/  LEA.HI.X.SX32 R5, R201, R11, 0x2, P3 ;  /* 0x0000000bc9057211 */ /* 0x000fe400018f16ff */
[C---:B------:R-:W-:Y:S02]  /*32c50*/  LEA R6, P3, R7.reuse, R10, 0x2 ;  /* 0x0000000a07067211 */ /* 0x040fe400078610ff */
[----:B------:R-:W-:-:S02]  /*32c60*/  IADD3 R12, R7, c[0x0][0x198], RZ ;  /* 0x00006600070c7a10 */ /* 0x000fc40007ffe0ff */
[----:B------:R-:W-:Y:S02]  /*32c70*/  LEA.HI.X.SX32 R7, R7, R11, 0x2, P3 ;  /* 0x0000000b07077211 */ /* 0x000fe400018f16ff */
[----:B------:R-:W-:Y:S01]  /*32c80*/  IADD3 R13, R12, c[0x0][0x198], RZ ;  /* 0x000066000c0d7a10 */ /* 0x000fe20007ffe0ff */
[----:B------:R1:W-:Y:S01]  /*32c90*/  @P2 STG.E [R4.64], R100 ;  /* 0x0000006404002986 */ /* 0x0003e2000c101908 */
[----:B--2---:R-:W-:-:S03]  /*32ca0*/  ISETP.LT.AND P3, PT, R137, c[0x0][0x17c], !P0 ;  /* 0x00005f0089007a0c */ /* 0x004fc60004761270 */
[----:B------:R2:W-:Y:S01]  /*32cb0*/  @P1 STG.E [R6.64], R101 ;  /* 0x0000006506001986 */ /* 0x0005e2000c101908 */
[----:B------:R-:W-:Y:S02]  /*32cc0*/  IADD3 R2, R13, c[0x0][0x198], RZ ;  /* 0x000066000d027a10 */ /* 0x000fe40007ffe0ff */
[----:B-1----:R-:W-:-:S04]  /*32cd0*/  LEA R4, P6, R12, R10, 0x2 ;  /* 0x0000000a0c047211 */ /* 0x002fc800078c10ff */
[----:B------:R-:W-:Y:S02]  /*32ce0*/  LEA.HI.X.SX32 R5, R12, R11, 0x2, P6 ;  /* 0x0000000b0c057211 */ /* 0x000fe400030f16ff */
[----:B--2---:R-:W-:-:S03]  /*32cf0*/  LEA R6, P1, R13, R10, 0x2 ;  /* 0x0000000a0d067211 */ /* 0x004fc600078210ff */
[----:B------:R1:W-:Y:S01]  /*32d00*/  @P5 STG.E [R4.64], R40 ;  /* 0x0000002804005986 */ /* 0x0003e2000c101908 */
[----:B------:R-:W-:Y:S02]  /*32d10*/  LEA.HI.X.SX32 R7, R13, R11, 0x2, P1 ;  /* 0x0000000b0d077211 */ /* 0x000fe400008f16ff */
[C---:B------:R-:W-:Y:S01]  /*32d20*/  IADD3 R12, R2.reuse, c[0x0][0x198], RZ ;  /* 0x00006600020c7a10 */ /* 0x040fe20007ffe0ff */
[----:B------:R-:W2:Y:S04]  /*32d30*/  LDL.LU R13, [R1+0xec0] ;  /* 0x000ec000010d7983 */ /* 0x000ea80000300800 */
[----:B------:R1:W-:Y:S02]  /*32d40*/  @P4 STG.E [R6.64], R41 ;  /* 0x0000002906004986 */ /* 0x0003e4000c101908 */
[----:B-1----:R-:W-:-:S04]  /*32d50*/  LEA R4, P6, R2, R10, 0x2 ;  /* 0x0000000a02047211 */ /* 0x002fc800078c10ff */
[-C--:B------:R-:W-:Y:S02]  /*32d60*/  LEA.HI.X.SX32 R5, R2, R11.reuse, 0x2, P6 ;  /* 0x0000000b02057211 */ /* 0x080fe400030f16ff */
[C---:B------:R-:W-:Y:S02]  /*32d70*/  IADD3 R2, R12.reuse, c[0x0][0x198], RZ ;  /* 0x000066000c027a10 */ /* 0x040fe40007ffe0ff */
[C---:B------:R-:W-:Y:S01]  /*32d80*/  LEA R6, P6, R12.reuse, R10, 0x2 ;  /* 0x0000000a0c067211 */ /* 0x040fe200078c10ff */
[----:B------:R1:W-:Y:S03]  /*32d90*/  @P3 STG.E [R4.64], R96 ;  /* 0x0000006004003986 */ /* 0x0003e6000c101908 */
[----:B------:R-:W-:Y:S02]  /*32da0*/  LEA.HI.X.SX32 R7, R12, R11, 0x2, P6 ;  /* 0x0000000b0c077211 */ /* 0x000fe400030f16ff */
[----:B------:R-:W-:-:S02]  /*32db0*/  ISETP.LT.AND P2, PT, R136, c[0x0][0x17c], !P0 ;  /* 0x00005f0088007a0c */ /* 0x000fc40004741270 */
[C---:B-1----:R-:W-:Y:S02]  /*32dc0*/  LEA R4, P6, R2.reuse, R10, 0x2 ;  /* 0x0000000a02047211 */ /* 0x042fe400078c10ff */
[C---:B------:R-:W-:Y:S02]  /*32dd0*/  IADD3 R12, R2.reuse, c[0x0][0x198], RZ ;  /* 0x00006600020c7a10 */ /* 0x040fe40007ffe0ff */
[----:B------:R-:W-:Y:S02]  /*32de0*/  LEA.HI.X.SX32 R5, R2, R11, 0x2, P6 ;  /* 0x0000000b02057211 */ /* 0x000fe400030f16ff */
[----:B------:R-:W-:-:S05]  /*32df0*/  IADD3 R2, R12, c[0x0][0x198], RZ ;  /* 0x000066000c027a10 */ /* 0x000fca0007ffe0ff */
[----:B------:R1:W-:Y:S02]  /*32e00*/  @P2 STG.E [R6.64], R97 ;  /* 0x0000006106002986 */ /* 0x0003e4000c101908 */
[----:B-1----:R-:W-:-:S04]  /*32e10*/  LEA R6, P6, R12, R10, 0x2 ;  /* 0x0000000a0c067211 */ /* 0x002fc800078c10ff */
[----:B------:R-:W-:Y:S02]  /*32e20*/  LEA.HI.X.SX32 R7, R12, R11, 0x2, P6 ;  /* 0x0000000b0c077211 */ /* 0x000fe400030f16ff */
[----:B----4-:R-:W-:Y:S02]  /*32e30*/  ISETP.LT.AND P1, PT, R47, c[0x0][0x17c], !P0 ;  /* 0x00005f002f007a0c */ /* 0x010fe40004721270 */
[----:B---3--:R-:W-:Y:S02]  /*32e40*/  ISETP.LT.AND P5, PT, R46, c[0x0][0x17c], !P0 ;  /* 0x00005f002e007a0c */ /* 0x008fe400047a1270 */
[----:B------:R-:W-:-:S09]  /*32e50*/  ISETP.LT.AND P4, PT, R45, c[0x0][0x17c], !P0 ;  /* 0x00005f002d007a0c */ /* 0x000fd20004781270 */
[----:B------:R1:W-:Y:S02]  /*32e60*/  @P1 STG.E [R4.64], R80 ;  /* 0x0000005004001986 */ /* 0x0003e4000c101908 */
[----:B-1----:R-:W-:-:S04]  /*32e70*/  LEA R4, P6, R2, R10, 0x2 ;  /* 0x0000000a02047211 */ /* 0x002fc800078c10ff */
[----:B------:R-:W-:Y:S02]  /*32e80*/  LEA.HI.X.SX32 R5, R2, R11, 0x2, P6 ;  /* 0x0000000b02057211 */ /* 0x000fe400030f16ff */
[----:B------:R-:W-:Y:S02]  /*32e90*/  ISETP.LT.AND P1, PT, R14, c[0x0][0x17c], !P0 ;  /* 0x00005f000e007a0c */ /* 0x000fe40004721270 */
[----:B------:R-:W3:Y:S04]  /*32ea0*/  LDL.LU R14, [R1+0xec8] ;  /* 0x000ec800010e7983 */ /* 0x000ee80000300800 */
[----:B------:R1:W-:Y:S01]  /*32eb0*/  @P5 STG.E [R6.64], R81 ;  /* 0x0000005106005986 */ /* 0x0003e2000c101908 */
[----:B------:R-:W-:-:S03]  /*32ec0*/  ISETP.LT.AND P5, PT, R22, c[0x0][0x17c], !P0 ;  /* 0x00005f0016007a0c */ /* 0x000fc600047a1270 */
[----:B------:R4:W-:Y:S01]  /*32ed0*/  @P4 STG.E [R4.64], R76 ;  /* 0x0000004c04004986 */ /* 0x0009e2000c101908 */
[----:B------:R-:W-:-:S03]  /*32ee0*/  ISETP.LT.AND P4, PT, R20, c[0x0][0x17c], !P0 ;  /* 0x00005f0014007a0c */ /* 0x000fc60004781270 */
[----:B------:R-:W3:Y:S04]  /*32ef0*/  LDL.LU R22, [R1+0xec4] ;  /* 0x000ec40001167983 */ /* 0x000ee80000300800 */
[----:B------:R-:W3:Y:S01]  /*32f00*/  LDL.LU R20, [R1+0xed0] ;  /* 0x000ed00001147983 */ /* 0x000ee20000300800 */
[----:B------:R-:W-:Y:S02]  /*32f10*/  ISETP.LT.AND P3, PT, R44, c[0x0][0x17c], !P0 ;  /* 0x00005f002c007a0c */ /* 0x000fe40004761270 */
[----:B------:R-:W-:Y:S02]  /*32f20*/  IADD3 R12, R2, c[0x0][0x198], RZ ;  /* 0x00006600020c7a10 */ /* 0x000fe40007ffe0ff */
[----:B------:R-:W-:Y:S02]  /*32f30*/  ISETP.LT.AND P2, PT, R23, c[0x0][0x17c], !P0 ;  /* 0x00005f0017007a0c */ /* 0x000fe40004741270 */
[----:B-1----:R-:W-:-:S02]  /*32f40*/  LEA R6, P6, R12, R10, 0x2 ;  /* 0x0000000a0c067211 */ /* 0x002fc400078c10ff */
[C---:B------:R-:W-:Y:S02]  /*32f50*/  IADD3 R2, R12.reuse, c[0x0][0x198], RZ ;  /* 0x000066000c027a10 */ /* 0x040fe40007ffe0ff */
[-C--:B------:R-:W-:Y:S02]  /*32f60*/  LEA.HI.X.SX32 R7, R12, R11.reuse, 0x2, P6 ;  /* 0x0000000b0c077211 */ /* 0x080fe400030f16ff */
[C---:B----4-:R-:W-:Y:S02]  /*32f70*/  LEA R4, P6, R2.reuse, R10, 0x2 ;  /* 0x0000000a02047211 */ /* 0x050fe400078c10ff */
[C---:B------:R-:W-:Y:S01]  /*32f80*/  IADD3 R12, R2.reuse, c[0x0][0x198], RZ ;  /* 0x00006600020c7a10 */ /* 0x040fe20007ffe0ff */
[----:B------:R1:W-:Y:S01]  /*32f90*/  @P3 STG.E [R6.64], R77 ;  /* 0x0000004d06003986 */ /* 0x0003e2000c101908 */
[----:B------:R-:W-:Y:S02]  /*32fa0*/  LEA.HI.X.SX32 R5, R2, R11, 0x2, P6 ;  /* 0x0000000b02057211 */ /* 0x000fe400030f16ff */
[----:B------:R-:W-:-:S03]  /*32fb0*/  IADD3 R2, R12, c[0x0][0x198], RZ ;  /* 0x000066000c027a10 */ /* 0x000fc60007ffe0ff */
[----:B------:R4:W-:Y:S01]  /*32fc0*/  @P2 STG.E [R4.64], R72 ;  /* 0x0000004804002986 */ /* 0x0009e2000c101908 */
[----:B-1----:R-:W-:-:S04]  /*32fd0*/  LEA R6, P6, R12, R10, 0x2 ;  /* 0x0000000a0c067211 */ /* 0x002fc800078c10ff */
[-C--:B------:R-:W-:Y:S02]  /*32fe0*/  LEA.HI.X.SX32 R7, R12, R11.reuse, 0x2, P6 ;  /* 0x0000000b0c077211 */ /* 0x080fe400030f16ff */
[C---:B----4-:R-:W-:Y:S02]  /*32ff0*/  LEA R4, P6, R2.reuse, R10, 0x2 ;  /* 0x0000000a02047211 */ /* 0x050fe400078c10ff */
[----:B------:R-:W-:Y:S02]  /*33000*/  ISETP.LT.AND P3, PT, R21, c[0x0][0x17c], !P0 ;  /* 0x00005f0015007a0c */ /* 0x000fe40004761270 */
[C---:B------:R-:W-:Y:S01]  /*33010*/  LEA.HI.X.SX32 R5, R2.reuse, R11, 0x2, P6 ;  /* 0x0000000b02057211 */ /* 0x040fe200030f16ff */
[----:B------:R-:W4:Y:S01]  /*33020*/  LDL.LU R21, [R1+0xed4] ;  /* 0x000ed40001157983 */ /* 0x000f220000300800 */
[----:B------:R-:W-:Y:S02]  /*33030*/  IADD3 R12, R2, c[0x0][0x198], RZ ;  /* 0x00006600020c7a10 */ /* 0x000fe40007ffe0ff */
[----:B------:R-:W-:Y:S01]  /*33040*/  ISETP.LT.AND P2, PT, R15, c[0x0][0x17c], !P0 ;  /* 0x00005f000f007a0c */ /* 0x000fe20004741270 */
[----:B------:R1:W-:Y:S01]  /*33050*/  @P1 STG.E [R6.64], R73 ;  /* 0x0000004906001986 */ /* 0x0003e2000c101908 */
[----:B------:R-:W-:-:S03]  /*33060*/  IADD3 R2, R12, c[0x0][0x198], RZ ;  /* 0x000066000c027a10 */ /* 0x000fc60007ffe0ff */
[----:B------:R-:W4:Y:S04]  /*33070*/  LDL.LU R15, [R1+0xedc] ;  /* 0x000edc00010f7983 */ /* 0x000f280000300800 */
[----:B------:R2:W-:Y:S01]  /*33080*/  @P5 STG.E [R4.64], R60 ;  /* 0x0000003c04005986 */ /* 0x0005e2000c101908 */
[C---:B-1----:R-:W-:Y:S02]  /*33090*/  LEA R6, P6, R12.reuse, R10, 0x2 ;  /* 0x0000000a0c067211 */ /* 0x042fe400078c10ff */
[----:B--2---:R-:W-:Y:S02]  /*330a0*/  ISETP.LT.AND P1, PT, R13, c[0x0][0x17c], !P0 ;  /* 0x00005f000d007a0c */ /* 0x004fe40004721270 */
[----:B------:R-:W2:Y:S01]  /*330b0*/  LDL.LU R13, [R1+0xee0] ;  /* 0x000ee000010d7983 */ /* 0x000ea20000300800 */
[----:B------:R-:W-:-:S02]  /*330c0*/  LEA.HI.X.SX32 R7, R12, R11, 0x2, P6 ;  /* 0x0000000b0c077211 */ /* 0x000fc400030f16ff */
[----:B------:R-:W-:-:S04]  /*330d0*/  LEA R4, P6, R2, R10, 0x2 ;  /* 0x0000000a02047211 */ /* 0x000fc800078c10ff */
[----:B------:R-:W-:Y:S01]  /*330e0*/  LEA.HI.X.SX32 R5, R2, R11, 0x2, P6 ;  /* 0x0000000b02057211 */ /* 0x000fe200030f16ff */
[----:B------:R1:W-:Y:S04]  /*330f0*/  @P4 STG.E [R6.64], R61 ;  /* 0x0000003d06004986 */ /* 0x0003e8000c101908 */
[----:B------:R1:W-:Y:S01]  /*33100*/  @P3 STG.E [R4.64], R56 ;  /* 0x0000003804003986 */ /* 0x0003e2000c101908 */
[----:B---3--:R-:W-:-:S03]  /*33110*/  ISETP.LT.AND P5, PT, R14, c[0x0][0x17c], !P0 ;  /* 0x00005f000e007a0c */ /* 0x008fc600047a1270 */
[----:B------:R-:W3:Y:S01]  /*33120*/  LDL.LU R14, [R1+0xee8] ;  /* 0x000ee800010e7983 */ /* 0x000ee20000300800 */
[----:B------:R-:W-:-:S03]  /*33130*/  ISETP.LT.AND P4, PT, R22, c[0x0][0x17c], !P0 ;  /* 0x00005f0016007a0c */ /* 0x000fc60004781270 */
[----:B------:R-:W3:Y:S01]  /*33140*/  LDL.LU R22, [R1+0xeec] ;  /* 0x000eec0001167983 */ /* 0x000ee20000300800 */
[----:B------:R-:W-:-:S03]  /*33150*/  ISETP.LT.AND P3, PT, R20, c[0x0][0x17c], !P0 ;  /* 0x00005f0014007a0c */ /* 0x000fc60004761270 */
[----:B------:R-:W3:Y:S01]  /*33160*/  LDL.LU R20, [R1+0xef4] ;  /* 0x000ef40001147983 */ /* 0x000ee20000300800 */
[----:B------:R-:W-:-:S04]  /*33170*/  IADD3 R12, R2, c[0x0][0x198], RZ ;  /* 0x00006600020c7a10 */ /* 0x000fc80007ffe0ff */
[CC--:B-1----:R-:W-:Y:S02]  /*33180*/  LEA R6, P6, R12.reuse, R10.reuse, 0x2 ;  /* 0x0000000a0c067211 */ /* 0x0c2fe400078c10ff */
[C---:B------:R-:W-:Y:S02]  /*33190*/  IADD3 R2, R12.reuse, c[0x0][0x198], RZ ;  /* 0x000066000c027a10 */ /* 0x040fe40007ffe0ff */
[-C--:B------:R-:W-:Y:S02]  /*331a0*/  LEA.HI.X.SX32 R7, R12, R11.reuse, 0x2, P6 ;  /* 0x0000000b0c077211 */ /* 0x080fe400030f16ff */
[C---:B------:R-:W-:Y:S02]  /*331b0*/  LEA R4, P6, R2.reuse, R10, 0x2 ;  /* 0x0000000a02047211 */ /* 0x040fe400078c10ff */
[C---:B------:R-:W-:Y:S01]  /*331c0*/  IADD3 R12, R2.reuse, c[0x0][0x198], RZ ;  /* 0x00006600020c7a10 */ /* 0x040fe20007ffe0ff */
[----:B------:R1:W-:Y:S01]  /*331d0*/  @P2 STG.E [R6.64], R57 ;  /* 0x0000003906002986 */ /* 0x0003e2000c101908 */
[----:B------:R-:W-:-:S02]  /*331e0*/  LEA.HI.X.SX32 R5, R2, R11, 0x2, P6 ;  /* 0x0000000b02057211 */ /* 0x000fc400030f16ff */
[----:B------:R-:W-:-:S03]  /*331f0*/  IADD3 R2, R12, c[0x0][0x198], RZ ;  /* 0x000066000c027a10 */ /* 0x000fc60007ffe0ff */
[----:B------:R1:W-:Y:S02]  /*33200*/  @P1 STG.E [R4.64], R102 ;  /* 0x0000006604001986 */ /* 0x0003e4000c101908 */
[----:B-1----:R-:W-:-:S04]  /*33210*/  LEA R6, P6, R12, R10, 0x2 ;  /* 0x0000000a0c067211 */ /* 0x002fc800078c10ff */
[-C--:B------:R-:W-:Y:S02]  /*33220*/  LEA.HI.X.SX32 R7, R12, R11.reuse, 0x2, P6 ;  /* 0x0000000b0c077211 */ /* 0x080fe400030f16ff */
[C---:B------:R-:W-:Y:S02]  /*33230*/  LEA R4, P6, R2.reuse, R10, 0x2 ;  /* 0x0000000a02047211 */ /* 0x040fe400078c10ff */
[C---:B------:R-:W-:Y:S02]  /*33240*/  IADD3 R12, R2.reuse, c[0x0][0x198], RZ ;  /* 0x00006600020c7a10 */ /* 0x040fe40007ffe0ff */
[----:B------:R-:W-:Y:S02]  /*33250*/  LEA.HI.X.SX32 R5, R2, R11, 0x2, P6 ;  /* 0x0000000b02057211 */ /* 0x000fe400030f16ff */
[----:B----4-:R-:W-:Y:S02]  /*33260*/  ISETP.LT.AND P2, PT, R21, c[0x0][0x17c], !P0 ;  /* 0x00005f0015007a0c */ /* 0x010fe40004741270 */
[----:B------:R-:W4:Y:S01]  /*33270*/  LDL.LU R21, [R1+0xef8] ;  /* 0x000ef80001157983 */ /* 0x000f220000300800 */
[----:B------:R-:W-:-:S02]  /*33280*/  IADD3 R2, R12, c[0x0][0x198], RZ ;  /* 0x000066000c027a10 */ /* 0x000fc40007ffe0ff */
[----:B------:R-:W-:Y:S01]  /*33290*/  ISETP.LT.AND P1, PT, R15, c[0x0][0x17c], !P0 ;  /* 0x00005f000f007a0c */ /* 0x000fe20004721270 */
[----:B------:R1:W-:Y:S04]  /*332a0*/  @P5 STG.E [R6.64], R103 ;  /* 0x0000006706005986 */ /* 0x0003e8000c101908 */
[----:B------:R-:W4:Y:S04]  /*332b0*/  LDL.LU R15, [R1+0xf00] ;  /* 0x000f0000010f7983 */ /* 0x000f280000300800 */
[----:B------:R2:W-:Y:S01]  /*332c0*/  @P4 STG.E [R4.64], R42 ;  /* 0x0000002a04004986 */ /* 0x0005e2000c101908 */
[----:B-1----:R-:W-:-:S02]  /*332d0*/  LEA R6, P6, R12, R10, 0x2 ;  /* 0x0000000a0c067211 */ /* 0x002fc400078c10ff */
[----:B--2---:R-:W-:Y:S02]  /*332e0*/  ISETP.LT.AND P5, PT, R13, c[0x0][0x17c], !P0 ;  /* 0x00005f000d007a0c */ /* 0x004fe400047a1270 */
[----:B------:R-:W2:Y:S01]  /*332f0*/  LDL.LU R13, [R1+0xf04] ;  /* 0x000f0400010d7983 */ /* 0x000ea20000300800 */
[----:B------:R-:W-:Y:S02]  /*33300*/  LEA.HI.X.SX32 R7, R12, R11, 0x2, P6 ;  /* 0x0000000b0c077211 */ /* 0x000fe400030f16ff */
        /* <DEDUP_REMOVED lines=27> */
[----:B------:R-:W-:-:S03]  /*334c0*/  IADD3 R2, R12, c[0x0][0x198], RZ ;  /* 0x000066000c027a10 */ /* 0x000fc60007ffe0ff */
[----:B------:R1:W-:Y:S01]  /*334d0*/  @P4 STG.E [R6.64], R83 ;  /* 0x0000005306004986 */ /* 0x0003e2000c101908 */
[----:B------:R-:W-:-:S03]  /*334e0*/  ISETP.LT.AND P5, PT, R15, c[0x0][0x17c], !P0 ;  /* 0x00005f000f007a0c */ /* 0x000fc600047a1270 */
        /* <DEDUP_REMOVED lines=29> */
[C---:B------:R-:W-:Y:S01]  /*336c0*/  IADD3 R12, R2.reuse, c[0x0][0x198], RZ ;  /* 0x00006600020c7a10 */ /* 0x040fe20007ffe0ff */
[----:B------:R1:W-:Y:S01]  /*336d0*/  @P3 STG.E [R6.64], R63 ;  /* 0x0000003f06003986 */ /* 0x0003e2000c101908 */
[----:B------:R-:W-:Y:S02]  /*336e0*/  LEA.HI.X.SX32 R5, R2, R11, 0x2, P6 ;  /* 0x0000000b02057211 */ /* 0x000fe400030f16ff */
[----:B----4-:R-:W-:Y:S02]  /*336f0*/  ISETP.LT.AND P5, PT, R21, c[0x0][0x17c], !P0 ;  /* 0x00005f0015007a0c */ /* 0x010fe400047a1270 */
[----:B------:R-:W4:Y:S01]  /*33700*/  LDL.LU R21, [R1+0xf40] ;  /* 0x000f400001157983 */ /* 0x000f220000300800 */
[----:B------:R-:W-:-:S03]  /*33710*/  IADD3 R2, R12, c[0x0][0x198], RZ ;  /* 0x000066000c027a10 */ /* 0x000fc60007ffe0ff */
[----:B------:R2:W-:Y:S01]  /*33720*/  @P2 STG.E [R4.64], R58 ;  /* 0x0000003a04002986 */ /* 0x0005e2000c101908 */
[CC--:B-1----:R-:W-:Y:S02]  /*33730*/  LEA R6, P6, R12.reuse, R10.reuse, 0x2 ;  /* 0x0000000a0c067211 */ /* 0x0c2fe400078c10ff */
[----:B------:R-:W-:Y:S02]  /*33740*/  ISETP.LT.AND P4, PT, R15, c[0x0][0x17c], !P0 ;  /* 0x00005f000f007a0c */ /* 0x000fe40004781270 */
[----:B------:R-:W4:Y:S01]  /*33750*/  LDL.LU R15, [R1+0xf48] ;  /* 0x000f4800010f7983 */ /* 0x000f220000300800 */
[----:B------:R-:W-:Y:S02]  /*33760*/  LEA.HI.X.SX32 R7, R12, R11, 0x2, P6 ;  /* 0x0000000b0c077211 */ /* 0x000fe400030f16ff */
[C---:B------:R-:W-:Y:S02]  /*33770*/  IADD3 R12, R2.reuse, c[0x0][0x198], RZ ;  /* 0x00006600020c7a10 */ /* 0x040fe40007ffe0ff */
[----:B--2---:R-:W-:-:S02]  /*33780*/  LEA R4, P6, R2, R10, 0x2 ;  /* 0x0000000a02047211 */ /* 0x004fc400078c10ff */
[----:B------:R-:W-:Y:S02]  /*33790*/  ISETP.LT.AND P3, PT, R13, c[0x0][0x17c], !P0 ;  /* 0x00005f000d007a0c */ /* 0x000fe40004761270 */
[----:B------:R-:W2:Y:S01]  /*337a0*/  LDL.LU R13, [R1+0xf4c] ;  /* 0x000f4c00010d7983 */ /* 0x000ea20000300800 */
[----:B------:R-:W-:-:S03]  /*337b0*/  LEA.HI.X.SX32 R5, R2, R11, 0x2, P6 ;  /* 0x0000000b02057211 */ /* 0x000fc600030f16ff */
[----:B------:R1:W-:Y:S04]  /*337c0*/  @P1 STG.E [R6.64], R59 ;  /* 0x0000003b06001986 */ /* 0x0003e8000c101908 */
[----:B------:R-:W-:Y:S01]  /*337d0*/  @P5 STG.E [R4.64], R24 ;  /* 0x0000001804005986 */ /* 0x000fe2000c101908 */
[----:B-1----:R-:W-:-:S04]  /*337e0*/  LEA R6, P6, R12, R10, 0x2 ;  /* 0x0000000a0c067211 */ /* 0x002fc800078c10ff */
[----:B------:R-:W-:-:S05]  /*337f0*/  LEA.HI.X.SX32 R7, R12, R11, 0x2, P6 ;  /* 0x0000000b0c077211 */ /* 0x000fca00030f16ff */
[----:B------:R1:W-:Y:S01]  /*33800*/  @P4 STG.E [R6.64], R25 ;  /* 0x0000001906004986 */ /* 0x0003e2000c101908 */
[----:B---3--:R-:W-:-:S03]  /*33810*/  ISETP.LT.AND P2, PT, R14, c[0x0][0x17c], !P0 ;  /* 0x00005f000e007a0c */ /* 0x008fc60004741270 */
[----:B------:R-:W3:Y:S04]  /*33820*/  LDL.LU R14, [R1+0xf44] ;  /* 0x000f4400010e7983 */ /* 0x000ee80000300800 */
[----:B------:R-:W3:Y:S01]  /*33830*/  LDL.LU R40, [R1+0xf38] ;  /* 0x000f380001287983 */ /* 0x000ee20000300800 */
[----:B------:R-:W-:Y:S02]  /*33840*/  ISETP.LT.AND P1, PT, R22, c[0x0][0x17c], !P0 ;  /* 0x00005f0016007a0c */ /* 0x000fe40004721270 */
[----:B------:R-:W-:Y:S02]  /*33850*/  ISETP.LT.AND P5, PT, R20, c[0x0][0x17c], !P0 ;  /* 0x00005f0014007a0c */ /* 0x000fe400047a1270 */
[----:B------:R-:W3:Y:S04]  /*33860*/  LDL.LU R20, [R1+0xf2c] ;  /* 0x000f2c0001147983 */ /* 0x000ee80000300800 */
[----:B-1----:R-:W3:Y:S04]  /*33870*/  LDL.LU R25, [R1+0xf20] ;  /* 0x000f200001197983 */ /* 0x002ee80000300800 */
[----:B------:R-:W3:Y:S01]  /*33880*/  LDL.LU R22, [R1+0xf14] ;  /* 0x000f140001167983 */ /* 0x000ee20000300800 */
[----:B------:R-:W-:-:S03]  /*33890*/  IADD3 R2, R12, c[0x0][0x198], RZ ;  /* 0x000066000c027a10 */ /* 0x000fc60007ffe0ff */
[----:B------:R-:W3:Y:S01]  /*338a0*/  LDL.LU R23, [R1+0xf08] ;  /* 0x000f080001177983 */ /* 0x000ee20000300800 */
[CC--:B------:R-:W-:Y:S02]  /*338b0*/  LEA R4, P6, R2.reuse, R10.reuse, 0x2 ;  /* 0x0000000a02047211 */ /* 0x0c0fe400078c10ff */
        /* <DEDUP_REMOVED lines=10> */
[CC--:B------:R-:W-:Y:S02]  /*33960*/  LEA R6, P6, R12.reuse, R10.reuse, 0x2 ;  /* 0x0000000a0c067211 */ /* 0x0c0fe400078c10ff */
[C---:B------:R-:W-:Y:S02]  /*33970*/  IADD3 R2, R12.reuse, c[0x0][0x198], RZ ;  /* 0x000066000c027a10 */ /* 0x040fe40007ffe0ff */
[----:B------:R-:W-:Y:S02]  /*33980*/  LEA.HI.X.SX32 R7, R12, R11, 0x2, P6 ;  /* 0x0000000b0c077211 */ /* 0x000fe400030f16ff */
[----:B------:R-:W-:Y:S02]  /*33990*/  LEA R12, P6, R2, R10, 0x2 ;  /* 0x0000000a020c7211 */ /* 0x000fe400078c10ff */
[----:B----4-:R-:W-:-:S02]  /*339a0*/  ISETP.LT.AND P3, PT, R15, c[0x0][0x17c], !P0 ;  /* 0x00005f000f007a0c */ /* 0x010fc40004761270 */
[----:B------:R-:W-:Y:S01]  /*339b0*/  IADD3 R15, R2, c[0x0][0x198], RZ ;  /* 0x00006600020f7a10 */ /* 0x000fe20007ffe0ff */
[----:B------:R1:W-:Y:S01]  /*339c0*/  @P1 STG.E [R4.64], R108 ;  /* 0x0000006c04001986 */ /* 0x0003e2000c101908 */
[----:B------:R-:W-:-:S03]  /*339d0*/  ISETP.LT.AND P4, PT, R21, c[0x0][0x17c], !P0 ;  /* 0x00005f0015007a0c */ /* 0x000fc60004781270 */
[----:B------:R-:W4:Y:S01]  /*339e0*/  LDL.LU R21, [R1+0xefc] ;  /* 0x000efc0001157983 */ /* 0x000f220000300800 */
[----:B--2---:R-:W-:-:S03]  /*339f0*/  ISETP.LT.AND P2, PT, R13, c[0x0][0x17c], !P0 ;  /* 0x00005f000d007a0c */ /* 0x004fc60004741270 */
[----:B------:R-:W4:Y:S01]  /*33a00*/  LDL.LU R32, [R1+0xef0] ;  /* 0x000ef00001207983 */ /* 0x000f220000300800 */
[----:B------:R-:W-:Y:S02]  /*33a10*/  LEA.HI.X.SX32 R13, R2, R11, 0x2, P6 ;  /* 0x0000000b020d7211 */ /* 0x000fe400030f16ff */
[----:B------:R-:W-:Y:S01]  /*33a20*/  IADD3 R2, R15, c[0x0][0x198], RZ ;  /* 0x000066000f027a10 */ /* 0x000fe20007ffe0ff */
[----:B------:R-:W4:Y:S04]  /*33a30*/  LDL.LU R24, [R1+0xee4] ;  /* 0x000ee40001187983 */ /* 0x000f280000300800 */
[----:B------:R1:W-:Y:S04]  /*33a40*/  @P5 STG.E [R6.64], R109 ;  /* 0x0000006d06005986 */ /* 0x0003e8000c101908 */
[----:B------:R1:W-:Y:S01]  /*33a50*/  @P4 STG.E [R12.64], R124 ;  /* 0x0000007c0c004986 */ /* 0x0003e2000c101908 */
[----:B---3--:R-:W-:-:S02]  /*33a60*/  ISETP.LT.AND P1, PT, R14, c[0x0][0x17c], !P0 ;  /* 0x00005f000e007a0c */ /* 0x008fc40004721270 */
[----:B------:R-:W-:-:S04]  /*33a70*/  LEA R14, P6, R15, R10, 0x2 ;  /* 0x0000000a0f0e7211 */ /* 0x000fc800078c10ff */
[----:B------:R-:W-:Y:S02]  /*33a80*/  LEA.HI.X.SX32 R15, R15, R11, 0x2, P6 ;  /* 0x0000000b0f0f7211 */ /* 0x000fe400030f16ff */
[----:B-1----:R-:W-:-:S04]  /*33a90*/  LEA R4, P6, R2, R10, 0x2 ;  /* 0x0000000a02047211 */ /* 0x002fc800078c10ff */
[----:B------:R-:W-:Y:S01]  /*33aa0*/  LEA.HI.X.SX32 R5, R2, R11, 0x2, P6 ;  /* 0x0000000b02057211 */ /* 0x000fe200030f16ff */
[----:B------:R1:W-:Y:S04]  /*33ab0*/  @P3 STG.E [R14.64], R125 ;  /* 0x0000007d0e003986 */ /* 0x0003e8000c101908 */
[----:B------:R3:W-:Y:S01]  /*33ac0*/  @P2 STG.E [R4.64], R28 ;  /* 0x0000001c04002986 */ /* 0x0007e2000c101908 */
[----:B------:R-:W-:-:S03]  /*33ad0*/  ISETP.LT.AND P3, PT, R25, c[0x0][0x17c], !P0 ;  /* 0x00005f0019007a0c */ /* 0x000fc60004761270 */
[----:B------:R-:W2:Y:S01]  /*33ae0*/  LDL.LU R25, [R1+0xed8] ;  /* 0x000ed80001197983 */ /* 0x000ea20000300800 */
[----:B------:R-:W-:-:S03]  /*33af0*/  ISETP.LT.AND P2, PT, R22, c[0x0][0x17c], !P0 ;  /* 0x00005f0016007a0c */ /* 0x000fc60004741270 */
[----:B------:R-:W2:Y:S01]  /*33b00*/  LDL.LU R22, [R1+0xecc] ;  /* 0x000ecc0001167983 */ /* 0x000ea20000300800 */
[----:B------:R-:W-:Y:S02]  /*33b10*/  ISETP.LT.AND P4, PT, R20, c[0x0][0x17c], !P0 ;  /* 0x00005f0014007a0c */ /* 0x000fe40004781270 */
[----:B------:R-:W-:-:S04]  /*33b20*/  IADD3 R20, R2, c[0x0][0x198], RZ ;  /* 0x0000660002147a10 */ /* 0x000fc80007ffe0ff */
[CC--:B------:R-:W-:Y:S02]  /*33b30*/  LEA R6, P6, R20.reuse, R10.reuse, 0x2 ;  /* 0x0000000a14067211 */ /* 0x0c0fe400078c10ff */
[C---:B------:R-:W-:Y:S02]  /*33b40*/  IADD3 R2, R20.reuse, c[0x0][0x198], RZ ;  /* 0x0000660014027a10 */ /* 0x040fe40007ffe0ff */
[----:B------:R-:W-:Y:S02]  /*33b50*/  LEA.HI.X.SX32 R7, R20, R11, 0x2, P6 ;  /* 0x0000000b14077211 */ /* 0x000fe400030f16ff */
[C---:B------:R-:W-:Y:S02]  /*33b60*/  LEA R12, P6, R2.reuse, R10, 0x2 ;  /* 0x0000000a020c7211 */ /* 0x040fe400078c10ff */
[----:B------:R-:W-:Y:S02]  /*33b70*/  IADD3 R20, R2, c[0x0][0x198], RZ ;  /* 0x0000660002147a10 */ /* 0x000fe40007ffe0ff */
[----:B------:R-:W-:-:S02]  /*33b80*/  ISETP.LT.AND P5, PT, R40, c[0x0][0x17c], !P0 ;  /* 0x00005f0028007a0c */ /* 0x000fc400047a1270 */
[-C--:B------:R-:W-:Y:S02]  /*33b90*/  LEA.HI.X.SX32 R13, R2, R11.reuse, 0x2, P6 ;  /* 0x0000000b020d7211 */ /* 0x080fe400030f16ff */
[CC--:B-1----:R-:W-:Y:S02]  /*33ba0*/  LEA R14, P6, R20.reuse, R10.reuse, 0x2 ;  /* 0x0000000a140e7211 */ /* 0x0c2fe400078c10ff */
[C---:B------:R-:W-:Y:S01]  /*33bb0*/  IADD3 R2, R20.reuse, c[0x0][0x198], RZ ;  /* 0x0000660014027a10 */ /* 0x040fe20007ffe0ff */
[----:B------:R1:W-:Y:S01]  /*33bc0*/  @P1 STG.E [R6.64], R29 ;  /* 0x0000001d06001986 */ /* 0x0003e2000c101908 */
[----:B------:R-:W-:Y:S02]  /*33bd0*/  LEA.HI.X.SX32 R15, R20, R11, 0x2, P6 ;  /* 0x0000000b140f7211 */ /* 0x000fe400030f16ff */
[----:B------:R-:W-:Y:S02]  /*33be0*/  ISETP.LT.AND P1, PT, R23, c[0x0][0x17c], !P0 ;  /* 0x00005f0017007a0c */ /* 0x000fe40004721270 */
[C---:B---3--:R-:W-:Y:S01]  /*33bf0*/  LEA R4, P6, R2.reuse, R10, 0x2 ;  /* 0x0000000a02047211 */ /* 0x048fe200078c10ff */
[----:B------:R-:W3:Y:S01]  /*33c00*/  LDL.LU R23, [R1+0xeb0] ;  /* 0x000eb00001177983 */ /* 0x000ee20000300800 */
[----:B------:R-:W-:-:S02]  /*33c10*/  IADD3 R20, R2, c[0x0][0x198], RZ ;  /* 0x0000660002147a10 */ /* 0x000fc40007ffe0ff */
[-C--:B------:R-:W-:Y:S01]  /*33c20*/  LEA.HI.X.SX32 R5, R2, R11.reuse, 0x2, P6 ;  /* 0x0000000b02057211 */ /* 0x080fe200030f16ff */
[----:B------:R4:W-:Y:S01]  /*33c30*/  @P5 STG.E [R12.64], R104 ;  /* 0x000000680c005986 */ /* 0x0009e2000c101908 */
[C---:B------:R-:W-:Y:S02]  /*33c40*/  IADD3 R2, R20.reuse, c[0x0][0x198], RZ ;  /* 0x0000660014027a10 */ /* 0x040fe40007ffe0ff */
[C---:B-1----:R-:W-:Y:S01]  /*33c50*/  LEA R6, P6, R20.reuse, R10, 0x2 ;  /* 0x0000000a14067211 */ /* 0x042fe200078c10ff */
[----:B------:R1:W-:Y:S03]  /*33c60*/  @P4 STG.E [R14.64], R105 ;  /* 0x000000690e004986 */ /* 0x0003e6000c101908 */
[----:B------:R-:W-:Y:S02]  /*33c70*/  LEA.HI.X.SX32 R7, R20, R11, 0x2, P6 ;  /* 0x0000000b14077211 */ /* 0x000fe400030f16ff */
[----:B----4-:R-:W-:-:S02]  /*33c80*/  ISETP.LT.AND P5, PT, R21, c[0x0][0x17c], !P0 ;  /* 0x00005f0015007a0c */ /* 0x010fc400047a1270 */
[----:B------:R-:W4:Y:S01]  /*33c90*/  LDL.LU R21, [R1+0xea4] ;  /* 0x000ea40001157983 */ /* 0x000f220000300800 */
[----:B------:R-:W-:-:S03]  /*33ca0*/  LEA R12, P6, R2, R10, 0x2 ;  /* 0x0000000a020c7211 */ /* 0x000fc600078c10ff */
[----:B------:R1:W-:Y:S01]  /*33cb0*/  @P3 STG.E [R4.64], R116 ;  /* 0x0000007404003986 */ /* 0x0003e2000c101908 */
[----:B------:R-:W-:Y:S02]  /*33cc0*/  LEA.HI.X.SX32 R13, R2, R11, 0x2, P6 ;  /* 0x0000000b020d7211 */ /* 0x000fe400030f16ff */
[----:B------:R-:W-:Y:S01]  /*33cd0*/  ISETP.LT.AND P3, PT, R24, c[0x0][0x17c], !P0 ;  /* 0x00005f0018007a0c */ /* 0x000fe20004761270 */
[----:B------:R-:W4:Y:S04]  /*33ce0*/  LDL.LU R28, [R1+0xe98] ;  /* 0x000e9800011c7983 */ /* 0x000f280000300800 */
[----:B------:R-:W4:Y:S04]  /*33cf0*/  LDL.LU R24, [R1+0xe88] ;  /* 0x000e880001187983 */ /* 0x000f280000300800 */
[----:B------:R1:W-:Y:S04]  /*33d00*/  @P2 STG.E [R6.64], R117 ;  /* 0x0000007506002986 */ /* 0x0003e8000c101908 */
[----:B------:R1:W-:Y:S01]  /*33d10*/  @P1 STG.E [R12.64], R132 ;  /* 0x000000840c001986 */ /* 0x0003e2000c101908 */
[----:B--2---:R-:W-:-:S03]  /*33d20*/  ISETP.LT.AND P2, PT, R25, c[0x0][0x17c], !P0 ;  /* 0x00005f0019007a0c */ /* 0x004fc60004741270 */
[----:B------:R-:W2:Y:S01]  /*33d30*/  LDL.LU R25, [R1+0xe7c] ;  /* 0x000e7c0001197983 */ /* 0x000ea20000300800 */
[----:B------:R-:W-:-:S03]  /*33d40*/  ISETP.LT.AND P1, PT, R22, c[0x0][0x17c], !P0 ;  /* 0x00005f0016007a0c */ /* 0x000fc60004721270 */
[----:B------:R-:W2:Y:S01]  /*33d50*/  LDL.LU R22, [R1+0xe78] ;  /* 0x000e780001167983 */ /* 0x000ea20000300800 */
[----:B------:R-:W-:-:S04]  /*33d60*/  IADD3 R20, R2, c[0x0][0x198], RZ ;  /* 0x0000660002147a10 */ /* 0x000fc80007ffe0ff */
[CC--:B-1----:R-:W-:Y:S02]  /*33d70*/  LEA R14, P6, R20.reuse, R10.reuse, 0x2 ;  /* 0x0000000a140e7211 */ /* 0x0c2fe400078c10ff */
[C---:B------:R-:W-:Y:S02]  /*33d80*/  IADD3 R2, R20.reuse, c[0x0][0x198], RZ ;  /* 0x0000660014027a10 */ /* 0x040fe40007ffe0ff */
[----:B------:R-:W-:Y:S02]  /*33d90*/  LEA.HI.X.SX32 R15, R20, R11, 0x2, P6 ;  /* 0x0000000b140f7211 */ /* 0x000fe400030f16ff */
[C---:B------:R-:W-:Y:S02]  /*33da0*/  LEA R4, P6, R2.reuse, R10, 0x2 ;  /* 0x0000000a02047211 */ /* 0x040fe400078c10ff */
[----:B------:R-:W-:Y:S02]  /*33db0*/  IADD3 R20, R2, c[0x0][0x198], RZ ;  /* 0x0000660002147a10 */ /* 0x000fe40007ffe0ff */
[----:B------:R-:W-:-:S02]  /*33dc0*/  ISETP.LT.AND P4, PT, R32, c[0x0][0x17c], !P0 ;  /* 0x00005f0020007a0c */ /* 0x000fc40004781270 */
[-C--:B------:R-:W-:Y:S02]  /*33dd0*/  LEA.HI.X.SX32 R5, R2, R11.reuse, 0x2, P6 ;  /* 0x0000000b02057211 */ /* 0x080fe400030f16ff */
[CC--:B------:R-:W-:Y:S02]  /*33de0*/  LEA R6, P6, R20.reuse, R10.reuse, 0x2 ;  /* 0x0000000a14067211 */ /* 0x0c0fe400078c10ff */
[C---:B------:R-:W-:Y:S01]  /*33df0*/  IADD3 R2, R20.reuse, c[0x0][0x198], RZ ;  /* 0x0000660014027a10 */ /* 0x040fe20007ffe0ff */
[----:B------:R1:W-:Y:S01]  /*33e00*/  @P5 STG.E [R14.64], R133 ;  /* 0x000000850e005986 */ /* 0x0003e2000c101908 */
[----:B------:R-:W-:Y:S02]  /*33e10*/  LEA.HI.X.SX32 R7, R20, R11, 0x2, P6 ;  /* 0x0000000b14077211 */ /* 0x000fe400030f16ff */
[C---:B------:R-:W-:Y:S02]  /*33e20*/  LEA R12, P6, R2.reuse, R10, 0x2 ;  /* 0x0000000a020c7211 */ /* 0x040fe400078c10ff */
[----:B------:R-:W-:-:S02]  /*33e30*/  IADD3 R20, R2, c[0x0][0x198], RZ ;  /* 0x0000660002147a10 */ /* 0x000fc40007ffe0ff */
[----:B---3--:R-:W-:Y:S02]  /*33e40*/  ISETP.LT.AND P5, PT, R23, c[0x0][0x17c], !P0 ;  /* 0x00005f0017007a0c */ /* 0x008fe400047a1270 */
[----:B------:R-:W3:Y:S01]  /*33e50*/  LDL.LU R23, [R1+0xe74] ;  /* 0x000e740001177983 */ /* 0x000ee20000300800 */
[-C--:B------:R-:W-:Y:S02]  /*33e60*/  LEA.HI.X.SX32 R13, R2, R11.reuse, 0x2, P6 ;  /* 0x0000000b020d7211 */ /* 0x080fe400030f16ff */
[C---:B-1----:R-:W-:Y:S01]  /*33e70*/  LEA R14, P6, R20.reuse, R10, 0x2 ;  /* 0x0000000a140e7211 */ /* 0x042fe200078c10ff */
[----:B------:R1:W-:Y:S01]  /*33e80*/  @P4 STG.E [R4.64], R26 ;  /* 0x0000001a04004986 */ /* 0x0003e2000c101908 */
[C---:B------:R-:W-:Y:S02]  /*33e90*/  IADD3 R2, R20.reuse, c[0x0][0x198], RZ ;  /* 0x0000660014027a10 */ /* 0x040fe40007ffe0ff */
[----:B------:R-:W-:Y:S01]  /*33ea0*/  LEA.HI.X.SX32 R15, R20, R11, 0x2, P6 ;  /* 0x0000000b140f7211 */ /* 0x000fe200030f16ff */
[----:B------:R2:W-:Y:S01]  /*33eb0*/  @P3 STG.E [R6.64], R27 ;  /* 0x0000001b06003986 */ /* 0x0005e2000c101908 */
[----:B----4-:R-:W-:-:S03]  /*33ec0*/  ISETP.LT.AND P4, PT, R21, c[0x0][0x17c], !P0 ;  /* 0x00005f0015007a0c */ /* 0x010fc60004781270 */
[----:B------:R-:W4:Y:S01]  /*33ed0*/  LDL.LU R21, [R1+0xe70] ;  /* 0x000e700001157983 */ /* 0x000f220000300800 */
[----:B-1----:R-:W-:-:S03]  /*33ee0*/  LEA R4, P6, R2, R10, 0x2 ;  /* 0x0000000a02047211 */ /* 0x002fc600078c10ff */
[----:B------:R1:W-:Y:S01]  /*33ef0*/  @P2 STG.E [R12.64], R34 ;  /* 0x000000220c002986 */ /* 0x0003e2000c101908 */
[----:B------:R-:W-:-:S03]  /*33f00*/  LEA.HI.X.SX32 R5, R2, R11, 0x2, P6 ;  /* 0x0000000b02057211 */ /* 0x000fc600030f16ff */
[----:B------:R-:W4:Y:S01]  /*33f10*/  LDL.LU R26, [R1+0xe6c] ;  /* 0x000e6c00011a7983 */ /* 0x000f220000300800 */
[----:B------:R-:W-:-:S03]  /*33f20*/  ISETP.LT.AND P2, PT, R24, c[0x0][0x17c], !P0 ;  /* 0x00005f0018007a0c */ /* 0x000fc60004741270 */
        /* <DEDUP_REMOVED lines=8> */
[CC--:B------:R-:W-:Y:S02]  /*33fb0*/  LEA R6, P6, R20.reuse, R10.reuse, 0x2 ;  /* 0x0000000a14067211 */ /* 0x0c0fe400078c10ff */
[C---:B------:R-:W-:Y:S02]  /*33fc0*/  IADD3 R2, R20.reuse, c[0x0][0x198], RZ ;  /* 0x0000660014027a10 */ /* 0x040fe40007ffe0ff */
[----:B------:R-:W-:Y:S02]  /*33fd0*/  LEA.HI.X.SX32 R7, R20, R11, 0x2, P6 ;  /* 0x0000000b14077211 */ /* 0x000fe400030f16ff */
[C---:B-1----:R-:W-:Y:S02]  /*33fe0*/  LEA R12, P6, R2.reuse, R10, 0x2 ;  /* 0x0000000a020c7211 */ /* 0x042fe400078c10ff */
        /* <DEDUP_REMOVED lines=21> */
[----:B------:R-:W-:Y:S02]  /*34140*/  LEA.HI.X.SX32 R13, R2, R11, 0x2, P6 ;  /* 0x0000000b020d7211 */ /* 0x000fe400030f16ff */
[----:B------:R-:W-:Y:S02]  /*34150*/  ISETP.LT.AND P2, PT, R26, c[0x0][0x17c], !P0 ;  /* 0x00005f001a007a0c */ /* 0x000fe40004741270 */
        /* <DEDUP_REMOVED lines=12> */
[-C--:B------:R-:W-:Y:S02]  /*34220*/  LEA.HI.X.SX32 R15, R20, R11.reuse, 0x2, P6 ;  /* 0x0000000b140f7211 */ /* 0x080fe400030f16ff */
[C---:B-1----:R-:W-:Y:S02]  /*34230*/  LEA R4, P6, R2.reuse, R10, 0x2 ;  /* 0x0000000a02047211 */ /* 0x042fe400078c10ff */
[C---:B------:R-:W-:Y:S02]  /*34240*/  IADD3 R20, R2.reuse, c[0x0][0x198], RZ ;  /* 0x0000660002147a10 */ /* 0x040fe40007ffe0ff */
[----:B------:R-:W-:-:S02]  /*34250*/  LEA.HI.X.SX32 R5, R2, R11, 0x2, P6 ;  /* 0x0000000b02057211 */ /* 0x000fc400030f16ff */
[CC--:B------:R-:W-:Y:S02]  /*34260*/  LEA R6, P6, R20.reuse, R10.reuse, 0x2 ;  /* 0x0000000a14067211 */ /* 0x0c0fe400078c10ff */
[C---:B------:R-:W-:Y:S01]  /*34270*/  IADD3 R2, R20.reuse, c[0x0][0x198], RZ ;  /* 0x0000660014027a10 */ /* 0x040fe20007ffe0ff */
[----:B------:R1:W-:Y:S01]  /*34280*/  @P3 STG.E [R14.64], R107 ;  /* 0x0000006b0e003986 */ /* 0x0003e2000c101908 */
[----:B------:R-:W-:Y:S02]  /*34290*/  LEA.HI.X.SX32 R7, R20, R11, 0x2, P6 ;  /* 0x0000000b14077211 */ /* 0x000fe400030f16ff */
[C---:B------:R-:W-:Y:S02]  /*342a0*/  LEA R12, P6, R2.reuse, R10, 0x2 ;  /* 0x0000000a020c7211 */ /* 0x040fe400078c10ff */
[----:B------:R-:W-:Y:S02]  /*342b0*/  IADD3 R20, R2, c[0x0][0x198], RZ ;  /* 0x0000660002147a10 */ /* 0x000fe40007ffe0ff */
[----:B---3--:R-:W-:-:S02]  /*342c0*/  ISETP.LT.AND P3, PT, R23, c[0x0][0x17c], !P0 ;  /* 0x00005f0017007a0c */ /* 0x008fc40004761270 */
        /* <DEDUP_REMOVED lines=46> */
[----:B------:R-:W4:Y:S01]  /*345b0*/  LDL.LU R17, [R1+0xe24] ;  /* 0x000e240001117983 */ /* 0x000f220000300800 */
[----:B------:R-:W-:-:S03]  /*345c0*/  LEA.HI.X.SX32 R13, R2, R11, 0x2, P6 ;  /* 0x0000000b020d7211 */ /* 0x000fc600030f16ff */
[----:B------:R1:W-:Y:S01]  /*345d0*/  @P4 STG.E [R4.64], R68 ;  /* 0x0000004404004986 */ /* 0x0003e2000c101908 */
[----:B------:R-:W-:-:S03]  /*345e0*/  ISETP.LT.AND P4, PT, R24, c[0x0][0x17c], !P0 ;  /* 0x00005f0018007a0c */ /* 0x000fc60004781270 */
[----:B------:R-:W4:Y:S04]  /*345f0*/  LDL.LU R24, [R1+0xe20] ;  /* 0x000e200001187983 */ /* 0x000f280000300800 */
[----:B------:R-:W4:Y:S04]  /*34600*/  LDL.LU R20, [R1+0xe1c] ;  /* 0x000e1c0001147983 */ /* 0x000f280000300800 */
[----:B------:R1:W-:Y:S04]  /*34610*/  @P3 STG.E [R6.64], R69 ;  /* 0x0000004506003986 */ /* 0x0003e8000c101908 */
[----:B------:R1:W-:Y:S01]  /*34620*/  @P2 STG.E [R12.64], R88 ;  /* 0x000000580c002986 */ /* 0x0003e2000c101908 */
[----:B--2---:R-:W-:-:S03]  /*34630*/  ISETP.LT.AND P2, PT, R22, c[0x0][0x17c], !P0 ;  /* 0x00005f0016007a0c */ /* 0x004fc60004741270 */
        /* <DEDUP_REMOVED lines=13> */
[----:B------:R-:W-:Y:S02]  /*34710*/  ISETP.LT.AND P3, PT, R25, c[0x0][0x17c], !P0 ;  /* 0x00005f0019007a0c */ /* 0x000fe40004761270 */
[----:B------:R-:W-:-:S02]  /*34720*/  LEA R12, P6, R2, R10, 0x2 ;  /* 0x0000000a020c7211 */ /* 0x000fc400078c10ff */
[----:B---3--:R-:W-:Y:S02]  /*34730*/  ISETP.LT.AND P1, PT, R23, c[0x0][0x17c], !P0 ;  /* 0x00005f0017007a0c */ /* 0x008fe40004721270 */
[----:B------:R-:W3:Y:S01]  /*34740*/  LDL.LU R23, [R1+0xe14] ;  /* 0x000e140001177983 */ /* 0x000ee20000300800 */
[C---:B------:R-:W-:Y:S02]  /*34750*/  IADD3 R16, R2.reuse, c[0x0][0x198], RZ ;  /* 0x0000660002107a10 */ /* 0x040fe40007ffe0ff */
[-C--:B------:R-:W-:Y:S01]  /*34760*/  LEA.HI.X.SX32 R13, R2, R11.reuse, 0x2, P6 ;  /* 0x0000000b020d7211 */ /* 0x080fe200030f16ff */
[----:B------:R4:W-:Y:S01]  /*34770*/  @P5 STG.E [R4.64], R36 ;  /* 0x0000002404005986 */ /* 0x0009e2000c101908 */
[C---:B-1----:R-:W-:Y:S02]  /*34780*/  LEA R14, P6, R16.reuse, R10, 0x2 ;  /* 0x0000000a100e7211 */ /* 0x042fe400078c10ff */
[C---:B------:R-:W-:Y:S01]  /*34790*/  IADD3 R2, R16.reuse, c[0x0][0x198], RZ ;  /* 0x0000660010027a10 */ /* 0x040fe20007ffe0ff */
[----:B------:R1:W-:Y:S01]  /*347a0*/  @P4 STG.E [R6.64], R37 ;  /* 0x0000002506004986 */ /* 0x0003e2000c101908 */
[----:B------:R-:W-:-:S02]  /*347b0*/  LEA.HI.X.SX32 R15, R16, R11, 0x2, P6 ;  /* 0x0000000b100f7211 */ /* 0x000fc400030f16ff */
[----:B----4-:R-:W-:Y:S02]  /*347c0*/  ISETP.LT.AND P5, PT, R21, c[0x0][0x17c], !P0 ;  /* 0x00005f0015007a0c */ /* 0x010fe400047a1270 */
[----:B------:R-:W4:Y:S01]  /*347d0*/  LDL.LU R21, [R1+0xe10] ;  /* 0x000e100001157983 */ /* 0x000f220000300800 */
[----:B------:R-:W-:-:S03]  /*347e0*/  ISETP.LT.AND P4, PT, R17, c[0x0][0x17c], !P0 ;  /* 0x00005f0011007a0c */ /* 0x000fc60004781270 */
[----:B------:R-:W4:Y:S01]  /*347f0*/  LDL.LU R17, [R1+0xe0c] ;  /* 0x000e0c0001117983 */ /* 0x000f220000300800 */
[----:B------:R-:W-:-:S03]  /*34800*/  LEA R4, P6, R2, R10, 0x2 ;  /* 0x0000000a02047211 */ /* 0x000fc600078c10ff */
[----:B------:R1:W-:Y:S01]  /*34810*/  @P3 STG.E [R12.64], R52 ;  /* 0x000000340c003986 */ /* 0x0003e2000c101908 */
[----:B------:R-:W-:Y:S02]  /*34820*/  LEA.HI.X.SX32 R5, R2, R11, 0x2, P6 ;  /* 0x0000000b02057211 */ /* 0x000fe400030f16ff */
[----:B------:R-:W-:Y:S01]  /*34830*/  ISETP.LT.AND P3, PT, R24, c[0x0][0x17c], !P0 ;  /* 0x00005f0018007a0c */ /* 0x000fe20004761270 */
[----:B------:R1:W-:Y:S01]  /*34840*/  @P2 STG.E [R14.64], R53 ;  /* 0x000000350e002986 */ /* 0x0003e2000c101908 */
[----:B------:R-:W-:-:S03]  /*34850*/  ISETP.LT.AND P2, PT, R20, c[0x0][0x17c], !P0 ;  /* 0x00005f0014007a0c */ /* 0x000fc60004741270 */
[----:B------:R-:W4:Y:S04]  /*34860*/  LDL.LU R24, [R1+0xe08] ;  /* 0x000e080001187983 */ /* 0x000f280000300800 */
[----:B------:R-:W4:Y:S04]  /*34870*/  LDL.LU R20, [R1+0xe04] ;  /* 0x000e040001147983 */ /* 0x000f280000300800 */
[----:B------:R1:W-:Y:S01]  /*34880*/  @P1 STG.E [R4.64], R84 ;  /* 0x0000005404001986 */ /* 0x0003e2000c101908 */
[----:B--2---:R-:W-:-:S03]  /*34890*/  ISETP.LT.AND P1, PT, R22, c[0x0][0x17c], !P0 ;  /* 0x00005f0016007a0c */ /* 0x004fc60004721270 */
[----:B------:R-:W2:Y:S01]  /*348a0*/  LDL.LU R22, [R1+0xe00] ;  /* 0x000e000001167983 */ /* 0x000ea20000300800 */
[----:B------:R-:W-:-:S04]  /*348b0*/  IADD3 R16, R2, c[0x0][0x198], RZ ;  /* 0x0000660002107a10 */ /* 0x000fc80007ffe0ff */
[CC--:B-1----:R-:W-:Y:S02]  /*348c0*/  LEA R6, P6, R16.reuse, R10.reuse, 0x2 ;  /* 0x0000000a10067211 */ /* 0x0c2fe400078c10ff */
[C---:B------:R-:W-:Y:S02]  /*348d0*/  IADD3 R2, R16.reuse, c[0x0][0x198], RZ ;  /* 0x0000660010027a10 */ /* 0x040fe40007ffe0ff */
[-C--:B------:R-:W-:Y:S02]  /*348e0*/  LEA.HI.X.SX32 R7, R16, R11.reuse, 0x2, P6 ;  /* 0x0000000b10077211 */ /* 0x080fe400030f16ff */
[C---:B------:R-:W-:Y:S02]  /*348f0*/  LEA R12, P6, R2.reuse, R10, 0x2 ;  /* 0x0000000a020c7211 */ /* 0x040fe400078c10ff */
        /* <DEDUP_REMOVED lines=10> */
[----:B------:R-:W-:Y:S02]  /*349a0*/  LEA.HI.X.SX32 R5, R2, R11, 0x2, P6 ;  /* 0x0000000b02057211 */ /* 0x000fe400030f16ff */
[C---:B-1----:R-:W-:Y:S01]  /*349b0*/  LEA R6, P6, R16.reuse, R10, 0x2 ;  /* 0x0000000a10067211 */ /* 0x042fe200078c10ff */
[----:B------:R1:W-:Y:S01]  /*349c0*/  @P4 STG.E [R12.64], R120 ;  /* 0x000000780c004986 */ /* 0x0003e2000c101908 */
[----:B------:R-:W-:-:S03]  /*349d0*/  IADD3 R2, R16, c[0x0][0x198], RZ ;  /* 0x0000660010027a10 */ /* 0x000fc60007ffe0ff */
[----:B------:R-:W-:Y:S01]  /*349e0*/  @P3 STG.E [R14.64], R121 ;  /* 0x000000790e003986 */ /* 0x000fe2000c101908 */
[----:B------:R-:W-:Y:S02]  /*349f0*/  LEA.HI.X.SX32 R7, R16, R11, 0x2, P6 ;  /* 0x0000000b10077211 */ /* 0x000fe400030f16ff */
[----:B----4-:R-:W-:Y:S02]  /*34a00*/  ISETP.LT.AND P4, PT, R21, c[0x0][0x17c], !P0 ;  /* 0x00005f0015007a0c */ /* 0x010fe40004781270 */
[----:B------:R-:W4:Y:S01]  /*34a10*/  LDL.LU R21, [R1+0xdf8] ;  /* 0x000df80001157983 */ /* 0x000f220000300800 */
[----:B------:R-:W-:-:S03]  /*34a20*/  ISETP.LT.AND P3, PT, R17, c[0x0][0x17c], !P0 ;  /* 0x00005f0011007a0c */ /* 0x000fc60004761270 */
[----:B------:R-:W4:Y:S01]  /*34a30*/  LDL.LU R17, [R1+0xdf4] ;  /* 0x000df40001117983 */ /* 0x000f220000300800 */
[----:B-1----:R-:W-:-:S03]  /*34a40*/  LEA R12, P6, R2, R10, 0x2 ;  /* 0x0000000a020c7211 */ /* 0x002fc600078c10ff */
[----:B------:R1:W-:Y:S01]  /*34a50*/  @P2 STG.E [R4.64], R18 ;  /* 0x0000001204002986 */ /* 0x0003e2000c101908 */
[----:B------:R-:W-:-:S03]  /*34a60*/  LEA.HI.X.SX32 R13, R2, R11, 0x2, P6 ;  /* 0x0000000b020d7211 */ /* 0x000fc600030f16ff */
[----:B------:R2:W-:Y:S04]  /*34a70*/  @P1 STG.E [R6.64], R19 ;  /* 0x0000001306001986 */ /* 0x0005e8000c101908 */
[----:B-1----:R-:W4:Y:S01]  /*34a80*/  LDL.LU R18, [R1+0xdf0] ;  /* 0x000df00001127983 */ /* 0x002f220000300800 */
[----:B------:R-:W-:-:S03]  /*34a90*/  ISETP.LT.AND P1, PT, R20, c[0x0][0x17c], !P0 ;  /* 0x00005f0014007a0c */ /* 0x000fc60004721270 */
[----:B------:R-:W4:Y:S04]  /*34aa0*/  LDL.LU R20, [R1+0xdec] ;  /* 0x000dec0001147983 */ /* 0x000f280000300800 */
[----:B------:R1:W-:Y:S01]  /*34ab0*/  @P5 STG.E [R12.64], R50 ;  /* 0x000000320c005986 */ /* 0x0003e2000c101908 */
[----:B------:R-:W-:Y:S02]  /*34ac0*/  ISETP.LT.AND P2, PT, R24, c[0x0][0x17c], !P0 ;  /* 0x00005f0018007a0c */ /* 0x000fe40004741270 */
[----:B--2---:R-:W-:Y:S02]  /*34ad0*/  ISETP.LT.AND P5, PT, R22, c[0x0][0x17c], !P0 ;  /* 0x00005f0016007a0c */ /* 0x004fe400047a1270 */
[----:B------:R-:W2:Y:S04]  /*34ae0*/  LDL.LU R22, [R1+0xde8] ;  /* 0x000de80001167983 */ /* 0x000ea80000300800 */
[----:B------:R-:W2:Y:S01]  /*34af0*/  LDL.LU R24, [R1+0xde4] ;  /* 0x000de40001187983 */ /* 0x000ea20000300800 */
[----:B------:R-:W-:-:S03]  /*34b00*/  IADD3 R16, R2, c[0x0][0x198], RZ ;  /* 0x0000660002107a10 */ /* 0x000fc60007ffe0ff */
[----:B------:R-:W2:Y:S01]  /*34b10*/  LDL.LU R26, [R1+0xde0] ;  /* 0x000de000011a7983 */ /* 0x000ea20000300800 */
[CC--:B------:R-:W-:Y:S02]  /*34b20*/  LEA R14, P6, R16.reuse, R10.reuse, 0x2 ;  /* 0x0000000a100e7211 */ /* 0x0c0fe400078c10ff */
[C---:B------:R-:W-:Y:S01]  /*34b30*/  IADD3 R2, R16.reuse, c[0x0][0x198], RZ ;  /* 0x0000660010027a10 */ /* 0x040fe20007ffe0ff */
[----:B------:R-:W2:Y:S01]  /*34b40*/  LDL.LU R28, [R1+0xddc] ;  /* 0x000ddc00011c7983 */ /* 0x000ea20000300800 */
[-C--:B------:R-:W-:Y:S02]  /*34b50*/  LEA.HI.X.SX32 R15, R16, R11.reuse, 0x2, P6 ;  /* 0x0000000b100f7211 */ /* 0x080fe400030f16ff */
[C---:B------:R-:W-:Y:S01]  /*34b60*/  LEA R4, P6, R2.reuse, R10, 0x2 ;  /* 0x0000000a02047211 */ /* 0x040fe200078c10ff */
[----:B------:R-:W2:Y:S01]  /*34b70*/  LDL.LU R30, [R1+0xdd8] ;  /* 0x000dd800011e7983 */ /* 0x000ea20000300800 */
[C---:B------:R-:W-:Y:S02]  /*34b80*/  IADD3 R16, R2.reuse, c[0x0][0x198], RZ ;  /* 0x0000660002107a10 */ /* 0x040fe40007ffe0ff */
[----:B------:R-:W-:-:S02]  /*34b90*/  LEA.HI.X.SX32 R5, R2, R11, 0x2, P6 ;  /* 0x0000000b02057211 */ /* 0x000fc400030f16ff */
[CC--:B------:R-:W-:Y:S02]  /*34ba0*/  LEA R6, P6, R16.reuse, R10.reuse, 0x2 ;  /* 0x0000000a10067211 */ /* 0x0c0fe400078c10ff */
[C---:B------:R-:W-:Y:S02]  /*34bb0*/  IADD3 R2, R16.reuse, c[0x0][0x198], RZ ;  /* 0x0000660010027a10 */ /* 0x040fe40007ffe0ff */
[-C--:B------:R-:W-:Y:S02]  /*34bc0*/  LEA.HI.X.SX32 R7, R16, R11.reuse, 0x2, P6 ;  /* 0x0000000b10077211 */ /* 0x080fe400030f16ff */
[C---:B-1----:R-:W-:Y:S02]  /*34bd0*/  LEA R12, P6, R2.reuse, R10, 0x2 ;  /* 0x0000000a020c7211 */ /* 0x042fe400078c10ff */
[C---:B------:R-:W-:Y:S01]  /*34be0*/  IADD3 R16, R2.reuse, c[0x0][0x198], RZ ;  /* 0x0000660002107a10 */ /* 0x040fe20007ffe0ff */
[----:B------:R1:W-:Y:S01]  /*34bf0*/  @P4 STG.E [R14.64], R51 ;  /* 0x000000330e004986 */ /* 0x0003e2000c101908 */
[----:B------:R-:W-:-:S02]  /*34c00*/  LEA.HI.X.SX32 R13, R2, R11, 0x2, P6 ;  /* 0x0000000b020d7211 */ /* 0x000fc400030f16ff */
[----:B---3--:R-:W-:Y:S02]  /*34c10*/  ISETP.LT.AND P4, PT, R23, c[0x0][0x17c], !P0 ;  /* 0x00005f0017007a0c */ /* 0x008fe40004781270 */
[C---:B------:R-:W-:Y:S01]  /*34c20*/  IADD3 R2, R16.reuse, c[0x0][0x198], RZ ;  /* 0x0000660010027a10 */ /* 0x040fe20007ffe0ff */
[----:B------:R3:W-:Y:S01]  /*34c30*/  @P3 STG.E [R4.64], R70 ;  /* 0x0000004604003986 */ /* 0x0007e2000c101908 */
[----:B-1----:R-:W-:-:S03]  /*34c40*/  LEA R14, P6, R16, R10, 0x2 ;  /* 0x0000000a100e7211 */ /* 0x002fc600078c10ff */
[----:B------:R-:W-:Y:S01]  /*34c50*/  @P2 STG.E [R6.64], R71 ;  /* 0x0000004706002986 */ /* 0x000fe2000c101908 */
[-C--:B------:R-:W-:Y:S02]  /*34c60*/  LEA.HI.X.SX32 R15, R16, R11.reuse, 0x2, P6 ;  /* 0x0000000b100f7211 */ /* 0x080fe400030f16ff */
[C---:B------:R-:W-:Y:S02]  /*34c70*/  LEA R16, P6, R2.reuse, R10, 0x2 ;  /* 0x0000000a02107211 */ /* 0x040fe400078c10ff */
[----:B----4-:R-:W-:Y:S02]  /*34c80*/  ISETP.LT.AND P2, PT, R17, c[0x0][0x17c], !P0 ;  /* 0x00005f0011007a0c */ /* 0x010fe40004741270 */
[C---:B---3--:R-:W-:Y:S01]  /*34c90*/  IADD3 R4, R2.reuse, c[0x0][0x198], RZ ;  /* 0x0000660002047a10 */ /* 0x048fe20007ffe0ff */
[----:B------:R-:W-:Y:S01]  /*34ca0*/  @P1 STG.E [R12.64], R90 ;  /* 0x0000005a0c001986 */ /* 0x000fe2000c101908 */
[----:B------:R-:W-:Y:S02]  /*34cb0*/  LEA.HI.X.SX32 R17, R2, R11, 0x2, P6 ;  /* 0x0000000b02117211 */ /* 0x000fe400030f16ff */
[----:B------:R-:W-:Y:S01]  /*34cc0*/  ISETP.LT.AND P3, PT, R21, c[0x0][0x17c], !P0 ;  /* 0x00005f0015007a0c */ /* 0x000fe20004761270 */
[----:B------:R-:W-:Y:S01]  /*34cd0*/  @P5 STG.E [R14.64], R91 ;  /* 0x0000005b0e005986 */ /* 0x000fe2000c101908 */
[----:B------:R-:W-:-:S03]  /*34ce0*/  IADD3 R2, R4, c[0x0][0x198], RZ ;  /* 0x0000660004027a10 */ /* 0x000fc60007ffe0ff */
[----:B------:R1:W-:Y:S01]  /*34cf0*/  @P4 STG.E [R16.64], R38 ;  /* 0x0000002610004986 */ /* 0x0003e2000c101908 */
[----:B------:R-:W-:Y:S02]  /*34d00*/  ISETP.LT.AND P1, PT, R18, c[0x0][0x17c], !P0 ;  /* 0x00005f0012007a0c */ /* 0x000fe40004721270 */
[-C--:B------:R-:W-:Y:S02]  /*34d10*/  LEA R18, P6, R4, R10.reuse, 0x2 ;  /* 0x0000000a04127211 */ /* 0x080fe400078c10ff */
[----:B------:R-:W-:Y:S02]  /*34d20*/  ISETP.LT.AND P5, PT, R20, c[0x0][0x17c], !P0 ;  /* 0x00005f0014007a0c */ /* 0x000fe400047a1270 */
[-C--:B------:R-:W-:Y:S01]  /*34d30*/  LEA.HI.X.SX32 R19, R4, R11.reuse, 0x2, P6 ;  /* 0x0000000b04137211 */ /* 0x080fe200030f16ff */
[----:B-1----:R-:W3:Y:S01]  /*34d40*/  LDL.LU R17, [R1+0xdd4] ;  /* 0x000dd40001117983 */ /* 0x002ee20000300800 */
[C---:B------:R-:W-:Y:S02]  /*34d50*/  LEA R20, P6, R2.reuse, R10, 0x2 ;  /* 0x0000000a02147211 */ /* 0x040fe400078c10ff */
[C---:B------:R-:W-:Y:S01]  /*34d60*/  IADD3 R4, R2.reuse, c[0x0][0x198], RZ ;  /* 0x0000660002047a10 */ /* 0x040fe20007ffe0ff */
[----:B------:R-:W4:Y:S01]  /*34d70*/  LDL.LU R34, [R1+0xdd0] ;  /* 0x000dd00001227983 */ /* 0x000f220000300800 */
[----:B------:R-:W-:-:S02]  /*34d80*/  LEA.HI.X.SX32 R21, R2, R11, 0x2, P6 ;  /* 0x0000000b02157211 */ /* 0x000fc400030f16ff */
[----:B------:R-:W-:Y:S01]  /*34d90*/  IADD3 R2, R4, c[0x0][0x198], RZ ;  /* 0x0000660004027a10 */ /* 0x000fe20007ffe0ff */
[----:B------:R-:W-:Y:S04]  /*34da0*/  @P3 STG.E [R18.64], R39 ;  /* 0x0000002712003986 */ /* 0x000fe8000c101908 */
[----:B------:R1:W-:Y:S04]  /*34db0*/  @P2 STG.E [R20.64], R54 ;  /* 0x0000003614002986 */ /* 0x0003e8000c101908 */
[----:B-1----:R-:W4:Y:S04]  /*34dc0*/  LDL.LU R21, [R1+0xdcc] ;  /* 0x000dcc0001157983 */ /* 0x002f280000300800 */
[----:B------:R-:W4:Y:S01]  /*34dd0*/  LDL.LU R38, [R1+0xdc8] ;  /* 0x000dc80001267983 */ /* 0x000f220000300800 */
[----:B--2---:R-:W-:-:S02]  /*34de0*/  ISETP.LT.AND P4, PT, R22, c[0x0][0x17c], !P0 ;  /* 0x00005f0016007a0c */ /* 0x004fc40004781270 */
[-C--:B------:R-:W-:Y:S02]  /*34df0*/  LEA R22, P6, R4, R10.reuse, 0x2 ;  /* 0x0000000a04167211 */ /* 0x080fe400078c10ff */
[----:B------:R-:W-:Y:S02]  /*34e00*/  ISETP.LT.AND P3, PT, R24, c[0x0][0x17c], !P0 ;  /* 0x00005f0018007a0c */ /* 0x000fe40004761270 */
[-C--:B------:R-:W-:Y:S02]  /*34e10*/  LEA.HI.X.SX32 R23, R4, R11.reuse, 0x2, P6 ;  /* 0x0000000b04177211 */ /* 0x080fe400030f16ff */
[C---:B------:R-:W-:Y:S01]  /*34e20*/  LEA R24, P6, R2.reuse, R10, 0x2 ;  /* 0x0000000a02187211 */ /* 0x040fe200078c10ff */
[----:B------:R-:W1:Y:S03]  /*34e30*/  LDS.128 R4, [R0] ;  /* 0x0000000000047984 */ /* 0x000e660000000c00 */
[C---:B------:R-:W-:Y:S01]  /*34e40*/  LEA.HI.X.SX32 R25, R2.reuse, R11, 0x2, P6 ;  /* 0x0000000b02197211 */ /* 0x040fe200030f16ff */
[----:B------:R-:W-:Y:S04]  /*34e50*/  @P1 STG.E [R22.64], R55 ;  /* 0x0000003716001986 */ /* 0x000fe8000c101908 */
[----:B------:R2:W-:Y:S04]  /*34e60*/  @P5 STG.E [R24.64], R86 ;  /* 0x0000005618005986 */ /* 0x0005e8000c101908 */
[----:B--2---:R-:W2:Y:S04]  /*34e70*/  LDL.LU R25, [R1+0xdc4] ;  /* 0x000dc40001197983 */ /* 0x004ea80000300800 */
[----:B------:R-:W2:Y:S04]  /*34e80*/  LDL.LU R45, [R1+0xdc0] ;  /* 0x000dc000012d7983 */ /* 0x000ea80000300800 */
[----:B------:R-:W2:Y:S04]  /*34e90*/  LDL.LU R43, [R1+0xdbc] ;  /* 0x000dbc00012b7983 */ /* 0x000ea80000300800 */
[----:B------:R-:W2:Y:S04]  /*34ea0*/  LDL.LU R42, [R1+0xdac] ;  /* 0x000dac00012a7983 */ /* 0x000ea80000300800 */
[----:B------:R-:W2:Y:S01]  /*34eb0*/  LDL.LU R44, [R1+0xda8] ;  /* 0x000da800012c7983 */ /* 0x000ea20000300800 */
[----:B------:R-:W-:-:S02]  /*34ec0*/  IADD3 R12, R2, c[0x0][0x198], RZ ;  /* 0x00006600020c7a10 */ /* 0x000fc40007ffe0ff */
[----:B------:R-:W-:Y:S01]  /*34ed0*/  ISETP.LT.AND P2, PT, R26, c[0x0][0x17c], !P0 ;  /* 0x00005f001a007a0c */ /* 0x000fe20004741270 */
[----:B------:R-:W2:Y:S01]  /*34ee0*/  LDL.LU R48, [R1+0xda4] ;  /* 0x000da40001307983 */ /* 0x000ea20000300800 */
[CC--:B------:R-:W-:Y:S02]  /*34ef0*/  LEA R26, P6, R12.reuse, R10.reuse, 0x2 ;  /* 0x0000000a0c1a7211 */ /* 0x0c0fe400078c10ff */
[----:B------:R-:W-:Y:S01]  /*34f00*/  IADD3 R2, R12, c[0x0][0x198], RZ ;  /* 0x000066000c027a10 */ /* 0x000fe20007ffe0ff */
[----:B------:R-:W2:Y:S01]  /*34f10*/  LDL.LU R47, [R1+0xda0] ;  /* 0x000da000012f7983 */ /* 0x000ea20000300800 */
[----:B------:R-:W-:Y:S02]  /*34f20*/  ISETP.LT.AND P1, PT, R28, c[0x0][0x17c], !P0 ;  /* 0x00005f001c007a0c */ /* 0x000fe40004721270 */
[----:B------:R-:W-:Y:S01]  /*34f30*/  LEA.HI.X.SX32 R27, R12, R11, 0x2, P6 ;  /* 0x0000000b0c1b7211 */ /* 0x000fe200030f16ff */
[----:B------:R-:W2:Y:S01]  /*34f40*/  LDL.LU R46, [R1+0xd9c] ;  /* 0x000d9c00012e7983 */ /* 0x000ea20000300800 */
[----:B------:R-:W-:-:S02]  /*34f50*/  LEA R28, P6, R2, R10, 0x2 ;  /* 0x0000000a021c7211 */ /* 0x000fc400078c10ff */
[----:B------:R-:W-:Y:S01]  /*34f60*/  IADD3 R16, R2, c[0x0][0x198], RZ ;  /* 0x0000660002107a10 */ /* 0x000fe20007ffe0ff */
[----:B------:R-:W4:Y:S01]  /*34f70*/  LDS.128 R12, [R9] ;  /* 0x00000000090c7984 */ /* 0x000f220000000c00 */
[----:B------:R-:W-:Y:S02]  /*34f80*/  ISETP.LT.AND P5, PT, R30, c[0x0][0x17c], !P0 ;  /* 0x00005f001e007a0c */ /* 0x000fe400047a1270 */
[-C--:B------:R-:W-:Y:S02]  /*34f90*/  LEA.HI.X.SX32 R29, R2, R11.reuse, 0x2, P6 ;  /* 0x0000000b021d7211 */ /* 0x080fe400030f16ff */
[C---:B------:R-:W-:Y:S01]  /*34fa0*/  LEA R30, P6, R16.reuse, R10, 0x2 ;  /* 0x0000000a101e7211 */ /* 0x040fe200078c10ff */
[----:B------:R-:W-:Y:S01]  /*34fb0*/  @P4 STG.E [R26.64], R87 ;  /* 0x000000571a004986 */ /* 0x000fe2000c101908 */
[C---:B------:R-:W-:Y:S02]  /*34fc0*/  IADD3 R2, R16.reuse, c[0x0][0x198], RZ ;  /* 0x0000660010027a10 */ /* 0x040fe40007ffe0ff */
[----:B------:R-:W-:-:S02]  /*34fd0*/  LEA.HI.X.SX32 R31, R16, R11, 0x2, P6 ;  /* 0x0000000b101f7211 */ /* 0x000fc400030f16ff */
[----:B---3--:R-:W-:Y:S02]  /*34fe0*/  ISETP.LT.AND P4, PT, R17, c[0x0][0x17c], !P0 ;  /* 0x00005f0011007a0c */ /* 0x008fe40004781270 */
[----:B------:R-:W3:Y:S01]  /*34ff0*/  LDS.128 R16, [R8] ;  /* 0x0000000008107984 */ /* 0x000ee20000000c00 */
[CC--:B------:R-:W-:Y:S02]  /*35000*/  LEA R32, P6, R2.reuse, R10.reuse, 0x2 ;  /* 0x0000000a02207211 */ /* 0x0c0fe400078c10ff */
[----:B------:R-:W-:Y:S01]  /*35010*/  IADD3 R20, R2, c[0x0][0x198], RZ ;  /* 0x0000660002147a10 */ /* 0x000fe20007ffe0ff */
[----:B------:R-:W-:Y:S01]  /*35020*/  @P3 STG.E [R28.64], R122 ;  /* 0x0000007a1c003986 */ /* 0x000fe2000c101908 */
[----:B----4-:R-:W-:Y:S02]  /*35030*/  ISETP.LT.AND P3, PT, R34, c[0x0][0x17c], !P0 ;  /* 0x00005f0022007a0c */ /* 0x010fe40004761270 */
[----:B------:R-:W-:Y:S02]  /*35040*/  LEA.HI.X.SX32 R33, R2, R11, 0x2, P6 ;  /* 0x0000000b02217211 */ /* 0x000fe400030f16ff */
[----:B------:R-:W-:-:S02]  /*35050*/  LEA R34, P6, R20, R10, 0x2 ;  /* 0x0000000a14227211 */ /* 0x000fc400078c10ff */
[C---:B------:R-:W-:Y:S02]  /*35060*/  IADD3 R2, R20.reuse, c[0x0][0x198], RZ ;  /* 0x0000660014027a10 */ /* 0x040fe40007ffe0ff */
[-C--:B------:R-:W-:Y:S02]  /*35070*/  LEA.HI.X.SX32 R35, R20, R11.reuse, 0x2, P6 ;  /* 0x0000000b14237211 */ /* 0x080fe400030f16ff */
[C---:B------:R-:W-:Y:S01]  /*35080*/  LEA R36, P6, R2.reuse, R10, 0x2 ;  /* 0x0000000a02247211 */ /* 0x040fe200078c10ff */
[----:B------:R-:W-:Y:S01]  /*35090*/  @P2 STG.E [R30.64], R123 ;  /* 0x0000007b1e002986 */ /* 0x000fe2000c101908 */
[C---:B------:R-:W-:Y:S02]  /*350a0*/  IADD3 R24, R2.reuse, c[0x0][0x198], RZ ;  /* 0x0000660002187a10 */ /* 0x040fe40007ffe0ff */
[----:B------:R-:W-:Y:S01]  /*350b0*/  LEA.HI.X.SX32 R37, R2, R11, 0x2, P6 ;  /* 0x0000000b02257211 */ /* 0x000fe200030f16ff */
[----:B-1----:R1:W-:Y:S01]  /*350c0*/  @P1 STG.E [R32.64], R4 ;  /* 0x0000000420001986 */ /* 0x0023e2000c101908 */
[----:B------:R-:W-:-:S03]  /*350d0*/  ISETP.LT.AND P2, PT, R21, c[0x0][0x17c], !P0 ;  /* 0x00005f0015007a0c */ /* 0x000fc60004741270 */
[----:B------:R-:W4:Y:S01]  /*350e0*/  LDS.128 R20, [R3] ;  /* 0x0000000003147984 */ /* 0x000f220000000c00 */
[----:B------:R-:W-:Y:S02]  /*350f0*/  ISETP.LT.AND P1, PT, R38, c[0x0][0x17c], !P0 ;  /* 0x00005f0026007a0c */ /* 0x000fe40004721270 */
[CC--:B------:R-:W-:Y:S01]  /*35100*/  LEA R38, P6, R24.reuse, R10.reuse, 0x2 ;  /* 0x0000000a18267211 */ /* 0x0c0fe200078c10ff */
[----:B------:R3:W-:Y:S01]  /*35110*/  @P5 STG.E [R34.64], R5 ;  /* 0x0000000522005986 */ /* 0x0007e2000c101908 */
[C---:B------:R-:W-:Y:S02]  /*35120*/  IADD3 R2, R24.reuse, c[0x0][0x198], RZ ;  /* 0x0000660018027a10 */ /* 0x040fe40007ffe0ff */
[----:B------:R-:W-:Y:S01]  /*35130*/  LEA.HI.X.SX32 R39, R24, R11, 0x2, P6 ;  /* 0x0000000b18277211 */ /* 0x000fe200030f16ff */
[----:B------:R-:W-:Y:S01]  /*35140*/  LDS.128 R28, [R9+0x400] ;  /* 0x00040000091c7984 */ /* 0x000fe20000000c00 */
[C---:B------:R-:W-:Y:S02]  /*35150*/  LEA R40, P6, R2.reuse, R10, 0x2 ;  /* 0x0000000a02287211 */ /* 0x040fe400078c10ff */
[----:B-1----:R-:W-:-:S02]  /*35160*/  IADD3 R32, R2, c[0x0][0x198], RZ ;  /* 0x0000660002207a10 */ /* 0x002fc40007ffe0ff */
[-C--:B------:R-:W-:Y:S02]  /*35170*/  LEA.HI.X.SX32 R41, R2, R11.reuse, 0x2, P6 ;  /* 0x0000000b02297211 */ /* 0x080fe400030f16ff */
[C---:B------:R-:W-:Y:S01]  /*35180*/  LEA R4, P6, R32.reuse, R10, 0x2 ;  /* 0x0000000a20047211 */ /* 0x040fe200078c10ff */
[----:B------:R-:W-:Y:S03]  /*35190*/  @P4 STG.E [R36.64], R12 ;  /* 0x0000000c24004986 */ /* 0x000fe6000c101908 */
[C---:B---3--:R-:W-:Y:S01]  /*351a0*/  LEA.HI.X.SX32 R5, R32.reuse, R11, 0x2, P6 ;  /* 0x0000000b20057211 */ /* 0x048fe200030f16ff */
[----:B------:R-:W-:Y:S01]  /*351b0*/  @P3 STG.E [R38.64], R13 ;  /* 0x0000000d26003986 */ /* 0x000fe2000c101908 */
[----:B------:R-:W-:-:S03]  /*351c0*/  IADD3 R2, R32, c[0x0][0x198], RZ ;  /* 0x0000660020027a10 */ /* 0x000fc60007ffe0ff */
[----:B------:R-:W-:Y:S04]  /*351d0*/  @P2 STG.E [R40.64], R16 ;  /* 0x0000001028002986 */ /* 0x000fe8000c101908 */
[----:B------:R-:W-:Y:S04]  /*351e0*/  @P1 STG.E [R4.64], R17 ;  /* 0x0000001104001986 */ /* 0x000fe8000c101908 */
[----:B------:R-:W-:Y:S04]  /*351f0*/  LDS.128 R32, [R8+0x400] ;  /* 0x0004000008207984 */ /* 0x000fe80000000c00 */
[----:B------:R-:W-:Y:S01]  /*35200*/  LDS.128 R36, [R3+0x400] ;  /* 0x0004000003247984 */ /* 0x000fe20000000c00 */
[----:B--2---:R-:W-:-:S03]  /*35210*/  ISETP.LT.AND P5, PT, R25, c[0x0][0x17c], !P0 ;  /* 0x00005f0019007a0c */ /* 0x004fc600047a1270 */
[----:B------:R1:W2:Y:S01]  /*35220*/  LDS.128 R24, [R0+0x400] ;  /* 0x0004000000187984 */ /* 0x0002a20000000c00 */
[----:B------:R-:W-:-:S03]  /*35230*/  ISETP.LT.AND P4, PT, R45, c[0x0][0x17c], !P0 ;  /* 0x00005f002d007a0c */ /* 0x000fc60004781270 */
[----:B------:R-:W3:Y:S01]  /*35240*/  LDL.LU R45, [R1+0xd98] ;  /* 0x000d9800012d7983 */ /* 0x000ee20000300800 */
[----:B------:R-:W-:Y:S02]  /*35250*/  ISETP.LT.AND P3, PT, R43, c[0x0][0x17c], !P0 ;  /* 0x00005f002b007a0c */ /* 0x000fe40004761270 */
[----:B-1----:R-:W-:Y:S02]  /*35260*/  IADD3 R0, R2, c[0x0][0x198], RZ ;  /* 0x0000660002007a10 */ /* 0x002fe40007ffe0ff */
[----:B------:R-:W-:Y:S02]  /*35270*/  ISETP.LT.AND P2, PT, R42, c[0x0][0x17c], !P0 ;  /* 0x00005f002a007a0c */ /* 0x000fe40004741270 */
[----:B------:R-:W-:Y:S02]  /*35280*/  LEA R42, P6, R2, R10, 0x2 ;  /* 0x0000000a022a7211 */ /* 0x000fe400078c10ff */
[----:B------:R-:W-:Y:S02]  /*35290*/  ISETP.LT.AND P1, PT, R44, c[0x0][0x17c], !P0 ;  /* 0x00005f002c007a0c */ /* 0x000fe40004721270 */
[----:B------:R-:W3:Y:S01]  /*352a0*/  LDL.LU R44, [R1+0xd94] ;  /* 0x000d9400012c7983 */ /* 0x000ee20000300800 */
[----:B------:R-:W-:-:S03]  /*352b0*/  LEA.HI.X.SX32 R43, R2, R11, 0x2, P6 ;  /* 0x0000000b022b7211 */ /* 0x000fc600030f16ff */
[----:B------:R-:W3:Y:S01]  /*352c0*/  LDL.LU R16, [R1+0xd90] ;  /* 0x000d900001107983 */ /* 0x000ee20000300800 */
[CC--:B------:R-:W-:Y:S02]  /*352d0*/  LEA R12, P6, R0.reuse, R10.reuse, 0x2 ;  /* 0x0000000a000c7211 */ /* 0x0c0fe400078c10ff */
[C---:B------:R-:W-:Y:S02]  /*352e0*/  IADD3 R2, R0.reuse, c[0x0][0x198], RZ ;  /* 0x0000660000027a10 */ /* 0x040fe40007ffe0ff */
[-C--:B------:R-:W-:Y:S02]  /*352f0*/  LEA.HI.X.SX32 R13, R0, R11.reuse, 0x2, P6 ;  /* 0x0000000b000d7211 */ /* 0x080fe400030f16ff */
[C---:B------:R-:W-:Y:S01]  /*35300*/  LEA R40, P6, R2.reuse, R10, 0x2 ;  /* 0x0000000a02287211 */ /* 0x040fe200078c10ff */
[----:B----4-:R1:W-:Y:S03]  /*35310*/  @P5 STG.E [R42.64], R20 ;  /* 0x000000142a005986 */ /* 0x0103e6000c101908 */
[C---:B------:R-:W-:Y:S01]  /*35320*/  LEA.HI.X.SX32 R41, R2.reuse, R11, 0x2, P6 ;  /* 0x0000000b02297211 */ /* 0x040fe200030f16ff */
[----:B------:R-:W-:Y:S04]  /*35330*/  @P4 STG.E [R12.64], R21 ;  /* 0x000000150c004986 */ /* 0x000fe8000c101908 */
[----:B-1----:R-:W4:Y:S04]  /*35340*/  LDL.LU R43, [R1+0xd8c] ;  /* 0x000d8c00012b7983 */ /* 0x002f280000300800 */
[----:B------:R-:W4:Y:S04]  /*35350*/  LDL.LU R42, [R1+0xd88] ;  /* 0x000d8800012a7983 */ /* 0x000f280000300800 */
[----:B--2---:R1:W-:Y:S04]  /*35360*/  @P3 STG.E [R40.64], R24 ;  /* 0x0000001828003986 */ /* 0x0043e8000c101908 */
[----:B-1----:R-:W2:Y:S04]  /*35370*/  LDL.LU R24, [R1+0xd84] ;  /* 0x000d840001187983 */ /* 0x002ea80000300800 */
[----:B------:R-:W4:Y:S01]  /*35380*/  LDL.LU R17, [R1+0xd80] ;  /* 0x000d800001117983 */ /* 0x000f220000300800 */
[----:B------:R-:W-:-:S02]  /*35390*/  IADD3 R0, R2, c[0x0][0x198], RZ ;  /* 0x0000660002007a10 */ /* 0x000fc40007ffe0ff */
[----:B------:R-:W-:Y:S01]  /*353a0*/  ISETP.LT.AND P5, PT, R48, c[0x0][0x17c], !P0 ;  /* 0x00005f0030007a0c */ /* 0x000fe200047a1270 */
[----:B------:R-:W4:Y:S01]  /*353b0*/  LDL.LU R21, [R1+0xd7c] ;  /* 0x000d7c0001157983 */ /* 0x000f220000300800 */
[CC--:B------:R-:W-:Y:S02]  /*353c0*/  LEA R4, P6, R0.reuse, R10.reuse, 0x2 ;  /* 0x0000000a00047211 */ /* 0x0c0fe400078c10ff */
[C---:B------:R-:W-:Y:S01]  /*353d0*/  IADD3 R2, R0.reuse, c[0x0][0x198], RZ ;  /* 0x0000660000027a10 */ /* 0x040fe20007ffe0ff */
[----:B------:R-:W4:Y:S01]  /*353e0*/  LDL.LU R20, [R1+0xd78] ;  /* 0x000d780001147983 */ /* 0x000f220000300800 */
[----:B------:R-:W-:Y:S02]  /*353f0*/  LEA.HI.X.SX32 R5, R0, R11, 0x2, P6 ;  /* 0x0000000b00057211 */ /* 0x000fe400030f16ff */
[C---:B------:R-:W-:Y:S02]  /*35400*/  LEA R8, P6, R2.reuse, R10, 0x2 ;  /* 0x0000000a02087211 */ /* 0x040fe400078c10ff */
[----:B------:R-:W-:-:S02]  /*35410*/  IADD3 R0, R2, c[0x0][0x198], RZ ;  /* 0x0000660002007a10 */ /* 0x000fc40007ffe0ff */
[-C--:B------:R-:W-:Y:S02]  /*35420*/  LEA.HI.X.SX32 R9, R2, R11.reuse, 0x2, P6 ;  /* 0x0000000b02097211 */ /* 0x080fe400030f16ff */
[CC--:B------:R-:W-:Y:S02]  /*35430*/  LEA R12, P6, R0.reuse, R10.reuse, 0x2 ;  /* 0x0000000a000c7211 */ /* 0x0c0fe400078c10ff */
[C---:B------:R-:W-:Y:S02]  /*35440*/  IADD3 R3, R0.reuse, c[0x0][0x198], RZ ;  /* 0x0000660000037a10 */ /* 0x040fe40007ffe0ff */
[----:B------:R-:W-:Y:S02]  /*35450*/  LEA.HI.X.SX32 R13, R0, R11, 0x2, P6 ;  /* 0x0000000b000d7211 */ /* 0x000fe400030f16ff */
[C---:B------:R-:W-:Y:S01]  /*35460*/  LEA R2, P6, R3.reuse, R10, 0x2 ;  /* 0x0000000a03027211 */ /* 0x040fe200078c10ff */
[----:B------:R1:W-:Y:S01]  /*35470*/  @P2 STG.E [R4.64], R25 ;  /* 0x0000001904002986 */ /* 0x0003e2000c101908 */
[----:B------:R-:W-:-:S02]  /*35480*/  IADD3 R0, R3, c[0x0][0x198], RZ ;  /* 0x0000660003007a10 */ /* 0x000fc40007ffe0ff */
[----:B------:R-:W-:Y:S01]  /*35490*/  LEA.HI.X.SX32 R3, R3, R11, 0x2, P6 ;  /* 0x0000000b03037211 */ /* 0x000fe200030f16ff */
[----:B------:R1:W-:Y:S04]  /*354a0*/  @P1 STG.E [R8.64], R28 ;  /* 0x0000001c08001986 */ /* 0x0003e8000c101908 */
[----:B------:R3:W-:Y:S01]  /*354b0*/  @P5 STG.E [R12.64], R29 ;  /* 0x0000001d0c005986 */ /* 0x0007e2000c101908 */
[----:B------:R-:W-:Y:S02]  /*354c0*/  ISETP.LT.AND P4, PT, R47, c[0x0][0x17c], !P0 ;  /* 0x00005f002f007a0c */ /* 0x000fe40004781270 */
[----:B-1----:R-:W-:Y:S02]  /*354d0*/  LEA R4, P6, R0, R10, 0x2 ;  /* 0x0000000a00047211 */ /* 0x002fe400078c10ff */
[----:B------:R-:W-:-:S02]  /*354e0*/  ISETP.LT.AND P3, PT, R46, c[0x0][0x17c], !P0 ;  /* 0x00005f002e007a0c */ /* 0x000fc40004761270 */
[----:B------:R-:W-:Y:S01]  /*354f0*/  LEA.HI.X.SX32 R5, R0, R11, 0x2, P6 ;  /* 0x0000000b00057211 */ /* 0x000fe200030f16ff */
[----:B------:R-:W4:Y:S04]  /*35500*/  LDL.LU R28, [R1+0xd74] ;  /* 0x000d7400011c7983 */ /* 0x000f280000300800 */
[----:B------:R-:W4:Y:S04]  /*35510*/  LDL.LU R25, [R1+0xd70] ;  /* 0x000d700001197983 */ /* 0x000f280000300800 */
[----:B------:R1:W-:Y:S04]  /*35520*/  @P4 STG.E [R2.64], R32 ;  /* 0x0000002002004986 */ /* 0x0003e8000c101908 */
[----:B------:R1:W-:Y:S01]  /*35530*/  @P3 STG.E [R4.64], R33 ;  /* 0x0000002104003986 */ /* 0x0003e2000c101908 */
[----:B---3--:R-:W-:-:S02]  /*35540*/  ISETP.LT.AND P2, PT, R45, c[0x0][0x17c], !P0 ;  /* 0x00005f002d007a0c */ /* 0x008fc40004741270 */
[----:B------:R-:W-:Y:S02]  /*35550*/  ISETP.LT.AND P5, PT, R16, c[0x0][0x17c], !P0 ;  /* 0x00005f0010007a0c */ /* 0x000fe400047a1270 */
[----:B------:R-:W-:Y:S02]  /*35560*/  IADD3 R16, R0, c[0x0][0x198], RZ ;  /* 0x0000660000107a10 */ /* 0x000fe40007ffe0ff */
[----:B------:R-:W-:Y:S02]  /*35570*/  ISETP.LT.AND P1, PT, R44, c[0x0][0x17c], !P0 ;  /* 0x00005f002c007a0c */ /* 0x000fe40004721270 */
[C---:B------:R-:W-:Y:S02]  /*35580*/  LEA R8, P6, R16.reuse, R10, 0x2 ;  /* 0x0000000a10087211 */ /* 0x040fe400078c10ff */
[C---:B------:R-:W-:Y:S02]  /*35590*/  IADD3 R0, R16.reuse, c[0x0][0x198], RZ ;  /* 0x0000660010007a10 */ /* 0x040fe40007ffe0ff */
[----:B------:R-:W-:-:S02]  /*355a0*/  LEA.HI.X.SX32 R9, R16, R11, 0x2, P6 ;  /* 0x0000000b10097211 */ /* 0x000fc400030f16ff */
[----:B------:R-:W-:-:S04]  /*355b0*/  LEA R12, P6, R0, R10, 0x2 ;  /* 0x0000000a000c7211 */ /* 0x000fc800078c10ff */
[----:B------:R-:W-:Y:S01]  /*355c0*/  LEA.HI.X.SX32 R13, R0, R11, 0x2, P6 ;  /* 0x0000000b000d7211 */ /* 0x000fe200030f16ff */
[----:B------:R3:W-:Y:S04]  /*355d0*/  @P2 STG.E [R8.64], R36 ;  /* 0x0000002408002986 */ /* 0x0007e8000c101908 */
[----:B------:R1:W-:Y:S01]  /*355e0*/  @P1 STG.E [R12.64], R37 ;  /* 0x000000250c001986 */ /* 0x0003e2000c101908 */
[----:B--2---:R-:W-:-:S03]  /*355f0*/  ISETP.LT.AND P2, PT, R24, c[0x0][0x17c], !P0 ;  /* 0x00005f0018007a0c */ /* 0x004fc60004741270 */
[----:B------:R-:W2:Y:S01]  /*35600*/  LDL.LU R24, [R1+0xd6c] ;  /* 0x000d6c0001187983 */ /* 0x000ea20000300800 */
[----:B----4-:R-:W-:-:S03]  /*35610*/  ISETP.LT.AND P1, PT, R17, c[0x0][0x17c], !P0 ;  /* 0x00005f0011007a0c */ /* 0x010fc60004721270 */
[----:B------:R-:W4:Y:S01]  /*35620*/  LDL.LU R17, [R1+0xd68] ;  /* 0x000d680001117983 */ /* 0x000f220000300800 */
[----:B------:R-:W-:-:S04]  /*35630*/  IADD3 R16, R0, c[0x0][0x198], RZ ;  /* 0x0000660000107a10 */ /* 0x000fc80007ffe0ff */
[CC--:B-1----:R-:W-:Y:S02]  /*35640*/  LEA R2, P6, R16.reuse, R10.reuse, 0x2 ;  /* 0x0000000a10027211 */ /* 0x0c2fe400078c10ff */
[C---:B------:R-:W-:Y:S02]  /*35650*/  IADD3 R0, R16.reuse, c[0x0][0x198], RZ ;  /* 0x0000660010007a10 */ /* 0x040fe40007ffe0ff */
[-C--:B------:R-:W-:Y:S02]  /*35660*/  LEA.HI.X.SX32 R3, R16, R11.reuse, 0x2, P6 ;  /* 0x0000000b10037211 */ /* 0x080fe400030f16ff */
[C---:B------:R-:W-:Y:S02]  /*35670*/  LEA R4, P6, R0.reuse, R10, 0x2 ;  /* 0x0000000a00047211 */ /* 0x040fe400078c10ff */
[C---:B------:R-:W-:Y:S02]  /*35680*/  IADD3 R16, R0.reuse, c[0x0][0x198], RZ ;  /* 0x0000660000107a10 */ /* 0x040fe40007ffe0ff */
[----:B------:R-:W-:-:S02]  /*35690*/  LEA.HI.X.SX32 R5, R0, R11, 0x2, P6 ;  /* 0x0000000b00057211 */ /* 0x000fc400030f16ff */
[CC--:B---3--:R-:W-:Y:S02]  /*356a0*/  LEA R8, P6, R16.reuse, R10.reuse, 0x2 ;  /* 0x0000000a10087211 */ /* 0x0c8fe400078c10ff */
[----:B------:R-:W-:Y:S02]  /*356b0*/  ISETP.LT.AND P4, PT, R43, c[0x0][0x17c], !P0 ;  /* 0x00005f002b007a0c */ /* 0x000fe40004781270 */
[C---:B------:R-:W-:Y:S02]  /*356c0*/  IADD3 R0, R16.reuse, c[0x0][0x198], RZ ;  /* 0x0000660010007a10 */ /* 0x040fe40007ffe0ff */
[----:B------:R-:W-:Y:S02]  /*356d0*/  LEA.HI.X.SX32 R9, R16, R11, 0x2, P6 ;  /* 0x0000000b10097211 */ /* 0x000fe400030f16ff */
[C---:B------:R-:W-:Y:S02]  /*356e0*/  LEA R12, P6, R0.reuse, R10, 0x2 ;  /* 0x0000000a000c7211 */ /* 0x040fe400078c10ff */
[----:B------:R-:W-:Y:S01]  /*356f0*/  IADD3 R16, R0, c[0x0][0x198], RZ ;  /* 0x0000660000107a10 */ /* 0x000fe20007ffe0ff */
[----:B------:R1:W-:Y:S01]  /*35700*/  @P5 STG.E [R2.64], R6 ;  /* 0x0000000602005986 */ /* 0x0003e2000c101908 */
[----:B------:R-:W-:-:S02]  /*35710*/  ISETP.LT.AND P3, PT, R42, c[0x0][0x17c], !P0 ;  /* 0x00005f002a007a0c */ /* 0x000fc40004761270 */
[----:B------:R-:W-:Y:S02]  /*35720*/  LEA.HI.X.SX32 R13, R0, R11, 0x2, P6 ;  /* 0x0000000b000d7211 */ /* 0x000fe400030f16ff */
[----:B------:R-:W-:Y:S02]  /*35730*/  ISETP.LT.AND P5, PT, R21, c[0x0][0x17c], !P0 ;  /* 0x00005f0015007a0c */ /* 0x000fe400047a1270 */
[C---:B------:R-:W-:Y:S01]  /*35740*/  IADD3 R0, R16.reuse, c[0x0][0x198], RZ ;  /* 0x0000660010007a10 */ /* 0x040fe20007ffe0ff */
[----:B------:R3:W-:Y:S01]  /*35750*/  @P4 STG.E [R4.64], R7 ;  /* 0x0000000704004986 */ /* 0x0007e2000c101908 */
[----:B-1----:R-:W-:-:S03]  /*35760*/  LEA R2, P6, R16, R10, 0x2 ;  /* 0x0000000a10027211 */ /* 0x002fc600078c10ff */
[----:B------:R-:W2:Y:S01]  /*35770*/  LDL.LU R21, [R1+0xd64] ;  /* 0x000d640001157983 */ /* 0x000ea20000300800 */
[-C--:B------:R-:W-:Y:S02]  /*35780*/  LEA.HI.X.SX32 R3, R16, R11.reuse, 0x2, P6 ;  /* 0x0000000b10037211 */ /* 0x080fe400030f16ff */
[C---:B---3--:R-:W-:Y:S01]  /*35790*/  LEA R4, P6, R0.reuse, R10, 0x2 ;  /* 0x0000000a00047211 */ /* 0x048fe200078c10ff */
[----:B------:R1:W-:Y:S03]  /*357a0*/  @P3 STG.E [R8.64], R14 ;  /* 0x0000000e08003986 */ /* 0x0003e6000c101908 */
[----:B------:R-:W-:Y:S01]  /*357b0*/  LEA.HI.X.SX32 R5, R0, R11, 0x2, P6 ;  /* 0x0000000b00057211 */ /* 0x000fe200030f16ff */
[----:B------:R-:W-:Y:S01]  /*357c0*/  @P2 STG.E [R12.64], R15 ;  /* 0x0000000f0c002986 */ /* 0x000fe2000c101908 */
[----:B------:R-:W-:-:S03]  /*357d0*/  ISETP.LT.AND P4, PT, R20, c[0x0][0x17c], !P0 ;  /* 0x00005f0014007a0c */ /* 0x000fc60004781270 */
[----:B------:R-:W3:Y:S04]  /*357e0*/  LDL.LU R20, [R1+0xd60] ;  /* 0x000d600001147983 */ /* 0x000ee80000300800 */
[----:B------:R1:W-:Y:S04]  /*357f0*/  @P1 STG.E [R2.64], R18 ;  /* 0x0000001202001986 */ /* 0x0003e8000c101908 */
[----:B-1----:R-:W3:Y:S04]  /*35800*/  LDL.LU R14, [R1+0xd5c] ;  /* 0x000d5c00010e7983 */ /* 0x002ee80000300800 */
[----:B------:R1:W-:Y:S04]  /*35810*/  @P5 STG.E [R4.64], R19 ;  /* 0x0000001304005986 */ /* 0x0003e8000c101908 */
[----:B------:R-:W3:Y:S01]  /*35820*/  LDL.LU R18, [R1+0xd58] ;  /* 0x000d580001127983 */ /* 0x000ee20000300800 */
[----:B----4-:R-:W-:-:S03]  /*35830*/  ISETP.LT.AND P5, PT, R17, c[0x0][0x17c], !P0 ;  /* 0x00005f0011007a0c */ /* 0x010fc600047a1270 */
[----:B------:R-:W4:Y:S01]  /*35840*/  LDL.LU R17, [R1+0xd54] ;  /* 0x000d540001117983 */ /* 0x000f220000300800 */
[----:B------:R-:W-:-:S04]  /*35850*/  IADD3 R7, R0, c[0x0][0x198], RZ ;  /* 0x0000660000077a10 */ /* 0x000fc80007ffe0ff */
[CC--:B------:R-:W-:Y:S02]  /*35860*/  LEA R6, P6, R7.reuse, R10.reuse, 0x2 ;  /* 0x0000000a07067211 */ /* 0x0c0fe400078c10ff */
[C---:B------:R-:W-:Y:S02]  /*35870*/  IADD3 R0, R7.reuse, c[0x0][0x198], RZ ;  /* 0x0000660007007a10 */ /* 0x040fe40007ffe0ff */
[-C--:B------:R-:W-:Y:S02]  /*35880*/  LEA.HI.X.SX32 R7, R7, R11.reuse, 0x2, P6 ;  /* 0x0000000b07077211 */ /* 0x080fe400030f16ff */
[C---:B------:R-:W-:Y:S02]  /*35890*/  LEA R8, P6, R0.reuse, R10, 0x2 ;  /* 0x0000000a00087211 */ /* 0x040fe400078c10ff */
[C---:B------:R-:W-:Y:S02]  /*358a0*/  IADD3 R12, R0.reuse, c[0x0][0x198], RZ ;  /* 0x00006600000c7a10 */ /* 0x040fe40007ffe0ff */
[----:B------:R-:W-:-:S02]  /*358b0*/  LEA.HI.X.SX32 R9, R0, R11, 0x2, P6 ;  /* 0x0000000b00097211 */ /* 0x000fc400030f16ff */
[----:B------:R-:W-:Y:S02]  /*358c0*/  ISETP.LT.AND P3, PT, R28, c[0x0][0x17c], !P0 ;  /* 0x00005f001c007a0c */ /* 0x000fe40004761270 */
[C---:B------:R-:W-:Y:S02]  /*358d0*/  LEA R2, P6, R12.reuse, R10, 0x2 ;  /* 0x0000000a0c027211 */ /* 0x040fe400078c10ff */
[----:B------:R-:W-:Y:S02]  /*358e0*/  ISETP.LT.AND P2, PT, R25, c[0x0][0x17c], !P0 ;  /* 0x00005f0019007a0c */ /* 0x000fe40004741270 */
[----:B------:R-:W-:Y:S02]  /*358f0*/  IADD3 R0, R12, c[0x0][0x198], RZ ;  /* 0x000066000c007a10 */ /* 0x000fe40007ffe0ff */
[----:B--2---:R-:W-:Y:S02]  /*35900*/  ISETP.LT.AND P1, PT, R24, c[0x0][0x17c], !P0 ;  /* 0x00005f0018007a0c */ /* 0x004fe40004721270 */
[----:B------:R-:W-:-:S02]  /*35910*/  LEA.HI.X.SX32 R3, R12, R11, 0x2, P6 ;  /* 0x0000000b0c037211 */ /* 0x000fc400030f16ff */
[C---:B------:R-:W-:Y:S02]  /*35920*/  IADD3 R12, R0.reuse, c[0x0][0x198], RZ ;  /* 0x00006600000c7a10 */ /* 0x040fe40007ffe0ff */
[----:B-1----:R-:W-:Y:S02]  /*35930*/  LEA R4, P6, R0, R10, 0x2 ;  /* 0x0000000a00047211 */ /* 0x002fe400078c10ff */
[----:B------:R-:W-:Y:S02]  /*35940*/  IADD3 R13, R12, c[0x0][0x198], RZ ;  /* 0x000066000c0d7a10 */ /* 0x000fe40007ffe0ff */
[----:B------:R-:W-:Y:S01]  /*35950*/  LEA.HI.X.SX32 R5, R0, R11, 0x2, P6 ;  /* 0x0000000b00057211 */ /* 0x000fe200030f16ff */
[----:B------:R-:W-:Y:S01]  /*35960*/  @P4 STG.E [R6.64], R22 ;  /* 0x0000001606004986 */ /* 0x000fe2000c101908 */
[----:B------:R-:W-:-:S03]  /*35970*/  IADD3 R0, R13, c[0x0][0x198], RZ ;  /* 0x000066000d007a10 */ /* 0x000fc60007ffe0ff */
[----:B------:R1:W-:Y:S01]  /*35980*/  @P3 STG.E [R8.64], R23 ;  /* 0x0000001708003986 */ /* 0x0003e2000c101908 */
[----:B------:R-:W-:-:S03]  /*35990*/  IADD3 R15, R0, c[0x0][0x198], RZ ;  /* 0x00006600000f7a10 */ /* 0x000fc60007ffe0ff */
[----:B------:R2:W-:Y:S04]  /*359a0*/  @P2 STG.E [R2.64], R26 ;  /* 0x0000001a02002986 */ /* 0x0005e8000c101908 */
[----:B------:R3:W-:Y:S01]  /*359b0*/  @P1 STG.E [R4.64], R27 ;  /* 0x0000001b04001986 */ /* 0x0007e2000c101908 */
[CC--:B-1----:R-:W-:Y:S02]  /*359c0*/  LEA R8, P1, R13.reuse, R10.reuse, 0x2 ;  /* 0x0000000a0d087211 */ /* 0x0c2fe400078210ff */
[-C--:B------:R-:W-:Y:S02]  /*359d0*/  LEA R6, P6, R12, R10.reuse, 0x2 ;  /* 0x0000000a0c067211 */ /* 0x080fe400078c10ff */
[----:B------:R-:W-:Y:S02]  /*359e0*/  LEA.HI.X.SX32 R9, R13, R11, 0x2, P1 ;  /* 0x0000000b0d097211 */ /* 0x000fe400008f16ff */
[----:B--2---:R-:W-:-:S02]  /*359f0*/  LEA R2, P1, R15, R10, 0x2 ;  /* 0x0000000a0f027211 */ /* 0x004fc400078210ff */
[----:B------:R-:W-:Y:S02]  /*35a00*/  ISETP.LT.AND P4, PT, R21, c[0x0][0x17c], !P0 ;  /* 0x00005f0015007a0c */ /* 0x000fe40004781270 */
[----:B---3--:R-:W-:Y:S02]  /*35a10*/  ISETP.LT.AND P3, PT, R20, c[0x0][0x17c], !P0 ;  /* 0x00005f0014007a0c */ /* 0x008fe40004761270 */
[-C--:B------:R-:W-:Y:S02]  /*35a20*/  LEA.HI.X.SX32 R7, R12, R11.reuse, 0x2, P6 ;  /* 0x0000000b0c077211 */ /* 0x080fe400030f16ff */
[----:B------:R-:W-:Y:S02]  /*35a30*/  ISETP.LT.AND P2, PT, R14, c[0x0][0x17c], !P0 ;  /* 0x00005f000e007a0c */ /* 0x000fe40004741270 */
[----:B------:R-:W-:Y:S02]  /*35a40*/  LEA R12, P6, R0, R10, 0x2 ;  /* 0x0000000a000c7211 */ /* 0x000fe400078c10ff */
[----:B------:R-:W-:-:S02]  /*35a50*/  LEA.HI.X.SX32 R3, R15, R11, 0x2, P1 ;  /* 0x0000000b0f037211 */ /* 0x000fc400008f16ff */
[----:B------:R-:W-:Y:S02]  /*35a60*/  IADD3 R16, R15, c[0x0][0x198], RZ ;  /* 0x000066000f107a10 */ /* 0x000fe40007ffe0ff */
[----:B------:R-:W-:Y:S02]  /*35a70*/  ISETP.LT.AND P1, PT, R18, c[0x0][0x17c], !P0 ;  /* 0x00005f0012007a0c */ /* 0x000fe40004721270 */
[-C--:B------:R-:W-:Y:S02]  /*35a80*/  LEA.HI.X.SX32 R13, R0, R11.reuse, 0x2, P6 ;  /* 0x0000000b000d7211 */ /* 0x080fe400030f16ff */
[CC--:B------:R-:W-:Y:S01]  /*35a90*/  LEA R14, P6, R16.reuse, R10.reuse, 0x2 ;  /* 0x0000000a100e7211 */ /* 0x0c0fe200078c10ff */
[----:B------:R1:W-:Y:S01]  /*35aa0*/  @P5 STG.E [R6.64], R30 ;  /* 0x0000001e06005986 */ /* 0x0003e2000c101908 */
[C---:B------:R-:W-:Y:S02]  /*35ab0*/  IADD3 R0, R16.reuse, c[0x0][0x198], RZ ;  /* 0x0000660010007a10 */ /* 0x040fe40007ffe0ff */
[----:B------:R-:W-:Y:S01]  /*35ac0*/  LEA.HI.X.SX32 R15, R16, R11, 0x2, P6 ;  /* 0x0000000b100f7211 */ /* 0x000fe200030f16ff */
[----:B------:R1:W-:Y:S01]  /*35ad0*/  @P4 STG.E [R8.64], R31 ;  /* 0x0000001f08004986 */ /* 0x0003e2000c101908 */
[----:B------:R-:W-:-:S03]  /*35ae0*/  LEA R10, P6, R0, R10, 0x2 ;  /* 0x0000000a000a7211 */ /* 0x000fc600078c10ff */
[----:B------:R1:W-:Y:S04]  /*35af0*/  @P3 STG.E [R12.64], R34 ;  /* 0x000000220c003986 */ /* 0x0003e8000c101908 */
[----:B------:R1:W-:Y:S01]  /*35b00*/  @P2 STG.E [R2.64], R35 ;  /* 0x0000002302002986 */ /* 0x0003e2000c101908 */
[----:B------:R-:W-:-:S03]  /*35b10*/  LEA.HI.X.SX32 R11, R0, R11, 0x2, P6 ;  /* 0x0000000b000b7211 */ /* 0x000fc600030f16ff */
[----:B------:R1:W-:Y:S01]  /*35b20*/  @P1 STG.E [R14.64], R38 ;  /* 0x000000260e001986 */ /* 0x0003e2000c101908 */
[----:B----4-:R-:W-:-:S13]  /*35b30*/  ISETP.LT.AND P0, PT, R17, c[0x0][0x17c], !P0 ;  /* 0x00005f0011007a0c */ /* 0x010fda0004701270 */
[----:B------:R-:W-:Y:S05]  /*35b40*/  @!P0 EXIT ;  /* 0x000000000000894d */ /* 0x000fea0003800000 */
[----:B-1----:R-:W-:Y:S01]  /*35b50*/  STG.E [R10.64], R39 ;  /* 0x000000270a007986 */ /* 0x002fe2000c101908 */
[----:B------:R-:W-:Y:S05]  /*35b60*/  EXIT ;  /* 0x000000000000794d */ /* 0x000fea0003800000 */
.L_x_2:
[----:B------:R-:W-:-:S00]  /*35b70*/  BRA `(.L_x_2) ;  /* 0xfffffff000007947 */ /* 0x000fc0000383ffff */
[----:B------:R-:W-:-:S00]  /*35b80*/  NOP ;  /* 0x0000000000007918 */ /* 0x000fc00000000000 */
[----:B------:R-:W-:-:S00]  /*35b90*/  NOP ;  /* 0x0000000000007918 */ /* 0x000fc00000000000 */
[----:B------:R-:W-:-:S00]  /*35ba0*/  NOP ;  /* 0x0000000000007918 */ /* 0x000fc00000000000 */
[----:B------:R-:W-:-:S00]  /*35bb0*/  NOP ;  /* 0x0000000000007918 */ /* 0x000fc00000000000 */
[----:B------:R-:W-:-:S00]  /*35bc0*/  NOP ;  /* 0x0000000000007918 */ /* 0x000fc00000000000 */
[----:B------:R-:W-:-:S00]  /*35bd0*/  NOP ;  /* 0x0000000000007918 */ /* 0x000fc00000000000 */
[----:B------:R-:W-:-:S00]  /*35be0*/  NOP ;  /* 0x0000000000007918 */ /* 0x000fc00000000000 */
[----:B------:R-:W-:-:S00]  /*35bf0*/  NOP ;  /* 0x0000000000007918 */ /* 0x000fc00000000000 */
.L_x_3:


//--------------------- .nv.shared.matmul_kernel  --------------------------
	.section	.nv.shared.matmul_kernel,"aw",@nobits
	.sectionflags	@""
	.align	16
